//
// Generated by NVIDIA NVVM Compiler
//
// Compiler Build ID: CL-36424714
// Cuda compilation tools, release 13.0, V13.0.88
// Based on NVVM 20.0.0
//

.version 9.0
.target sm_100
.address_size 64

	// .globl	resample

.visible .entry resample(
	.param .u64 .ptr .align 1 resample_param_0,
	.param .u64 .ptr .align 1 resample_param_1,
	.param .u32 resample_param_2,
	.param .u32 resample_param_3
)
{
	.reg .pred 	%p<15>;
	.reg .b32 	%r<100>;
	.reg .b32 	%f<201>;
	.reg .b64 	%rd<18>;

	ld.param.u64 	%rd7, [resample_param_0];
	ld.param.u64 	%rd6, [resample_param_1];
	ld.param.u32 	%r53, [resample_param_2];
	ld.param.u32 	%r54, [resample_param_3];
	cvta.to.global.u64 	%rd1, %rd7;
	mov.u32 	%r55, %ctaid.y;
	mov.u32 	%r56, %ntid.y;
	mov.u32 	%r57, %tid.y;
	mad.lo.s32 	%r85, %r55, %r56, %r57;
	mov.u32 	%r58, %nctaid.y;
	mul.lo.s32 	%r2, %r56, %r58;
	setp.ge.s32 	%p1, %r85, %r54;
	@%p1 bra 	$L__BB0_21;
	mov.u32 	%r60, %ntid.x;
	mov.u32 	%r61, %tid.x;
	mov.u32 	%r62, %ctaid.x;
	mad.lo.s32 	%r63, %r62, %r60, %r61;
	mov.u32 	%r64, %nctaid.x;
	cvt.rn.f32.s32 	%f50, %r53;
	mul.f32 	%f51, %f50, 0f3B000000;
	cvt.rpi.f32.f32 	%f1, %f51;
	shl.b32 	%r65, %r63, 9;
	shl.b32 	%r3, %r63, 1;
	mul.lo.s32 	%r6, %r53, %r85;
	add.s32 	%r4, %r6, %r53;
	mul.lo.s32 	%r5, %r2, %r53;
	add.s32 	%r7, %r6, %r65;
	mul.lo.s32 	%r66, %r60, %r64;
	shl.b32 	%r9, %r66, 9;
	add.s64 	%rd2, %rd1, 32;
	cvta.to.global.u64 	%rd3, %rd6;
	mov.b32 	%r84, 0;
$L__BB0_2:
	mul.lo.s32 	%r12, %r5, %r84;
	mul.lo.s32 	%r13, %r85, %r53;
	add.s32 	%r14, %r7, %r12;
	add.s32 	%r15, %r13, %r53;
	setp.ge.s32 	%p2, %r14, %r15;
	@%p2 bra 	$L__BB0_20;
	cvt.rn.f32.u32 	%f52, %r85;
	mul.f32 	%f53, %f1, %f52;
	fma.rn.f32 	%f54, %f1, %f52, %f53;
	cvt.rzi.s32.f32 	%r68, %f54;
	add.s32 	%r69, %r68, %r3;
	mul.wide.s32 	%rd8, %r69, 4;
	add.s64 	%rd4, %rd3, %rd8;
	add.s32 	%r16, %r6, %r12;
	mov.b32 	%r86, 0;
	mov.u32 	%r87, %r14;
$L__BB0_4:
	mad.lo.s32 	%r72, %r9, %r86, %r14;
	add.s32 	%r73, %r72, 256;
	add.s32 	%r74, %r4, %r12;
	min.s32 	%r19, %r74, %r73;
	add.s32 	%r75, %r72, -256;
	max.s32 	%r20, %r16, %r75;
	sub.s32 	%r21, %r19, %r20;
	and.b32  	%r22, %r21, 7;
	and.b32  	%r23, %r21, 15;
	mul.wide.s32 	%rd9, %r87, 4;
	add.s64 	%rd10, %rd1, %rd9;
	ld.global.f32 	%f195, [%rd10];
	add.s32 	%r76, %r87, -256;
	max.s32 	%r91, %r76, %r13;
	add.s32 	%r77, %r87, 256;
	min.s32 	%r78, %r77, %r15;
	setp.ge.s32 	%p3, %r91, %r78;
	mov.f32 	%f194, 0f00000000;
	mov.f32 	%f196, %f195;
	mov.f32 	%f200, %f194;
	@%p3 bra 	$L__BB0_19;
	sub.s32 	%r81, %r20, %r19;
	setp.gt.u32 	%p4, %r81, -16;
	mov.f32 	%f194, 0f00000000;
	mov.b32 	%r99, 0;
	mov.f32 	%f196, %f195;
	@%p4 bra 	$L__BB0_8;
	and.b32  	%r99, %r21, -16;
	neg.s32 	%r88, %r99;
	mov.f32 	%f194, 0f00000000;
	mov.f32 	%f196, %f195;
$L__BB0_7:
	.pragma "nounroll";
	mul.wide.s32 	%rd11, %r91, 4;
	add.s64 	%rd12, %rd2, %rd11;
	ld.global.f32 	%f59, [%rd12+-32];
	add.f32 	%f60, %f194, %f59;
	max.f32 	%f61, %f195, %f59;
	min.f32 	%f62, %f196, %f59;
	ld.global.f32 	%f63, [%rd12+-28];
	add.f32 	%f64, %f60, %f63;
	max.f32 	%f65, %f61, %f63;
	min.f32 	%f66, %f62, %f63;
	ld.global.f32 	%f67, [%rd12+-24];
	add.f32 	%f68, %f64, %f67;
	max.f32 	%f69, %f65, %f67;
	min.f32 	%f70, %f66, %f67;
	ld.global.f32 	%f71, [%rd12+-20];
	add.f32 	%f72, %f68, %f71;
	max.f32 	%f73, %f69, %f71;
	min.f32 	%f74, %f70, %f71;
	ld.global.f32 	%f75, [%rd12+-16];
	add.f32 	%f76, %f72, %f75;
	max.f32 	%f77, %f73, %f75;
	min.f32 	%f78, %f74, %f75;
	ld.global.f32 	%f79, [%rd12+-12];
	add.f32 	%f80, %f76, %f79;
	max.f32 	%f81, %f77, %f79;
	min.f32 	%f82, %f78, %f79;
	ld.global.f32 	%f83, [%rd12+-8];
	add.f32 	%f84, %f80, %f83;
	max.f32 	%f85, %f81, %f83;
	min.f32 	%f86, %f82, %f83;
	ld.global.f32 	%f87, [%rd12+-4];
	add.f32 	%f88, %f84, %f87;
	max.f32 	%f89, %f85, %f87;
	min.f32 	%f90, %f86, %f87;
	ld.global.f32 	%f91, [%rd12];
	add.f32 	%f92, %f88, %f91;
	max.f32 	%f93, %f89, %f91;
	min.f32 	%f94, %f90, %f91;
	ld.global.f32 	%f95, [%rd12+4];
	add.f32 	%f96, %f92, %f95;
	max.f32 	%f97, %f93, %f95;
	min.f32 	%f98, %f94, %f95;
	ld.global.f32 	%f99, [%rd12+8];
	add.f32 	%f100, %f96, %f99;
	max.f32 	%f101, %f97, %f99;
	min.f32 	%f102, %f98, %f99;
	ld.global.f32 	%f103, [%rd12+12];
	add.f32 	%f104, %f100, %f103;
	max.f32 	%f105, %f101, %f103;
	min.f32 	%f106, %f102, %f103;
	ld.global.f32 	%f107, [%rd12+16];
	add.f32 	%f108, %f104, %f107;
	max.f32 	%f109, %f105, %f107;
	min.f32 	%f110, %f106, %f107;
	ld.global.f32 	%f111, [%rd12+20];
	add.f32 	%f112, %f108, %f111;
	max.f32 	%f113, %f109, %f111;
	min.f32 	%f114, %f110, %f111;
	ld.global.f32 	%f115, [%rd12+24];
	add.f32 	%f116, %f112, %f115;
	max.f32 	%f117, %f113, %f115;
	min.f32 	%f118, %f114, %f115;
	ld.global.f32 	%f119, [%rd12+28];
	add.f32 	%f194, %f116, %f119;
	max.f32 	%f195, %f117, %f119;
	min.f32 	%f196, %f118, %f119;
	add.s32 	%r91, %r91, 16;
	add.s32 	%r88, %r88, 16;
	setp.ne.s32 	%p5, %r88, 0;
	@%p5 bra 	$L__BB0_7;
$L__BB0_8:
	setp.eq.s32 	%p6, %r23, 0;
	@%p6 bra 	$L__BB0_18;
	setp.lt.u32 	%p7, %r23, 8;
	@%p7 bra 	$L__BB0_11;
	mul.wide.s32 	%rd13, %r91, 4;
	add.s64 	%rd14, %rd1, %rd13;
	ld.global.f32 	%f121, [%rd14];
	add.f32 	%f122, %f194, %f121;
	max.f32 	%f123, %f195, %f121;
	min.f32 	%f124, %f196, %f121;
	ld.global.f32 	%f125, [%rd14+4];
	add.f32 	%f126, %f122, %f125;
	max.f32 	%f127, %f123, %f125;
	min.f32 	%f128, %f124, %f125;
	ld.global.f32 	%f129, [%rd14+8];
	add.f32 	%f130, %f126, %f129;
	max.f32 	%f131, %f127, %f129;
	min.f32 	%f132, %f128, %f129;
	ld.global.f32 	%f133, [%rd14+12];
	add.f32 	%f134, %f130, %f133;
	max.f32 	%f135, %f131, %f133;
	min.f32 	%f136, %f132, %f133;
	ld.global.f32 	%f137, [%rd14+16];
	add.f32 	%f138, %f134, %f137;
	max.f32 	%f139, %f135, %f137;
	min.f32 	%f140, %f136, %f137;
	ld.global.f32 	%f141, [%rd14+20];
	add.f32 	%f142, %f138, %f141;
	max.f32 	%f143, %f139, %f141;
	min.f32 	%f144, %f140, %f141;
	ld.global.f32 	%f145, [%rd14+24];
	add.f32 	%f146, %f142, %f145;
	max.f32 	%f147, %f143, %f145;
	min.f32 	%f148, %f144, %f145;
	ld.global.f32 	%f149, [%rd14+28];
	add.f32 	%f194, %f146, %f149;
	max.f32 	%f195, %f147, %f149;
	min.f32 	%f196, %f148, %f149;
	add.s32 	%r99, %r99, 8;
	add.s32 	%r91, %r91, 8;
$L__BB0_11:
	setp.eq.s32 	%p8, %r22, 0;
	@%p8 bra 	$L__BB0_18;
	and.b32  	%r39, %r21, 3;
	setp.lt.u32 	%p9, %r22, 4;
	mov.u32 	%r98, %r99;
	@%p9 bra 	$L__BB0_14;
	mul.wide.s32 	%rd15, %r91, 4;
	add.s64 	%rd16, %rd1, %rd15;
	ld.global.f32 	%f151, [%rd16];
	add.f32 	%f152, %f194, %f151;
	max.f32 	%f153, %f195, %f151;
	min.f32 	%f154, %f196, %f151;
	ld.global.f32 	%f155, [%rd16+4];
	add.f32 	%f156, %f152, %f155;
	max.f32 	%f157, %f153, %f155;
	min.f32 	%f158, %f154, %f155;
	ld.global.f32 	%f159, [%rd16+8];
	add.f32 	%f160, %f156, %f159;
	max.f32 	%f161, %f157, %f159;
	min.f32 	%f162, %f158, %f159;
	ld.global.f32 	%f163, [%rd16+12];
	add.f32 	%f194, %f160, %f163;
	max.f32 	%f195, %f161, %f163;
	min.f32 	%f196, %f162, %f163;
	add.s32 	%r99, %r99, 4;
	add.s32 	%r91, %r91, 4;
	mov.u32 	%r98, %r99;
$L__BB0_14:
	setp.eq.s32 	%p10, %r39, 0;
	@%p10 bra 	$L__BB0_18;
	mul.wide.s32 	%rd17, %r91, 4;
	add.s64 	%rd5, %rd1, %rd17;
	ld.global.f32 	%f164, [%rd5];
	add.f32 	%f194, %f194, %f164;
	max.f32 	%f195, %f195, %f164;
	min.f32 	%f196, %f196, %f164;
	add.s32 	%r99, %r98, 1;
	setp.eq.s32 	%p11, %r39, 1;
	@%p11 bra 	$L__BB0_18;
	ld.global.f32 	%f165, [%rd5+4];
	add.f32 	%f194, %f194, %f165;
	max.f32 	%f195, %f195, %f165;
	min.f32 	%f196, %f196, %f165;
	add.s32 	%r99, %r98, 2;
	setp.eq.s32 	%p12, %r39, 2;
	@%p12 bra 	$L__BB0_18;
	ld.global.f32 	%f166, [%rd5+8];
	add.f32 	%f194, %f194, %f166;
	max.f32 	%f195, %f195, %f166;
	min.f32 	%f196, %f196, %f166;
	add.s32 	%r99, %r98, 3;
$L__BB0_18:
	cvt.rn.f32.u32 	%f200, %r99;
$L__BB0_19:
	div.rn.f32 	%f167, %f194, %f200;
	sub.f32 	%f168, %f195, %f167;
	abs.f32 	%f169, %f168;
	sub.f32 	%f170, %f196, %f167;
	abs.f32 	%f171, %f170;
	max.f32 	%f172, %f169, %f171;
	st.global.f32 	[%rd4], %f167;
	st.global.f32 	[%rd4+4], %f172;
	add.s32 	%r87, %r87, %r9;
	setp.lt.s32 	%p13, %r87, %r15;
	add.s32 	%r86, %r86, 1;
	@%p13 bra 	$L__BB0_4;
$L__BB0_20:
	add.s32 	%r85, %r85, %r2;
	setp.lt.s32 	%p14, %r85, %r54;
	add.s32 	%r84, %r84, 1;
	@%p14 bra 	$L__BB0_2;
$L__BB0_21:
	ret;

}
	// .globl	identityMatrix
.visible .entry identityMatrix(
	.param .u64 .ptr .align 1 identityMatrix_param_0,
	.param .u64 .ptr .align 1 identityMatrix_param_1,
	.param .u32 identityMatrix_param_2,
	.param .u32 identityMatrix_param_3
)
{
	.reg .pred 	%p<10>;
	.reg .b32 	%r<35>;
	.reg .b32 	%f<6>;
	.reg .b64 	%rd<8>;

	ld.param.u64 	%rd5, [identityMatrix_param_0];
	ld.param.u64 	%rd6, [identityMatrix_param_1];
	ld.param.u32 	%r19, [identityMatrix_param_2];
	ld.param.u32 	%r20, [identityMatrix_param_3];
	mov.u32 	%r21, %ctaid.x;
	mov.u32 	%r22, %ntid.x;
	mov.u32 	%r23, %tid.x;
	mad.lo.s32 	%r1, %r21, %r22, %r23;
	mov.u32 	%r24, %ctaid.y;
	mov.u32 	%r2, %ntid.y;
	mov.u32 	%r25, %tid.y;
	mad.lo.s32 	%r32, %r24, %r2, %r25;
	mov.u32 	%r26, %nctaid.x;
	mul.lo.s32 	%r4, %r22, %r26;
	setp.ge.s32 	%p1, %r32, %r20;
	@%p1 bra 	$L__BB1_12;
	add.s32 	%r5, %r1, %r4;
	max.s32 	%r27, %r19, %r5;
	setp.lt.s32 	%p2, %r5, %r19;
	selp.u32 	%r6, 1, 0, %p2;
	add.s32 	%r28, %r5, %r6;
	sub.s32 	%r7, %r27, %r28;
	add.s32 	%r8, %r5, %r4;
	add.s32 	%r9, %r8, %r4;
	shl.b32 	%r10, %r4, 2;
	mov.u32 	%r29, %nctaid.y;
	mul.lo.s32 	%r11, %r2, %r29;
	cvta.to.global.u64 	%rd1, %rd5;
	cvta.to.global.u64 	%rd2, %rd6;
	div.u32 	%r31, %r7, %r4;
	add.s32 	%r13, %r31, %r6;
$L__BB1_2:
	setp.ge.s32 	%p3, %r1, %r19;
	@%p3 bra 	$L__BB1_11;
	mad.lo.s32 	%r30, %r32, %r19, %r1;
	mul.wide.s32 	%rd7, %r30, 4;
	add.s64 	%rd3, %rd1, %rd7;
	add.s64 	%rd4, %rd2, %rd7;
	and.b32  	%r14, %r13, 3;
	setp.eq.s32 	%p4, %r14, 3;
	mov.u32 	%r33, %r1;
	@%p4 bra 	$L__BB1_8;
	ld.global.f32 	%f1, [%rd3];
	st.global.f32 	[%rd4], %f1;
	setp.eq.s32 	%p5, %r14, 0;
	mov.u32 	%r33, %r5;
	@%p5 bra 	$L__BB1_8;
	setp.eq.s32 	%p6, %r14, 1;
	@%p6 bra 	$L__BB1_7;
	st.global.f32 	[%rd4], %f1;
	mov.u32 	%r33, %r9;
	bra.uni 	$L__BB1_8;
$L__BB1_7:
	mov.u32 	%r33, %r8;
$L__BB1_8:
	setp.lt.u32 	%p7, %r13, 3;
	@%p7 bra 	$L__BB1_11;
	ld.global.f32 	%f5, [%rd3];
$L__BB1_10:
	st.global.f32 	[%rd4], %f5;
	ld.global.f32 	%f5, [%rd3];
	st.global.f32 	[%rd4], %f5;
	add.s32 	%r33, %r10, %r33;
	setp.lt.s32 	%p8, %r33, %r19;
	@%p8 bra 	$L__BB1_10;
$L__BB1_11:
	add.s32 	%r32, %r32, %r11;
	setp.lt.s32 	%p9, %r32, %r20;
	@%p9 bra 	$L__BB1_2;
$L__BB1_12:
	ret;

}
	// .globl	compute_windowed_fft
.visible .entry compute_windowed_fft(
	.param .u64 .ptr .align 1 compute_windowed_fft_param_0,
	.param .u64 .ptr .align 1 compute_windowed_fft_param_1,
	.param .u32 compute_windowed_fft_param_2,
	.param .u32 compute_windowed_fft_param_3,
	.param .u32 compute_windowed_fft_param_4,
	.param .u64 .ptr .align 1 compute_windowed_fft_param_5,
	.param .u32 compute_windowed_fft_param_6
)
{
	.local .align 16 .b8 	__local_depot2[4096];
	.reg .b64 	%SP;
	.reg .b64 	%SPL;
	.reg .pred 	%p<197>;
	.reg .b32 	%r<572>;
	.reg .b32 	%f<1884>;
	.reg .b64 	%rd<289>;

	mov.u64 	%SPL, __local_depot2;
	ld.param.u64 	%rd19, [compute_windowed_fft_param_0];
	ld.param.u32 	%r212, [compute_windowed_fft_param_3];
	cvta.to.global.u64 	%rd1, %rd19;
	add.u64 	%rd2, %SPL, 0;
	mov.u32 	%r215, %ctaid.y;
	mov.u32 	%r216, %ntid.y;
	mov.u32 	%r217, %tid.y;
	mad.lo.s32 	%r488, %r215, %r216, %r217;
	setp.ge.s32 	%p1, %r488, %r212;
	@%p1 bra 	$L__BB2_316;
	ld.param.u32 	%r480, [compute_windowed_fft_param_6];
	mov.f32 	%f149, 0f3BC90FDB;
	mul.rn.f32 	%f150, %f149, %f149;
	add.f32 	%f151, %f150, 0f00000000;
	fma.rn.f32 	%f152, %f150, 0f37CBAC00, 0fBAB607ED;
	fma.rn.f32 	%f153, %f152, %f150, 0f3D2AAABB;
	fma.rn.f32 	%f154, %f153, %f150, 0fBEFFFFFF;
	fma.rn.f32 	%f1, %f154, %f151, 0f3F800000;
	fma.rn.f32 	%f155, %f150, 0f3BC90FDB, 0f00000000;
	fma.rn.f32 	%f156, %f150, 0fB94D4153, 0f3C0885E4;
	fma.rn.f32 	%f157, %f156, %f150, 0fBE2AAAA8;
	fma.rn.f32 	%f2, %f157, %f155, 0f3BC90FDB;
	neg.f32 	%f3, %f2;
	setp.gt.s32 	%p2, %r480, 0;
	@%p2 bra 	$L__BB2_7;
	mul.f32 	%f158, %f1, %f1;
	mul.f32 	%f159, %f2, %f2;
	sub.f32 	%f4, %f158, %f159;
	mul.f32 	%f160, %f1, %f3;
	mul.f32 	%f161, %f2, %f1;
	sub.f32 	%f5, %f160, %f161;
	mul.f32 	%f162, %f4, %f4;
	mul.f32 	%f163, %f5, %f5;
	sub.f32 	%f6, %f162, %f163;
	mul.f32 	%f164, %f5, %f4;
	fma.rn.f32 	%f165, %f5, %f4, %f164;
	mul.f32 	%f166, %f6, %f6;
	mul.f32 	%f167, %f165, %f165;
	sub.f32 	%f7, %f166, %f167;
	mul.f32 	%f168, %f165, %f6;
	fma.rn.f32 	%f169, %f165, %f6, %f168;
	mul.f32 	%f170, %f7, %f7;
	mul.f32 	%f171, %f169, %f169;
	sub.f32 	%f8, %f170, %f171;
	mul.f32 	%f172, %f169, %f7;
	fma.rn.f32 	%f173, %f169, %f7, %f172;
	mul.f32 	%f174, %f8, %f8;
	mul.f32 	%f175, %f173, %f173;
	sub.f32 	%f176, %f174, %f175;
	mul.f32 	%f177, %f173, %f8;
	fma.rn.f32 	%f178, %f173, %f8, %f177;
	mul.f32 	%f179, %f178, 0f00000000;
	sub.f32 	%f9, %f176, %f179;
	fma.rn.f32 	%f10, %f176, 0f00000000, %f178;
	mul.f32 	%f180, %f176, %f9;
	mul.f32 	%f181, %f178, %f10;
	sub.f32 	%f11, %f180, %f181;
	mul.f32 	%f182, %f178, %f9;
	fma.rn.f32 	%f12, %f176, %f10, %f182;
	mul.f32 	%f183, %f176, %f11;
	mul.f32 	%f184, %f178, %f12;
	sub.f32 	%f13, %f183, %f184;
	mul.f32 	%f185, %f178, %f11;
	fma.rn.f32 	%f14, %f176, %f12, %f185;
	mul.f32 	%f186, %f176, %f13;
	mul.f32 	%f187, %f178, %f14;
	sub.f32 	%f15, %f186, %f187;
	mul.f32 	%f188, %f178, %f13;
	fma.rn.f32 	%f16, %f176, %f14, %f188;
	mul.f32 	%f189, %f176, %f15;
	mul.f32 	%f190, %f178, %f16;
	sub.f32 	%f17, %f189, %f190;
	mul.f32 	%f191, %f178, %f15;
	fma.rn.f32 	%f18, %f176, %f16, %f191;
	mul.f32 	%f192, %f176, %f17;
	mul.f32 	%f193, %f178, %f18;
	sub.f32 	%f19, %f192, %f193;
	mul.f32 	%f194, %f178, %f17;
	fma.rn.f32 	%f20, %f176, %f18, %f194;
	mul.f32 	%f195, %f176, %f19;
	mul.f32 	%f196, %f178, %f20;
	sub.f32 	%f21, %f195, %f196;
	mul.f32 	%f197, %f178, %f19;
	fma.rn.f32 	%f22, %f176, %f20, %f197;
	mul.f32 	%f198, %f176, %f21;
	mul.f32 	%f199, %f178, %f22;
	sub.f32 	%f23, %f198, %f199;
	mul.f32 	%f200, %f178, %f21;
	fma.rn.f32 	%f24, %f176, %f22, %f200;
	mul.f32 	%f201, %f176, %f23;
	mul.f32 	%f202, %f178, %f24;
	sub.f32 	%f25, %f201, %f202;
	mul.f32 	%f203, %f178, %f23;
	fma.rn.f32 	%f26, %f176, %f24, %f203;
	mul.f32 	%f204, %f176, %f25;
	mul.f32 	%f205, %f178, %f26;
	sub.f32 	%f27, %f204, %f205;
	mul.f32 	%f206, %f178, %f25;
	fma.rn.f32 	%f28, %f176, %f26, %f206;
	mul.f32 	%f207, %f176, %f27;
	mul.f32 	%f208, %f178, %f28;
	sub.f32 	%f29, %f207, %f208;
	mul.f32 	%f209, %f178, %f27;
	fma.rn.f32 	%f30, %f176, %f28, %f209;
	mul.f32 	%f210, %f176, %f29;
	mul.f32 	%f211, %f178, %f30;
	sub.f32 	%f31, %f210, %f211;
	mul.f32 	%f212, %f178, %f29;
	fma.rn.f32 	%f32, %f176, %f30, %f212;
	mul.f32 	%f213, %f176, %f31;
	mul.f32 	%f214, %f178, %f32;
	sub.f32 	%f33, %f213, %f214;
	mul.f32 	%f215, %f178, %f31;
	fma.rn.f32 	%f34, %f176, %f32, %f215;
	mul.f32 	%f216, %f176, %f33;
	mul.f32 	%f217, %f178, %f34;
	sub.f32 	%f35, %f216, %f217;
	mul.f32 	%f218, %f178, %f33;
	fma.rn.f32 	%f36, %f176, %f34, %f218;
	mul.f32 	%f219, %f176, %f35;
	mul.f32 	%f220, %f178, %f36;
	sub.f32 	%f37, %f219, %f220;
	mul.f32 	%f221, %f178, %f35;
	fma.rn.f32 	%f38, %f176, %f36, %f221;
	mul.f32 	%f222, %f176, %f176;
	mul.f32 	%f223, %f178, %f178;
	sub.f32 	%f224, %f222, %f223;
	mul.f32 	%f225, %f178, %f176;
	fma.rn.f32 	%f226, %f178, %f176, %f225;
	mul.f32 	%f227, %f226, 0f00000000;
	sub.f32 	%f39, %f224, %f227;
	fma.rn.f32 	%f40, %f224, 0f00000000, %f226;
	mul.f32 	%f228, %f224, %f39;
	mul.f32 	%f229, %f226, %f40;
	sub.f32 	%f41, %f228, %f229;
	mul.f32 	%f230, %f226, %f39;
	fma.rn.f32 	%f42, %f224, %f40, %f230;
	mul.f32 	%f231, %f224, %f41;
	mul.f32 	%f232, %f226, %f42;
	sub.f32 	%f43, %f231, %f232;
	mul.f32 	%f233, %f226, %f41;
	fma.rn.f32 	%f44, %f224, %f42, %f233;
	mul.f32 	%f234, %f224, %f43;
	mul.f32 	%f235, %f226, %f44;
	sub.f32 	%f45, %f234, %f235;
	mul.f32 	%f236, %f226, %f43;
	fma.rn.f32 	%f46, %f224, %f44, %f236;
	mul.f32 	%f237, %f224, %f45;
	mul.f32 	%f238, %f226, %f46;
	sub.f32 	%f47, %f237, %f238;
	mul.f32 	%f239, %f226, %f45;
	fma.rn.f32 	%f48, %f224, %f46, %f239;
	mul.f32 	%f240, %f224, %f47;
	mul.f32 	%f241, %f226, %f48;
	sub.f32 	%f49, %f240, %f241;
	mul.f32 	%f242, %f226, %f47;
	fma.rn.f32 	%f50, %f224, %f48, %f242;
	mul.f32 	%f243, %f224, %f49;
	mul.f32 	%f244, %f226, %f50;
	sub.f32 	%f51, %f243, %f244;
	mul.f32 	%f245, %f226, %f49;
	fma.rn.f32 	%f52, %f224, %f50, %f245;
	mul.f32 	%f246, %f224, %f224;
	mul.f32 	%f247, %f226, %f226;
	sub.f32 	%f248, %f246, %f247;
	mul.f32 	%f249, %f226, %f224;
	fma.rn.f32 	%f250, %f226, %f224, %f249;
	mul.f32 	%f251, %f250, 0f00000000;
	sub.f32 	%f53, %f248, %f251;
	fma.rn.f32 	%f54, %f248, 0f00000000, %f250;
	mul.f32 	%f252, %f248, %f53;
	mul.f32 	%f253, %f250, %f54;
	sub.f32 	%f55, %f252, %f253;
	mul.f32 	%f254, %f250, %f53;
	fma.rn.f32 	%f56, %f248, %f54, %f254;
	mul.f32 	%f255, %f248, %f55;
	mul.f32 	%f256, %f250, %f56;
	sub.f32 	%f57, %f255, %f256;
	mul.f32 	%f257, %f250, %f55;
	fma.rn.f32 	%f58, %f248, %f56, %f257;
	mul.f32 	%f258, %f248, %f248;
	mul.f32 	%f259, %f250, %f250;
	sub.f32 	%f260, %f258, %f259;
	mul.f32 	%f261, %f250, %f248;
	fma.rn.f32 	%f262, %f250, %f248, %f261;
	mul.f32 	%f263, %f262, 0f00000000;
	sub.f32 	%f59, %f260, %f263;
	fma.rn.f32 	%f60, %f260, 0f00000000, %f262;
	mov.u32 	%r218, %ctaid.x;
	mov.u32 	%r219, %ntid.x;
	mov.u32 	%r220, %tid.x;
	mad.lo.s32 	%r221, %r218, %r219, %r220;
	shl.b32 	%r222, %r221, 9;
$L__BB2_3:
	ld.param.u32 	%r467, [compute_windowed_fft_param_2];
	mul.lo.s32 	%r112, %r488, %r467;
	add.s32 	%r533, %r112, %r222;
	add.s32 	%r223, %r112, %r467;
	setp.ge.s32 	%p3, %r533, %r223;
	@%p3 bra 	$L__BB2_315;
$L__BB2_4:
	ld.param.u32 	%r468, [compute_windowed_fft_param_2];
	add.s32 	%r225, %r533, 256;
	add.s32 	%r226, %r112, %r468;
	add.s32 	%r227, %r226, -1;
	setp.lt.s32 	%p4, %r225, %r227;
	selp.b32 	%r115, %r225, %r226, %p4;
	mov.b32 	%r534, 0;
$L__BB2_5:
	add.s32 	%r228, %r533, %r534;
	add.s32 	%r117, %r228, -256;
	setp.le.s32 	%p5, %r112, %r117;
	setp.lt.s32 	%p6, %r117, %r115;
	mul.wide.u32 	%rd21, %r534, 8;
	add.s64 	%rd10, %rd2, %rd21;
	mul.wide.s32 	%rd22, %r117, 4;
	add.s64 	%rd11, %rd1, %rd22;
	and.pred  	%p7, %p5, %p6;
	@%p7 bra 	$L__BB2_170;
	mov.f32 	%f266, 0f00000000;
	st.local.v2.f32 	[%rd10], {%f266, %f266};
	bra.uni 	$L__BB2_171;
$L__BB2_7:
	ld.param.u32 	%r470, [compute_windowed_fft_param_2];
	mul.f32 	%f994, %f1, %f1;
	mul.f32 	%f995, %f2, %f2;
	sub.f32 	%f61, %f994, %f995;
	mul.f32 	%f996, %f1, %f3;
	mul.f32 	%f997, %f2, %f1;
	sub.f32 	%f62, %f996, %f997;
	mul.f32 	%f998, %f61, %f61;
	mul.f32 	%f999, %f62, %f62;
	sub.f32 	%f1000, %f998, %f999;
	mul.f32 	%f1001, %f62, %f61;
	fma.rn.f32 	%f1002, %f62, %f61, %f1001;
	mul.f32 	%f1003, %f1000, %f1000;
	mul.f32 	%f1004, %f1002, %f1002;
	sub.f32 	%f1005, %f1003, %f1004;
	mul.f32 	%f1006, %f1002, %f1000;
	fma.rn.f32 	%f1007, %f1002, %f1000, %f1006;
	mul.f32 	%f1008, %f1005, %f1005;
	mul.f32 	%f1009, %f1007, %f1007;
	sub.f32 	%f63, %f1008, %f1009;
	mul.f32 	%f1010, %f1007, %f1005;
	fma.rn.f32 	%f1011, %f1007, %f1005, %f1010;
	mul.f32 	%f1012, %f63, %f63;
	mul.f32 	%f1013, %f1011, %f1011;
	sub.f32 	%f1014, %f1012, %f1013;
	mul.f32 	%f1015, %f1011, %f63;
	fma.rn.f32 	%f1016, %f1011, %f63, %f1015;
	mul.f32 	%f1017, %f1016, 0f00000000;
	sub.f32 	%f64, %f1014, %f1017;
	fma.rn.f32 	%f65, %f1014, 0f00000000, %f1016;
	mul.f32 	%f1018, %f1014, %f64;
	mul.f32 	%f1019, %f1016, %f65;
	sub.f32 	%f66, %f1018, %f1019;
	mul.f32 	%f1020, %f1016, %f64;
	fma.rn.f32 	%f67, %f1014, %f65, %f1020;
	mul.f32 	%f1021, %f1014, %f66;
	mul.f32 	%f1022, %f1016, %f67;
	sub.f32 	%f68, %f1021, %f1022;
	mul.f32 	%f1023, %f1016, %f66;
	fma.rn.f32 	%f69, %f1014, %f67, %f1023;
	mul.f32 	%f1024, %f1014, %f68;
	mul.f32 	%f1025, %f1016, %f69;
	sub.f32 	%f70, %f1024, %f1025;
	mul.f32 	%f1026, %f1016, %f68;
	fma.rn.f32 	%f71, %f1014, %f69, %f1026;
	mul.f32 	%f1027, %f1014, %f70;
	mul.f32 	%f1028, %f1016, %f71;
	sub.f32 	%f72, %f1027, %f1028;
	mul.f32 	%f1029, %f1016, %f70;
	fma.rn.f32 	%f73, %f1014, %f71, %f1029;
	mul.f32 	%f1030, %f1014, %f72;
	mul.f32 	%f1031, %f1016, %f73;
	sub.f32 	%f74, %f1030, %f1031;
	mul.f32 	%f1032, %f1016, %f72;
	fma.rn.f32 	%f75, %f1014, %f73, %f1032;
	mul.f32 	%f1033, %f1014, %f74;
	mul.f32 	%f1034, %f1016, %f75;
	sub.f32 	%f76, %f1033, %f1034;
	mul.f32 	%f1035, %f1016, %f74;
	fma.rn.f32 	%f77, %f1014, %f75, %f1035;
	mul.f32 	%f1036, %f1014, %f76;
	mul.f32 	%f1037, %f1016, %f77;
	sub.f32 	%f78, %f1036, %f1037;
	mul.f32 	%f1038, %f1016, %f76;
	fma.rn.f32 	%f79, %f1014, %f77, %f1038;
	mul.f32 	%f1039, %f1014, %f78;
	mul.f32 	%f1040, %f1016, %f79;
	sub.f32 	%f80, %f1039, %f1040;
	mul.f32 	%f1041, %f1016, %f78;
	fma.rn.f32 	%f81, %f1014, %f79, %f1041;
	mul.f32 	%f1042, %f1014, %f80;
	mul.f32 	%f1043, %f1016, %f81;
	sub.f32 	%f82, %f1042, %f1043;
	mul.f32 	%f1044, %f1016, %f80;
	fma.rn.f32 	%f83, %f1014, %f81, %f1044;
	mul.f32 	%f1045, %f1014, %f82;
	mul.f32 	%f1046, %f1016, %f83;
	sub.f32 	%f84, %f1045, %f1046;
	mul.f32 	%f1047, %f1016, %f82;
	fma.rn.f32 	%f85, %f1014, %f83, %f1047;
	mul.f32 	%f1048, %f1014, %f84;
	mul.f32 	%f1049, %f1016, %f85;
	sub.f32 	%f86, %f1048, %f1049;
	mul.f32 	%f1050, %f1016, %f84;
	fma.rn.f32 	%f87, %f1014, %f85, %f1050;
	mul.f32 	%f1051, %f1014, %f86;
	mul.f32 	%f1052, %f1016, %f87;
	sub.f32 	%f88, %f1051, %f1052;
	mul.f32 	%f1053, %f1016, %f86;
	fma.rn.f32 	%f89, %f1014, %f87, %f1053;
	mul.f32 	%f1054, %f1014, %f88;
	mul.f32 	%f1055, %f1016, %f89;
	sub.f32 	%f90, %f1054, %f1055;
	mul.f32 	%f1056, %f1016, %f88;
	fma.rn.f32 	%f91, %f1014, %f89, %f1056;
	mul.f32 	%f1057, %f1014, %f90;
	mul.f32 	%f1058, %f1016, %f91;
	sub.f32 	%f92, %f1057, %f1058;
	mul.f32 	%f1059, %f1016, %f90;
	fma.rn.f32 	%f93, %f1014, %f91, %f1059;
	mul.f32 	%f1060, %f1014, %f1014;
	mul.f32 	%f1061, %f1016, %f1016;
	sub.f32 	%f1062, %f1060, %f1061;
	mul.f32 	%f1063, %f1016, %f1014;
	fma.rn.f32 	%f1064, %f1016, %f1014, %f1063;
	mul.f32 	%f1065, %f1064, 0f00000000;
	sub.f32 	%f94, %f1062, %f1065;
	fma.rn.f32 	%f95, %f1062, 0f00000000, %f1064;
	mul.f32 	%f1066, %f1062, %f94;
	mul.f32 	%f1067, %f1064, %f95;
	sub.f32 	%f96, %f1066, %f1067;
	mul.f32 	%f1068, %f1064, %f94;
	fma.rn.f32 	%f97, %f1062, %f95, %f1068;
	mul.f32 	%f1069, %f1062, %f96;
	mul.f32 	%f1070, %f1064, %f97;
	sub.f32 	%f98, %f1069, %f1070;
	mul.f32 	%f1071, %f1064, %f96;
	fma.rn.f32 	%f99, %f1062, %f97, %f1071;
	mul.f32 	%f1072, %f1062, %f98;
	mul.f32 	%f1073, %f1064, %f99;
	sub.f32 	%f100, %f1072, %f1073;
	mul.f32 	%f1074, %f1064, %f98;
	fma.rn.f32 	%f101, %f1062, %f99, %f1074;
	mul.f32 	%f1075, %f1062, %f100;
	mul.f32 	%f1076, %f1064, %f101;
	sub.f32 	%f102, %f1075, %f1076;
	mul.f32 	%f1077, %f1064, %f100;
	fma.rn.f32 	%f103, %f1062, %f101, %f1077;
	mul.f32 	%f1078, %f1062, %f102;
	mul.f32 	%f1079, %f1064, %f103;
	sub.f32 	%f104, %f1078, %f1079;
	mul.f32 	%f1080, %f1064, %f102;
	fma.rn.f32 	%f105, %f1062, %f103, %f1080;
	mul.f32 	%f1081, %f1062, %f104;
	mul.f32 	%f1082, %f1064, %f105;
	sub.f32 	%f106, %f1081, %f1082;
	mul.f32 	%f1083, %f1064, %f104;
	fma.rn.f32 	%f107, %f1062, %f105, %f1083;
	mul.f32 	%f1084, %f1062, %f1062;
	mul.f32 	%f1085, %f1064, %f1064;
	sub.f32 	%f1086, %f1084, %f1085;
	mul.f32 	%f1087, %f1064, %f1062;
	fma.rn.f32 	%f1088, %f1064, %f1062, %f1087;
	mul.f32 	%f1089, %f1088, 0f00000000;
	sub.f32 	%f108, %f1086, %f1089;
	fma.rn.f32 	%f109, %f1086, 0f00000000, %f1088;
	mul.f32 	%f1090, %f1086, %f108;
	mul.f32 	%f1091, %f1088, %f109;
	sub.f32 	%f110, %f1090, %f1091;
	mul.f32 	%f1092, %f1088, %f108;
	fma.rn.f32 	%f111, %f1086, %f109, %f1092;
	mul.f32 	%f1093, %f1086, %f110;
	mul.f32 	%f1094, %f1088, %f111;
	sub.f32 	%f112, %f1093, %f1094;
	mul.f32 	%f1095, %f1088, %f110;
	fma.rn.f32 	%f113, %f1086, %f111, %f1095;
	mul.f32 	%f1096, %f1086, %f1086;
	mul.f32 	%f1097, %f1088, %f1088;
	sub.f32 	%f1098, %f1096, %f1097;
	mul.f32 	%f1099, %f1088, %f1086;
	fma.rn.f32 	%f1100, %f1088, %f1086, %f1099;
	mul.f32 	%f1101, %f1100, 0f00000000;
	sub.f32 	%f114, %f1098, %f1101;
	fma.rn.f32 	%f115, %f1098, 0f00000000, %f1100;
	cvt.rn.f32.s32 	%f1102, %r470;
	mul.f32 	%f1103, %f1102, 0f3B000000;
	cvt.rpi.f32.f32 	%f116, %f1103;
	mov.u32 	%r311, %ctaid.x;
	mov.u32 	%r312, %ntid.x;
	mov.u32 	%r313, %tid.x;
	mad.lo.s32 	%r314, %r311, %r312, %r313;
	shl.b32 	%r315, %r314, 9;
$L__BB2_8:
	ld.param.u32 	%r471, [compute_windowed_fft_param_2];
	mul.lo.s32 	%r3, %r488, %r471;
	add.s32 	%r489, %r3, %r315;
	add.s32 	%r317, %r3, %r471;
	setp.lt.s32 	%p96, %r489, %r317;
	@%p96 bra 	$L__BB2_10;
$L__BB2_9:
	ld.param.u32 	%r475, [compute_windowed_fft_param_3];
	mov.u32 	%r465, %ntid.y;
	mov.u32 	%r466, %nctaid.y;
	mad.lo.s32 	%r488, %r465, %r466, %r488;
	setp.lt.s32 	%p196, %r488, %r475;
	@%p196 bra 	$L__BB2_8;
	bra.uni 	$L__BB2_316;
$L__BB2_10:
	ld.param.u32 	%r481, [compute_windowed_fft_param_6];
	cvt.rn.f32.u32 	%f1104, %r488;
	mul.f32 	%f1105, %f116, %f1104;
	cvt.rn.f32.s32 	%f1106, %r481;
	mul.f32 	%f1107, %f1105, %f1106;
	cvt.rzi.s32.f32 	%r323, %f1107;
	mad.lo.s32 	%r6, %r481, %r314, %r323;
$L__BB2_11:
	ld.param.u32 	%r472, [compute_windowed_fft_param_2];
	add.s32 	%r325, %r489, 256;
	add.s32 	%r326, %r3, %r472;
	add.s32 	%r327, %r326, -1;
	setp.lt.s32 	%p97, %r325, %r327;
	selp.b32 	%r8, %r325, %r326, %p97;
	mov.b32 	%r490, 0;
$L__BB2_12:
	add.s32 	%r328, %r489, %r490;
	add.s32 	%r10, %r328, -256;
	setp.gt.s32 	%p98, %r3, %r10;
	setp.ge.s32 	%p99, %r10, %r8;
	or.pred  	%p100, %p98, %p99;
	mul.wide.s32 	%rd124, %r10, 4;
	add.s64 	%rd3, %rd1, %rd124;
	mul.wide.u32 	%rd125, %r490, 8;
	add.s64 	%rd4, %rd2, %rd125;
	@%p100 bra 	$L__BB2_14;
	ld.global.f32 	%f1108, [%rd3];
	mov.f32 	%f1109, 0f00000000;
	st.local.v2.f32 	[%rd4], {%f1108, %f1109};
	bra.uni 	$L__BB2_15;
$L__BB2_14:
	mov.f32 	%f1110, 0f00000000;
	st.local.v2.f32 	[%rd4], {%f1110, %f1110};
$L__BB2_15:
	add.s32 	%r329, %r10, 1;
	setp.gt.s32 	%p101, %r3, %r329;
	setp.ge.s32 	%p102, %r329, %r8;
	or.pred  	%p103, %p101, %p102;
	@%p103 bra 	$L__BB2_17;
	ld.global.f32 	%f1111, [%rd3+4];
	mov.f32 	%f1112, 0f00000000;
	st.local.v2.f32 	[%rd4+8], {%f1111, %f1112};
	bra.uni 	$L__BB2_18;
$L__BB2_17:
	mov.f32 	%f1113, 0f00000000;
	st.local.v2.f32 	[%rd4+8], {%f1113, %f1113};
$L__BB2_18:
	add.s32 	%r330, %r10, 2;
	setp.gt.s32 	%p104, %r3, %r330;
	setp.ge.s32 	%p105, %r330, %r8;
	or.pred  	%p106, %p104, %p105;
	@%p106 bra 	$L__BB2_20;
	ld.global.f32 	%f1114, [%rd3+8];
	mov.f32 	%f1115, 0f00000000;
	st.local.v2.f32 	[%rd4+16], {%f1114, %f1115};
	bra.uni 	$L__BB2_21;
$L__BB2_20:
	mov.f32 	%f1116, 0f00000000;
	st.local.v2.f32 	[%rd4+16], {%f1116, %f1116};
$L__BB2_21:
	add.s32 	%r331, %r10, 3;
	setp.gt.s32 	%p107, %r3, %r331;
	setp.ge.s32 	%p108, %r331, %r8;
	or.pred  	%p109, %p107, %p108;
	@%p109 bra 	$L__BB2_23;
	ld.global.f32 	%f1117, [%rd3+12];
	mov.f32 	%f1118, 0f00000000;
	st.local.v2.f32 	[%rd4+24], {%f1117, %f1118};
	bra.uni 	$L__BB2_24;
$L__BB2_23:
	mov.f32 	%f1119, 0f00000000;
	st.local.v2.f32 	[%rd4+24], {%f1119, %f1119};
$L__BB2_24:
	add.s32 	%r332, %r10, 4;
	setp.gt.s32 	%p110, %r3, %r332;
	setp.ge.s32 	%p111, %r332, %r8;
	or.pred  	%p112, %p110, %p111;
	@%p112 bra 	$L__BB2_26;
	ld.global.f32 	%f1120, [%rd3+16];
	mov.f32 	%f1121, 0f00000000;
	st.local.v2.f32 	[%rd4+32], {%f1120, %f1121};
	bra.uni 	$L__BB2_27;
$L__BB2_26:
	mov.f32 	%f1122, 0f00000000;
	st.local.v2.f32 	[%rd4+32], {%f1122, %f1122};
$L__BB2_27:
	add.s32 	%r333, %r10, 5;
	setp.gt.s32 	%p113, %r3, %r333;
	setp.ge.s32 	%p114, %r333, %r8;
	or.pred  	%p115, %p113, %p114;
	@%p115 bra 	$L__BB2_29;
	ld.global.f32 	%f1123, [%rd3+20];
	mov.f32 	%f1124, 0f00000000;
	st.local.v2.f32 	[%rd4+40], {%f1123, %f1124};
	bra.uni 	$L__BB2_30;
$L__BB2_29:
	mov.f32 	%f1125, 0f00000000;
	st.local.v2.f32 	[%rd4+40], {%f1125, %f1125};
$L__BB2_30:
	add.s32 	%r334, %r10, 6;
	setp.gt.s32 	%p116, %r3, %r334;
	setp.ge.s32 	%p117, %r334, %r8;
	or.pred  	%p118, %p116, %p117;
	@%p118 bra 	$L__BB2_32;
	ld.global.f32 	%f1126, [%rd3+24];
	mov.f32 	%f1127, 0f00000000;
	st.local.v2.f32 	[%rd4+48], {%f1126, %f1127};
	bra.uni 	$L__BB2_33;
$L__BB2_32:
	mov.f32 	%f1128, 0f00000000;
	st.local.v2.f32 	[%rd4+48], {%f1128, %f1128};
$L__BB2_33:
	add.s32 	%r335, %r10, 7;
	setp.gt.s32 	%p119, %r3, %r335;
	setp.ge.s32 	%p120, %r335, %r8;
	or.pred  	%p121, %p119, %p120;
	@%p121 bra 	$L__BB2_35;
	ld.global.f32 	%f1129, [%rd3+28];
	mov.f32 	%f1130, 0f00000000;
	st.local.v2.f32 	[%rd4+56], {%f1129, %f1130};
	bra.uni 	$L__BB2_36;
$L__BB2_35:
	mov.f32 	%f1131, 0f00000000;
	st.local.v2.f32 	[%rd4+56], {%f1131, %f1131};
$L__BB2_36:
	add.s32 	%r490, %r490, 8;
	setp.ne.s32 	%p122, %r490, 512;
	@%p122 bra 	$L__BB2_12;
	mov.f32 	%f1869, 0f00000000;
	mov.f32 	%f1868, 0f3F800000;
	mov.b32 	%r491, 0;
$L__BB2_38:
	mul.wide.u32 	%rd126, %r491, 8;
	add.s64 	%rd127, %rd2, %rd126;
	ld.local.v2.f32 	{%f1134, %f1135}, [%rd127];
	ld.local.v2.f32 	{%f1136, %f1137}, [%rd127+2048];
	sub.f32 	%f1138, %f1134, %f1136;
	sub.f32 	%f1139, %f1135, %f1137;
	add.f32 	%f1140, %f1134, %f1136;
	add.f32 	%f1141, %f1137, %f1135;
	st.local.v2.f32 	[%rd127], {%f1140, %f1141};
	mul.f32 	%f1142, %f1868, %f1138;
	mul.f32 	%f1143, %f1869, %f1139;
	sub.f32 	%f1144, %f1142, %f1143;
	mul.f32 	%f1145, %f1868, %f1139;
	fma.rn.f32 	%f1146, %f1869, %f1138, %f1145;
	st.local.v2.f32 	[%rd127+2048], {%f1144, %f1146};
	mul.f32 	%f1147, %f61, %f1868;
	mul.f32 	%f1148, %f62, %f1869;
	sub.f32 	%f119, %f1147, %f1148;
	mul.f32 	%f1149, %f62, %f1868;
	fma.rn.f32 	%f1869, %f61, %f1869, %f1149;
	add.s32 	%r491, %r491, 1;
	setp.ne.s32 	%p123, %r491, 256;
	mov.f32 	%f1868, %f119;
	@%p123 bra 	$L__BB2_38;
	mov.f32 	%f1871, 0f00000000;
	mov.f32 	%f1870, 0f3F800000;
	mov.b32 	%r492, 0;
$L__BB2_40:
	mul.wide.u32 	%rd128, %r492, 8;
	add.s64 	%rd5, %rd2, %rd128;
	ld.local.v2.f32 	{%f1152, %f1153}, [%rd5];
	ld.local.v2.f32 	{%f1154, %f1155}, [%rd5+1024];
	sub.f32 	%f1156, %f1152, %f1154;
	sub.f32 	%f1157, %f1153, %f1155;
	add.f32 	%f1158, %f1152, %f1154;
	add.f32 	%f1159, %f1155, %f1153;
	st.local.v2.f32 	[%rd5], {%f1158, %f1159};
	mul.f32 	%f1160, %f1870, %f1156;
	mul.f32 	%f1161, %f1871, %f1157;
	sub.f32 	%f1162, %f1160, %f1161;
	mul.f32 	%f1163, %f1870, %f1157;
	fma.rn.f32 	%f1164, %f1871, %f1156, %f1163;
	st.local.v2.f32 	[%rd5+1024], {%f1162, %f1164};
	setp.gt.u32 	%p124, %r492, 255;
	@%p124 bra 	$L__BB2_42;
	ld.local.v2.f32 	{%f1165, %f1166}, [%rd5+2048];
	ld.local.v2.f32 	{%f1167, %f1168}, [%rd5+3072];
	sub.f32 	%f1169, %f1165, %f1167;
	sub.f32 	%f1170, %f1166, %f1168;
	add.f32 	%f1171, %f1165, %f1167;
	add.f32 	%f1172, %f1168, %f1166;
	st.local.v2.f32 	[%rd5+2048], {%f1171, %f1172};
	mul.f32 	%f1173, %f1870, %f1169;
	mul.f32 	%f1174, %f1871, %f1170;
	sub.f32 	%f1175, %f1173, %f1174;
	mul.f32 	%f1176, %f1870, %f1170;
	fma.rn.f32 	%f1177, %f1871, %f1169, %f1176;
	st.local.v2.f32 	[%rd5+3072], {%f1175, %f1177};
$L__BB2_42:
	mul.f32 	%f1178, %f61, %f61;
	mul.f32 	%f1179, %f62, %f62;
	sub.f32 	%f1180, %f1178, %f1179;
	mul.f32 	%f1181, %f1180, %f1870;
	mul.f32 	%f1182, %f62, %f61;
	fma.rn.f32 	%f1183, %f62, %f61, %f1182;
	mul.f32 	%f1184, %f1183, %f1871;
	sub.f32 	%f123, %f1181, %f1184;
	mul.f32 	%f1185, %f1183, %f1870;
	fma.rn.f32 	%f1871, %f1180, %f1871, %f1185;
	add.s32 	%r492, %r492, 1;
	setp.ne.s32 	%p125, %r492, 128;
	mov.f32 	%f1870, %f123;
	@%p125 bra 	$L__BB2_40;
	mov.f32 	%f1873, 0f00000000;
	mov.f32 	%f1872, 0f3F800000;
	mov.b32 	%r493, 0;
$L__BB2_44:
	mov.f32 	%f125, %f1872;
	mul.wide.u32 	%rd129, %r493, 8;
	add.s64 	%rd6, %rd2, %rd129;
	ld.local.v2.f32 	{%f1188, %f1189}, [%rd6];
	ld.local.v2.f32 	{%f1190, %f1191}, [%rd6+512];
	sub.f32 	%f1192, %f1188, %f1190;
	sub.f32 	%f1193, %f1189, %f1191;
	add.f32 	%f1194, %f1188, %f1190;
	add.f32 	%f1195, %f1191, %f1189;
	st.local.v2.f32 	[%rd6], {%f1194, %f1195};
	mul.f32 	%f1196, %f125, %f1192;
	mul.f32 	%f1197, %f1873, %f1193;
	sub.f32 	%f1198, %f1196, %f1197;
	mul.f32 	%f1199, %f125, %f1193;
	fma.rn.f32 	%f1200, %f1873, %f1192, %f1199;
	st.local.v2.f32 	[%rd6+512], {%f1198, %f1200};
	setp.gt.u32 	%p126, %r493, 383;
	@%p126 bra 	$L__BB2_48;
	ld.local.v2.f32 	{%f1201, %f1202}, [%rd6+1024];
	ld.local.v2.f32 	{%f1203, %f1204}, [%rd6+1536];
	sub.f32 	%f1205, %f1201, %f1203;
	sub.f32 	%f1206, %f1202, %f1204;
	add.f32 	%f1207, %f1201, %f1203;
	add.f32 	%f1208, %f1204, %f1202;
	st.local.v2.f32 	[%rd6+1024], {%f1207, %f1208};
	mul.f32 	%f1209, %f125, %f1205;
	mul.f32 	%f1210, %f1873, %f1206;
	sub.f32 	%f1211, %f1209, %f1210;
	mul.f32 	%f1212, %f125, %f1206;
	fma.rn.f32 	%f1213, %f1873, %f1205, %f1212;
	st.local.v2.f32 	[%rd6+1536], {%f1211, %f1213};
	setp.gt.u32 	%p127, %r493, 255;
	@%p127 bra 	$L__BB2_48;
	ld.local.v2.f32 	{%f1214, %f1215}, [%rd6+2048];
	ld.local.v2.f32 	{%f1216, %f1217}, [%rd6+2560];
	sub.f32 	%f1218, %f1214, %f1216;
	sub.f32 	%f1219, %f1215, %f1217;
	add.f32 	%f1220, %f1214, %f1216;
	add.f32 	%f1221, %f1217, %f1215;
	st.local.v2.f32 	[%rd6+2048], {%f1220, %f1221};
	mul.f32 	%f1222, %f125, %f1218;
	mul.f32 	%f1223, %f1873, %f1219;
	sub.f32 	%f1224, %f1222, %f1223;
	mul.f32 	%f1225, %f125, %f1219;
	fma.rn.f32 	%f1226, %f1873, %f1218, %f1225;
	st.local.v2.f32 	[%rd6+2560], {%f1224, %f1226};
	setp.gt.u32 	%p128, %r493, 127;
	@%p128 bra 	$L__BB2_48;
	ld.local.v2.f32 	{%f1227, %f1228}, [%rd6+3072];
	ld.local.v2.f32 	{%f1229, %f1230}, [%rd6+3584];
	sub.f32 	%f1231, %f1227, %f1229;
	sub.f32 	%f1232, %f1228, %f1230;
	add.f32 	%f1233, %f1227, %f1229;
	add.f32 	%f1234, %f1230, %f1228;
	st.local.v2.f32 	[%rd6+3072], {%f1233, %f1234};
	mul.f32 	%f1235, %f125, %f1231;
	mul.f32 	%f1236, %f1873, %f1232;
	sub.f32 	%f1237, %f1235, %f1236;
	mul.f32 	%f1238, %f125, %f1232;
	fma.rn.f32 	%f1239, %f1873, %f1231, %f1238;
	st.local.v2.f32 	[%rd6+3584], {%f1237, %f1239};
$L__BB2_48:
	mul.f32 	%f1240, %f61, %f61;
	mul.f32 	%f1241, %f62, %f62;
	sub.f32 	%f1242, %f1240, %f1241;
	mul.f32 	%f1243, %f1242, %f1242;
	mul.f32 	%f1244, %f62, %f61;
	fma.rn.f32 	%f1245, %f62, %f61, %f1244;
	mul.f32 	%f1246, %f1245, %f1245;
	sub.f32 	%f1247, %f1243, %f1246;
	mul.f32 	%f1248, %f1247, %f125;
	mul.f32 	%f1249, %f1245, %f1242;
	fma.rn.f32 	%f1250, %f1245, %f1242, %f1249;
	mul.f32 	%f1251, %f1250, %f1873;
	sub.f32 	%f1872, %f1248, %f1251;
	mul.f32 	%f1252, %f1250, %f125;
	fma.rn.f32 	%f1873, %f1247, %f1873, %f1252;
	add.s32 	%r493, %r493, 1;
	setp.ne.s32 	%p129, %r493, 64;
	@%p129 bra 	$L__BB2_44;
	mov.f32 	%f1875, 0f00000000;
	mov.f32 	%f1874, 0f3F800000;
	mov.b32 	%r494, 0;
$L__BB2_50:
	mov.f32 	%f129, %f1874;
	mul.wide.u32 	%rd130, %r494, 8;
	add.s64 	%rd7, %rd2, %rd130;
	ld.local.v2.f32 	{%f1255, %f1256}, [%rd7];
	ld.local.v2.f32 	{%f1257, %f1258}, [%rd7+256];
	sub.f32 	%f1259, %f1255, %f1257;
	sub.f32 	%f1260, %f1256, %f1258;
	add.f32 	%f1261, %f1255, %f1257;
	add.f32 	%f1262, %f1258, %f1256;
	st.local.v2.f32 	[%rd7], {%f1261, %f1262};
	mul.f32 	%f1263, %f129, %f1259;
	mul.f32 	%f1264, %f1875, %f1260;
	sub.f32 	%f1265, %f1263, %f1264;
	mul.f32 	%f1266, %f129, %f1260;
	fma.rn.f32 	%f1267, %f1875, %f1259, %f1266;
	st.local.v2.f32 	[%rd7+256], {%f1265, %f1267};
	setp.gt.u32 	%p130, %r494, 447;
	@%p130 bra 	$L__BB2_58;
	ld.local.v2.f32 	{%f1268, %f1269}, [%rd7+512];
	ld.local.v2.f32 	{%f1270, %f1271}, [%rd7+768];
	sub.f32 	%f1272, %f1268, %f1270;
	sub.f32 	%f1273, %f1269, %f1271;
	add.f32 	%f1274, %f1268, %f1270;
	add.f32 	%f1275, %f1271, %f1269;
	st.local.v2.f32 	[%rd7+512], {%f1274, %f1275};
	mul.f32 	%f1276, %f129, %f1272;
	mul.f32 	%f1277, %f1875, %f1273;
	sub.f32 	%f1278, %f1276, %f1277;
	mul.f32 	%f1279, %f129, %f1273;
	fma.rn.f32 	%f1280, %f1875, %f1272, %f1279;
	st.local.v2.f32 	[%rd7+768], {%f1278, %f1280};
	setp.gt.u32 	%p131, %r494, 383;
	@%p131 bra 	$L__BB2_58;
	ld.local.v2.f32 	{%f1281, %f1282}, [%rd7+1024];
	ld.local.v2.f32 	{%f1283, %f1284}, [%rd7+1280];
	sub.f32 	%f1285, %f1281, %f1283;
	sub.f32 	%f1286, %f1282, %f1284;
	add.f32 	%f1287, %f1281, %f1283;
	add.f32 	%f1288, %f1284, %f1282;
	st.local.v2.f32 	[%rd7+1024], {%f1287, %f1288};
	mul.f32 	%f1289, %f129, %f1285;
	mul.f32 	%f1290, %f1875, %f1286;
	sub.f32 	%f1291, %f1289, %f1290;
	mul.f32 	%f1292, %f129, %f1286;
	fma.rn.f32 	%f1293, %f1875, %f1285, %f1292;
	st.local.v2.f32 	[%rd7+1280], {%f1291, %f1293};
	setp.gt.u32 	%p132, %r494, 319;
	@%p132 bra 	$L__BB2_58;
	ld.local.v2.f32 	{%f1294, %f1295}, [%rd7+1536];
	ld.local.v2.f32 	{%f1296, %f1297}, [%rd7+1792];
	sub.f32 	%f1298, %f1294, %f1296;
	sub.f32 	%f1299, %f1295, %f1297;
	add.f32 	%f1300, %f1294, %f1296;
	add.f32 	%f1301, %f1297, %f1295;
	st.local.v2.f32 	[%rd7+1536], {%f1300, %f1301};
	mul.f32 	%f1302, %f129, %f1298;
	mul.f32 	%f1303, %f1875, %f1299;
	sub.f32 	%f1304, %f1302, %f1303;
	mul.f32 	%f1305, %f129, %f1299;
	fma.rn.f32 	%f1306, %f1875, %f1298, %f1305;
	st.local.v2.f32 	[%rd7+1792], {%f1304, %f1306};
	setp.gt.u32 	%p133, %r494, 255;
	@%p133 bra 	$L__BB2_58;
	ld.local.v2.f32 	{%f1307, %f1308}, [%rd7+2048];
	ld.local.v2.f32 	{%f1309, %f1310}, [%rd7+2304];
	sub.f32 	%f1311, %f1307, %f1309;
	sub.f32 	%f1312, %f1308, %f1310;
	add.f32 	%f1313, %f1307, %f1309;
	add.f32 	%f1314, %f1310, %f1308;
	st.local.v2.f32 	[%rd7+2048], {%f1313, %f1314};
	mul.f32 	%f1315, %f129, %f1311;
	mul.f32 	%f1316, %f1875, %f1312;
	sub.f32 	%f1317, %f1315, %f1316;
	mul.f32 	%f1318, %f129, %f1312;
	fma.rn.f32 	%f1319, %f1875, %f1311, %f1318;
	st.local.v2.f32 	[%rd7+2304], {%f1317, %f1319};
	setp.gt.u32 	%p134, %r494, 191;
	@%p134 bra 	$L__BB2_58;
	ld.local.v2.f32 	{%f1320, %f1321}, [%rd7+2560];
	ld.local.v2.f32 	{%f1322, %f1323}, [%rd7+2816];
	sub.f32 	%f1324, %f1320, %f1322;
	sub.f32 	%f1325, %f1321, %f1323;
	add.f32 	%f1326, %f1320, %f1322;
	add.f32 	%f1327, %f1323, %f1321;
	st.local.v2.f32 	[%rd7+2560], {%f1326, %f1327};
	mul.f32 	%f1328, %f129, %f1324;
	mul.f32 	%f1329, %f1875, %f1325;
	sub.f32 	%f1330, %f1328, %f1329;
	mul.f32 	%f1331, %f129, %f1325;
	fma.rn.f32 	%f1332, %f1875, %f1324, %f1331;
	st.local.v2.f32 	[%rd7+2816], {%f1330, %f1332};
	setp.gt.u32 	%p135, %r494, 127;
	@%p135 bra 	$L__BB2_58;
	ld.local.v2.f32 	{%f1333, %f1334}, [%rd7+3072];
	ld.local.v2.f32 	{%f1335, %f1336}, [%rd7+3328];
	sub.f32 	%f1337, %f1333, %f1335;
	sub.f32 	%f1338, %f1334, %f1336;
	add.f32 	%f1339, %f1333, %f1335;
	add.f32 	%f1340, %f1336, %f1334;
	st.local.v2.f32 	[%rd7+3072], {%f1339, %f1340};
	mul.f32 	%f1341, %f129, %f1337;
	mul.f32 	%f1342, %f1875, %f1338;
	sub.f32 	%f1343, %f1341, %f1342;
	mul.f32 	%f1344, %f129, %f1338;
	fma.rn.f32 	%f1345, %f1875, %f1337, %f1344;
	st.local.v2.f32 	[%rd7+3328], {%f1343, %f1345};
	setp.gt.u32 	%p136, %r494, 63;
	@%p136 bra 	$L__BB2_58;
	ld.local.v2.f32 	{%f1346, %f1347}, [%rd7+3584];
	ld.local.v2.f32 	{%f1348, %f1349}, [%rd7+3840];
	sub.f32 	%f1350, %f1346, %f1348;
	sub.f32 	%f1351, %f1347, %f1349;
	add.f32 	%f1352, %f1346, %f1348;
	add.f32 	%f1353, %f1349, %f1347;
	st.local.v2.f32 	[%rd7+3584], {%f1352, %f1353};
	mul.f32 	%f1354, %f129, %f1350;
	mul.f32 	%f1355, %f1875, %f1351;
	sub.f32 	%f1356, %f1354, %f1355;
	mul.f32 	%f1357, %f129, %f1351;
	fma.rn.f32 	%f1358, %f1875, %f1350, %f1357;
	st.local.v2.f32 	[%rd7+3840], {%f1356, %f1358};
$L__BB2_58:
	mul.f32 	%f1359, %f63, %f129;
	mul.f32 	%f1360, %f62, %f61;
	fma.rn.f32 	%f1361, %f62, %f61, %f1360;
	mul.f32 	%f1362, %f61, %f61;
	mul.f32 	%f1363, %f62, %f62;
	sub.f32 	%f1364, %f1362, %f1363;
	mul.f32 	%f1365, %f1361, %f1364;
	fma.rn.f32 	%f1366, %f1361, %f1364, %f1365;
	mul.f32 	%f1367, %f1364, %f1364;
	mul.f32 	%f1368, %f1361, %f1361;
	sub.f32 	%f1369, %f1367, %f1368;
	mul.f32 	%f1370, %f1366, %f1369;
	fma.rn.f32 	%f1371, %f1366, %f1369, %f1370;
	mul.f32 	%f1372, %f1371, %f1875;
	sub.f32 	%f1874, %f1359, %f1372;
	mul.f32 	%f1373, %f1371, %f129;
	fma.rn.f32 	%f1875, %f63, %f1875, %f1373;
	add.s32 	%r494, %r494, 1;
	setp.ne.s32 	%p137, %r494, 32;
	@%p137 bra 	$L__BB2_50;
	mov.b32 	%r495, 0;
$L__BB2_60:
	mul.wide.u32 	%rd131, %r495, 8;
	add.s64 	%rd132, %rd2, %rd131;
	ld.local.v2.f32 	{%f1374, %f1375}, [%rd132];
	ld.local.v2.f32 	{%f1376, %f1377}, [%rd132+128];
	sub.f32 	%f1378, %f1374, %f1376;
	sub.f32 	%f1379, %f1375, %f1377;
	add.f32 	%f1380, %f1374, %f1376;
	add.f32 	%f1381, %f1377, %f1375;
	st.local.v2.f32 	[%rd132], {%f1380, %f1381};
	mul.f32 	%f1382, %f1379, 0f00000000;
	sub.f32 	%f1383, %f1378, %f1382;
	fma.rn.f32 	%f1384, %f1378, 0f00000000, %f1379;
	st.local.v2.f32 	[%rd132+128], {%f1383, %f1384};
	add.s32 	%r21, %r495, 32;
	setp.lt.u32 	%p138, %r495, 480;
	mov.u32 	%r495, %r21;
	@%p138 bra 	$L__BB2_60;
	mov.b32 	%r496, 1;
$L__BB2_62:
	mul.wide.u32 	%rd133, %r496, 8;
	add.s64 	%rd134, %rd2, %rd133;
	ld.local.v2.f32 	{%f1385, %f1386}, [%rd134];
	ld.local.v2.f32 	{%f1387, %f1388}, [%rd134+128];
	sub.f32 	%f1389, %f1385, %f1387;
	sub.f32 	%f1390, %f1386, %f1388;
	add.f32 	%f1391, %f1385, %f1387;
	add.f32 	%f1392, %f1388, %f1386;
	st.local.v2.f32 	[%rd134], {%f1391, %f1392};
	mul.f32 	%f1393, %f64, %f1389;
	mul.f32 	%f1394, %f65, %f1390;
	sub.f32 	%f1395, %f1393, %f1394;
	mul.f32 	%f1396, %f64, %f1390;
	fma.rn.f32 	%f1397, %f65, %f1389, %f1396;
	st.local.v2.f32 	[%rd134+128], {%f1395, %f1397};
	add.s32 	%r23, %r496, 32;
	setp.lt.u32 	%p139, %r496, 480;
	mov.u32 	%r496, %r23;
	@%p139 bra 	$L__BB2_62;
	mov.b32 	%r497, 2;
$L__BB2_64:
	mul.wide.u32 	%rd135, %r497, 8;
	add.s64 	%rd136, %rd2, %rd135;
	ld.local.v2.f32 	{%f1398, %f1399}, [%rd136];
	ld.local.v2.f32 	{%f1400, %f1401}, [%rd136+128];
	sub.f32 	%f1402, %f1398, %f1400;
	sub.f32 	%f1403, %f1399, %f1401;
	add.f32 	%f1404, %f1398, %f1400;
	add.f32 	%f1405, %f1401, %f1399;
	st.local.v2.f32 	[%rd136], {%f1404, %f1405};
	mul.f32 	%f1406, %f66, %f1402;
	mul.f32 	%f1407, %f67, %f1403;
	sub.f32 	%f1408, %f1406, %f1407;
	mul.f32 	%f1409, %f66, %f1403;
	fma.rn.f32 	%f1410, %f67, %f1402, %f1409;
	st.local.v2.f32 	[%rd136+128], {%f1408, %f1410};
	add.s32 	%r25, %r497, 32;
	setp.lt.u32 	%p140, %r497, 480;
	mov.u32 	%r497, %r25;
	@%p140 bra 	$L__BB2_64;
	mov.b32 	%r498, 3;
$L__BB2_66:
	mul.wide.u32 	%rd137, %r498, 8;
	add.s64 	%rd138, %rd2, %rd137;
	ld.local.v2.f32 	{%f1411, %f1412}, [%rd138];
	ld.local.v2.f32 	{%f1413, %f1414}, [%rd138+128];
	sub.f32 	%f1415, %f1411, %f1413;
	sub.f32 	%f1416, %f1412, %f1414;
	add.f32 	%f1417, %f1411, %f1413;
	add.f32 	%f1418, %f1414, %f1412;
	st.local.v2.f32 	[%rd138], {%f1417, %f1418};
	mul.f32 	%f1419, %f68, %f1415;
	mul.f32 	%f1420, %f69, %f1416;
	sub.f32 	%f1421, %f1419, %f1420;
	mul.f32 	%f1422, %f68, %f1416;
	fma.rn.f32 	%f1423, %f69, %f1415, %f1422;
	st.local.v2.f32 	[%rd138+128], {%f1421, %f1423};
	add.s32 	%r27, %r498, 32;
	setp.lt.u32 	%p141, %r498, 480;
	mov.u32 	%r498, %r27;
	@%p141 bra 	$L__BB2_66;
	mov.b32 	%r499, 4;
$L__BB2_68:
	mul.wide.u32 	%rd139, %r499, 8;
	add.s64 	%rd140, %rd2, %rd139;
	ld.local.v2.f32 	{%f1424, %f1425}, [%rd140];
	ld.local.v2.f32 	{%f1426, %f1427}, [%rd140+128];
	sub.f32 	%f1428, %f1424, %f1426;
	sub.f32 	%f1429, %f1425, %f1427;
	add.f32 	%f1430, %f1424, %f1426;
	add.f32 	%f1431, %f1427, %f1425;
	st.local.v2.f32 	[%rd140], {%f1430, %f1431};
	mul.f32 	%f1432, %f70, %f1428;
	mul.f32 	%f1433, %f71, %f1429;
	sub.f32 	%f1434, %f1432, %f1433;
	mul.f32 	%f1435, %f70, %f1429;
	fma.rn.f32 	%f1436, %f71, %f1428, %f1435;
	st.local.v2.f32 	[%rd140+128], {%f1434, %f1436};
	add.s32 	%r29, %r499, 32;
	setp.lt.u32 	%p142, %r499, 480;
	mov.u32 	%r499, %r29;
	@%p142 bra 	$L__BB2_68;
	mov.b32 	%r500, 5;
$L__BB2_70:
	mul.wide.u32 	%rd141, %r500, 8;
	add.s64 	%rd142, %rd2, %rd141;
	ld.local.v2.f32 	{%f1437, %f1438}, [%rd142];
	ld.local.v2.f32 	{%f1439, %f1440}, [%rd142+128];
	sub.f32 	%f1441, %f1437, %f1439;
	sub.f32 	%f1442, %f1438, %f1440;
	add.f32 	%f1443, %f1437, %f1439;
	add.f32 	%f1444, %f1440, %f1438;
	st.local.v2.f32 	[%rd142], {%f1443, %f1444};
	mul.f32 	%f1445, %f72, %f1441;
	mul.f32 	%f1446, %f73, %f1442;
	sub.f32 	%f1447, %f1445, %f1446;
	mul.f32 	%f1448, %f72, %f1442;
	fma.rn.f32 	%f1449, %f73, %f1441, %f1448;
	st.local.v2.f32 	[%rd142+128], {%f1447, %f1449};
	add.s32 	%r31, %r500, 32;
	setp.lt.u32 	%p143, %r500, 480;
	mov.u32 	%r500, %r31;
	@%p143 bra 	$L__BB2_70;
	mov.b32 	%r501, 6;
$L__BB2_72:
	mul.wide.u32 	%rd143, %r501, 8;
	add.s64 	%rd144, %rd2, %rd143;
	ld.local.v2.f32 	{%f1450, %f1451}, [%rd144];
	ld.local.v2.f32 	{%f1452, %f1453}, [%rd144+128];
	sub.f32 	%f1454, %f1450, %f1452;
	sub.f32 	%f1455, %f1451, %f1453;
	add.f32 	%f1456, %f1450, %f1452;
	add.f32 	%f1457, %f1453, %f1451;
	st.local.v2.f32 	[%rd144], {%f1456, %f1457};
	mul.f32 	%f1458, %f74, %f1454;
	mul.f32 	%f1459, %f75, %f1455;
	sub.f32 	%f1460, %f1458, %f1459;
	mul.f32 	%f1461, %f74, %f1455;
	fma.rn.f32 	%f1462, %f75, %f1454, %f1461;
	st.local.v2.f32 	[%rd144+128], {%f1460, %f1462};
	add.s32 	%r33, %r501, 32;
	setp.lt.u32 	%p144, %r501, 480;
	mov.u32 	%r501, %r33;
	@%p144 bra 	$L__BB2_72;
	mov.b32 	%r502, 7;
$L__BB2_74:
	mul.wide.u32 	%rd145, %r502, 8;
	add.s64 	%rd146, %rd2, %rd145;
	ld.local.v2.f32 	{%f1463, %f1464}, [%rd146];
	ld.local.v2.f32 	{%f1465, %f1466}, [%rd146+128];
	sub.f32 	%f1467, %f1463, %f1465;
	sub.f32 	%f1468, %f1464, %f1466;
	add.f32 	%f1469, %f1463, %f1465;
	add.f32 	%f1470, %f1466, %f1464;
	st.local.v2.f32 	[%rd146], {%f1469, %f1470};
	mul.f32 	%f1471, %f76, %f1467;
	mul.f32 	%f1472, %f77, %f1468;
	sub.f32 	%f1473, %f1471, %f1472;
	mul.f32 	%f1474, %f76, %f1468;
	fma.rn.f32 	%f1475, %f77, %f1467, %f1474;
	st.local.v2.f32 	[%rd146+128], {%f1473, %f1475};
	add.s32 	%r35, %r502, 32;
	setp.lt.u32 	%p145, %r502, 480;
	mov.u32 	%r502, %r35;
	@%p145 bra 	$L__BB2_74;
	mov.b32 	%r503, 8;
$L__BB2_76:
	mul.wide.u32 	%rd147, %r503, 8;
	add.s64 	%rd148, %rd2, %rd147;
	ld.local.v2.f32 	{%f1476, %f1477}, [%rd148];
	ld.local.v2.f32 	{%f1478, %f1479}, [%rd148+128];
	sub.f32 	%f1480, %f1476, %f1478;
	sub.f32 	%f1481, %f1477, %f1479;
	add.f32 	%f1482, %f1476, %f1478;
	add.f32 	%f1483, %f1479, %f1477;
	st.local.v2.f32 	[%rd148], {%f1482, %f1483};
	mul.f32 	%f1484, %f78, %f1480;
	mul.f32 	%f1485, %f79, %f1481;
	sub.f32 	%f1486, %f1484, %f1485;
	mul.f32 	%f1487, %f78, %f1481;
	fma.rn.f32 	%f1488, %f79, %f1480, %f1487;
	st.local.v2.f32 	[%rd148+128], {%f1486, %f1488};
	add.s32 	%r37, %r503, 32;
	setp.lt.u32 	%p146, %r503, 480;
	mov.u32 	%r503, %r37;
	@%p146 bra 	$L__BB2_76;
	mov.b32 	%r504, 9;
$L__BB2_78:
	mul.wide.u32 	%rd149, %r504, 8;
	add.s64 	%rd150, %rd2, %rd149;
	ld.local.v2.f32 	{%f1489, %f1490}, [%rd150];
	ld.local.v2.f32 	{%f1491, %f1492}, [%rd150+128];
	sub.f32 	%f1493, %f1489, %f1491;
	sub.f32 	%f1494, %f1490, %f1492;
	add.f32 	%f1495, %f1489, %f1491;
	add.f32 	%f1496, %f1492, %f1490;
	st.local.v2.f32 	[%rd150], {%f1495, %f1496};
	mul.f32 	%f1497, %f80, %f1493;
	mul.f32 	%f1498, %f81, %f1494;
	sub.f32 	%f1499, %f1497, %f1498;
	mul.f32 	%f1500, %f80, %f1494;
	fma.rn.f32 	%f1501, %f81, %f1493, %f1500;
	st.local.v2.f32 	[%rd150+128], {%f1499, %f1501};
	add.s32 	%r39, %r504, 32;
	setp.lt.u32 	%p147, %r504, 480;
	mov.u32 	%r504, %r39;
	@%p147 bra 	$L__BB2_78;
	mov.b32 	%r505, 10;
$L__BB2_80:
	mul.wide.u32 	%rd151, %r505, 8;
	add.s64 	%rd152, %rd2, %rd151;
	ld.local.v2.f32 	{%f1502, %f1503}, [%rd152];
	ld.local.v2.f32 	{%f1504, %f1505}, [%rd152+128];
	sub.f32 	%f1506, %f1502, %f1504;
	sub.f32 	%f1507, %f1503, %f1505;
	add.f32 	%f1508, %f1502, %f1504;
	add.f32 	%f1509, %f1505, %f1503;
	st.local.v2.f32 	[%rd152], {%f1508, %f1509};
	mul.f32 	%f1510, %f82, %f1506;
	mul.f32 	%f1511, %f83, %f1507;
	sub.f32 	%f1512, %f1510, %f1511;
	mul.f32 	%f1513, %f82, %f1507;
	fma.rn.f32 	%f1514, %f83, %f1506, %f1513;
	st.local.v2.f32 	[%rd152+128], {%f1512, %f1514};
	add.s32 	%r41, %r505, 32;
	setp.lt.u32 	%p148, %r505, 480;
	mov.u32 	%r505, %r41;
	@%p148 bra 	$L__BB2_80;
	mov.b32 	%r506, 11;
$L__BB2_82:
	mul.wide.u32 	%rd153, %r506, 8;
	add.s64 	%rd154, %rd2, %rd153;
	ld.local.v2.f32 	{%f1515, %f1516}, [%rd154];
	ld.local.v2.f32 	{%f1517, %f1518}, [%rd154+128];
	sub.f32 	%f1519, %f1515, %f1517;
	sub.f32 	%f1520, %f1516, %f1518;
	add.f32 	%f1521, %f1515, %f1517;
	add.f32 	%f1522, %f1518, %f1516;
	st.local.v2.f32 	[%rd154], {%f1521, %f1522};
	mul.f32 	%f1523, %f84, %f1519;
	mul.f32 	%f1524, %f85, %f1520;
	sub.f32 	%f1525, %f1523, %f1524;
	mul.f32 	%f1526, %f84, %f1520;
	fma.rn.f32 	%f1527, %f85, %f1519, %f1526;
	st.local.v2.f32 	[%rd154+128], {%f1525, %f1527};
	add.s32 	%r43, %r506, 32;
	setp.lt.u32 	%p149, %r506, 480;
	mov.u32 	%r506, %r43;
	@%p149 bra 	$L__BB2_82;
	mov.b32 	%r507, 12;
$L__BB2_84:
	mul.wide.u32 	%rd155, %r507, 8;
	add.s64 	%rd156, %rd2, %rd155;
	ld.local.v2.f32 	{%f1528, %f1529}, [%rd156];
	ld.local.v2.f32 	{%f1530, %f1531}, [%rd156+128];
	sub.f32 	%f1532, %f1528, %f1530;
	sub.f32 	%f1533, %f1529, %f1531;
	add.f32 	%f1534, %f1528, %f1530;
	add.f32 	%f1535, %f1531, %f1529;
	st.local.v2.f32 	[%rd156], {%f1534, %f1535};
	mul.f32 	%f1536, %f86, %f1532;
	mul.f32 	%f1537, %f87, %f1533;
	sub.f32 	%f1538, %f1536, %f1537;
	mul.f32 	%f1539, %f86, %f1533;
	fma.rn.f32 	%f1540, %f87, %f1532, %f1539;
	st.local.v2.f32 	[%rd156+128], {%f1538, %f1540};
	add.s32 	%r45, %r507, 32;
	setp.lt.u32 	%p150, %r507, 480;
	mov.u32 	%r507, %r45;
	@%p150 bra 	$L__BB2_84;
	mov.b32 	%r508, 13;
$L__BB2_86:
	mul.wide.u32 	%rd157, %r508, 8;
	add.s64 	%rd158, %rd2, %rd157;
	ld.local.v2.f32 	{%f1541, %f1542}, [%rd158];
	ld.local.v2.f32 	{%f1543, %f1544}, [%rd158+128];
	sub.f32 	%f1545, %f1541, %f1543;
	sub.f32 	%f1546, %f1542, %f1544;
	add.f32 	%f1547, %f1541, %f1543;
	add.f32 	%f1548, %f1544, %f1542;
	st.local.v2.f32 	[%rd158], {%f1547, %f1548};
	mul.f32 	%f1549, %f88, %f1545;
	mul.f32 	%f1550, %f89, %f1546;
	sub.f32 	%f1551, %f1549, %f1550;
	mul.f32 	%f1552, %f88, %f1546;
	fma.rn.f32 	%f1553, %f89, %f1545, %f1552;
	st.local.v2.f32 	[%rd158+128], {%f1551, %f1553};
	add.s32 	%r47, %r508, 32;
	setp.lt.u32 	%p151, %r508, 480;
	mov.u32 	%r508, %r47;
	@%p151 bra 	$L__BB2_86;
	mov.b32 	%r509, 14;
$L__BB2_88:
	mul.wide.u32 	%rd159, %r509, 8;
	add.s64 	%rd160, %rd2, %rd159;
	ld.local.v2.f32 	{%f1554, %f1555}, [%rd160];
	ld.local.v2.f32 	{%f1556, %f1557}, [%rd160+128];
	sub.f32 	%f1558, %f1554, %f1556;
	sub.f32 	%f1559, %f1555, %f1557;
	add.f32 	%f1560, %f1554, %f1556;
	add.f32 	%f1561, %f1557, %f1555;
	st.local.v2.f32 	[%rd160], {%f1560, %f1561};
	mul.f32 	%f1562, %f90, %f1558;
	mul.f32 	%f1563, %f91, %f1559;
	sub.f32 	%f1564, %f1562, %f1563;
	mul.f32 	%f1565, %f90, %f1559;
	fma.rn.f32 	%f1566, %f91, %f1558, %f1565;
	st.local.v2.f32 	[%rd160+128], {%f1564, %f1566};
	add.s32 	%r49, %r509, 32;
	setp.lt.u32 	%p152, %r509, 480;
	mov.u32 	%r509, %r49;
	@%p152 bra 	$L__BB2_88;
	mov.b32 	%r510, 15;
$L__BB2_90:
	mul.wide.u32 	%rd161, %r510, 8;
	add.s64 	%rd162, %rd2, %rd161;
	ld.local.v2.f32 	{%f1567, %f1568}, [%rd162];
	ld.local.v2.f32 	{%f1569, %f1570}, [%rd162+128];
	sub.f32 	%f1571, %f1567, %f1569;
	sub.f32 	%f1572, %f1568, %f1570;
	add.f32 	%f1573, %f1567, %f1569;
	add.f32 	%f1574, %f1570, %f1568;
	st.local.v2.f32 	[%rd162], {%f1573, %f1574};
	mul.f32 	%f1575, %f92, %f1571;
	mul.f32 	%f1576, %f93, %f1572;
	sub.f32 	%f1577, %f1575, %f1576;
	mul.f32 	%f1578, %f92, %f1572;
	fma.rn.f32 	%f1579, %f93, %f1571, %f1578;
	st.local.v2.f32 	[%rd162+128], {%f1577, %f1579};
	add.s32 	%r51, %r510, 32;
	setp.lt.u32 	%p153, %r510, 480;
	mov.u32 	%r510, %r51;
	@%p153 bra 	$L__BB2_90;
	mov.b32 	%r511, 0;
$L__BB2_92:
	mul.wide.u32 	%rd163, %r511, 8;
	add.s64 	%rd164, %rd2, %rd163;
	ld.local.v2.f32 	{%f1580, %f1581}, [%rd164];
	ld.local.v2.f32 	{%f1582, %f1583}, [%rd164+64];
	sub.f32 	%f1584, %f1580, %f1582;
	sub.f32 	%f1585, %f1581, %f1583;
	add.f32 	%f1586, %f1580, %f1582;
	add.f32 	%f1587, %f1583, %f1581;
	st.local.v2.f32 	[%rd164], {%f1586, %f1587};
	mul.f32 	%f1588, %f1585, 0f00000000;
	sub.f32 	%f1589, %f1584, %f1588;
	fma.rn.f32 	%f1590, %f1584, 0f00000000, %f1585;
	st.local.v2.f32 	[%rd164+64], {%f1589, %f1590};
	add.s32 	%r53, %r511, 16;
	setp.lt.u32 	%p154, %r511, 496;
	mov.u32 	%r511, %r53;
	@%p154 bra 	$L__BB2_92;
	mov.b32 	%r512, 1;
$L__BB2_94:
	mul.wide.u32 	%rd165, %r512, 8;
	add.s64 	%rd166, %rd2, %rd165;
	ld.local.v2.f32 	{%f1591, %f1592}, [%rd166];
	ld.local.v2.f32 	{%f1593, %f1594}, [%rd166+64];
	sub.f32 	%f1595, %f1591, %f1593;
	sub.f32 	%f1596, %f1592, %f1594;
	add.f32 	%f1597, %f1591, %f1593;
	add.f32 	%f1598, %f1594, %f1592;
	st.local.v2.f32 	[%rd166], {%f1597, %f1598};
	mul.f32 	%f1599, %f94, %f1595;
	mul.f32 	%f1600, %f95, %f1596;
	sub.f32 	%f1601, %f1599, %f1600;
	mul.f32 	%f1602, %f94, %f1596;
	fma.rn.f32 	%f1603, %f95, %f1595, %f1602;
	st.local.v2.f32 	[%rd166+64], {%f1601, %f1603};
	add.s32 	%r55, %r512, 16;
	setp.lt.u32 	%p155, %r512, 496;
	mov.u32 	%r512, %r55;
	@%p155 bra 	$L__BB2_94;
	mov.b32 	%r513, 2;
$L__BB2_96:
	mul.wide.u32 	%rd167, %r513, 8;
	add.s64 	%rd168, %rd2, %rd167;
	ld.local.v2.f32 	{%f1604, %f1605}, [%rd168];
	ld.local.v2.f32 	{%f1606, %f1607}, [%rd168+64];
	sub.f32 	%f1608, %f1604, %f1606;
	sub.f32 	%f1609, %f1605, %f1607;
	add.f32 	%f1610, %f1604, %f1606;
	add.f32 	%f1611, %f1607, %f1605;
	st.local.v2.f32 	[%rd168], {%f1610, %f1611};
	mul.f32 	%f1612, %f96, %f1608;
	mul.f32 	%f1613, %f97, %f1609;
	sub.f32 	%f1614, %f1612, %f1613;
	mul.f32 	%f1615, %f96, %f1609;
	fma.rn.f32 	%f1616, %f97, %f1608, %f1615;
	st.local.v2.f32 	[%rd168+64], {%f1614, %f1616};
	add.s32 	%r57, %r513, 16;
	setp.lt.u32 	%p156, %r513, 496;
	mov.u32 	%r513, %r57;
	@%p156 bra 	$L__BB2_96;
	mov.b32 	%r514, 3;
$L__BB2_98:
	mul.wide.u32 	%rd169, %r514, 8;
	add.s64 	%rd170, %rd2, %rd169;
	ld.local.v2.f32 	{%f1617, %f1618}, [%rd170];
	ld.local.v2.f32 	{%f1619, %f1620}, [%rd170+64];
	sub.f32 	%f1621, %f1617, %f1619;
	sub.f32 	%f1622, %f1618, %f1620;
	add.f32 	%f1623, %f1617, %f1619;
	add.f32 	%f1624, %f1620, %f1618;
	st.local.v2.f32 	[%rd170], {%f1623, %f1624};
	mul.f32 	%f1625, %f98, %f1621;
	mul.f32 	%f1626, %f99, %f1622;
	sub.f32 	%f1627, %f1625, %f1626;
	mul.f32 	%f1628, %f98, %f1622;
	fma.rn.f32 	%f1629, %f99, %f1621, %f1628;
	st.local.v2.f32 	[%rd170+64], {%f1627, %f1629};
	add.s32 	%r59, %r514, 16;
	setp.lt.u32 	%p157, %r514, 496;
	mov.u32 	%r514, %r59;
	@%p157 bra 	$L__BB2_98;
	mov.b32 	%r515, 4;
$L__BB2_100:
	mul.wide.u32 	%rd171, %r515, 8;
	add.s64 	%rd172, %rd2, %rd171;
	ld.local.v2.f32 	{%f1630, %f1631}, [%rd172];
	ld.local.v2.f32 	{%f1632, %f1633}, [%rd172+64];
	sub.f32 	%f1634, %f1630, %f1632;
	sub.f32 	%f1635, %f1631, %f1633;
	add.f32 	%f1636, %f1630, %f1632;
	add.f32 	%f1637, %f1633, %f1631;
	st.local.v2.f32 	[%rd172], {%f1636, %f1637};
	mul.f32 	%f1638, %f100, %f1634;
	mul.f32 	%f1639, %f101, %f1635;
	sub.f32 	%f1640, %f1638, %f1639;
	mul.f32 	%f1641, %f100, %f1635;
	fma.rn.f32 	%f1642, %f101, %f1634, %f1641;
	st.local.v2.f32 	[%rd172+64], {%f1640, %f1642};
	add.s32 	%r61, %r515, 16;
	setp.lt.u32 	%p158, %r515, 496;
	mov.u32 	%r515, %r61;
	@%p158 bra 	$L__BB2_100;
	mov.b32 	%r516, 5;
$L__BB2_102:
	mul.wide.u32 	%rd173, %r516, 8;
	add.s64 	%rd174, %rd2, %rd173;
	ld.local.v2.f32 	{%f1643, %f1644}, [%rd174];
	ld.local.v2.f32 	{%f1645, %f1646}, [%rd174+64];
	sub.f32 	%f1647, %f1643, %f1645;
	sub.f32 	%f1648, %f1644, %f1646;
	add.f32 	%f1649, %f1643, %f1645;
	add.f32 	%f1650, %f1646, %f1644;
	st.local.v2.f32 	[%rd174], {%f1649, %f1650};
	mul.f32 	%f1651, %f102, %f1647;
	mul.f32 	%f1652, %f103, %f1648;
	sub.f32 	%f1653, %f1651, %f1652;
	mul.f32 	%f1654, %f102, %f1648;
	fma.rn.f32 	%f1655, %f103, %f1647, %f1654;
	st.local.v2.f32 	[%rd174+64], {%f1653, %f1655};
	add.s32 	%r63, %r516, 16;
	setp.lt.u32 	%p159, %r516, 496;
	mov.u32 	%r516, %r63;
	@%p159 bra 	$L__BB2_102;
	mov.b32 	%r517, 6;
$L__BB2_104:
	mul.wide.u32 	%rd175, %r517, 8;
	add.s64 	%rd176, %rd2, %rd175;
	ld.local.v2.f32 	{%f1656, %f1657}, [%rd176];
	ld.local.v2.f32 	{%f1658, %f1659}, [%rd176+64];
	sub.f32 	%f1660, %f1656, %f1658;
	sub.f32 	%f1661, %f1657, %f1659;
	add.f32 	%f1662, %f1656, %f1658;
	add.f32 	%f1663, %f1659, %f1657;
	st.local.v2.f32 	[%rd176], {%f1662, %f1663};
	mul.f32 	%f1664, %f104, %f1660;
	mul.f32 	%f1665, %f105, %f1661;
	sub.f32 	%f1666, %f1664, %f1665;
	mul.f32 	%f1667, %f104, %f1661;
	fma.rn.f32 	%f1668, %f105, %f1660, %f1667;
	st.local.v2.f32 	[%rd176+64], {%f1666, %f1668};
	add.s32 	%r65, %r517, 16;
	setp.lt.u32 	%p160, %r517, 496;
	mov.u32 	%r517, %r65;
	@%p160 bra 	$L__BB2_104;
	mov.b32 	%r518, 7;
$L__BB2_106:
	mul.wide.u32 	%rd177, %r518, 8;
	add.s64 	%rd178, %rd2, %rd177;
	ld.local.v2.f32 	{%f1669, %f1670}, [%rd178];
	ld.local.v2.f32 	{%f1671, %f1672}, [%rd178+64];
	sub.f32 	%f1673, %f1669, %f1671;
	sub.f32 	%f1674, %f1670, %f1672;
	add.f32 	%f1675, %f1669, %f1671;
	add.f32 	%f1676, %f1672, %f1670;
	st.local.v2.f32 	[%rd178], {%f1675, %f1676};
	mul.f32 	%f1677, %f106, %f1673;
	mul.f32 	%f1678, %f107, %f1674;
	sub.f32 	%f1679, %f1677, %f1678;
	mul.f32 	%f1680, %f106, %f1674;
	fma.rn.f32 	%f1681, %f107, %f1673, %f1680;
	st.local.v2.f32 	[%rd178+64], {%f1679, %f1681};
	add.s32 	%r67, %r518, 16;
	setp.lt.u32 	%p161, %r518, 496;
	mov.u32 	%r518, %r67;
	@%p161 bra 	$L__BB2_106;
	mov.b32 	%r519, 0;
$L__BB2_108:
	mul.wide.u32 	%rd179, %r519, 8;
	add.s64 	%rd180, %rd2, %rd179;
	ld.local.v2.f32 	{%f1682, %f1683}, [%rd180];
	ld.local.v2.f32 	{%f1684, %f1685}, [%rd180+32];
	sub.f32 	%f1686, %f1682, %f1684;
	sub.f32 	%f1687, %f1683, %f1685;
	add.f32 	%f1688, %f1682, %f1684;
	add.f32 	%f1689, %f1685, %f1683;
	st.local.v2.f32 	[%rd180], {%f1688, %f1689};
	mul.f32 	%f1690, %f1687, 0f00000000;
	sub.f32 	%f1691, %f1686, %f1690;
	fma.rn.f32 	%f1692, %f1686, 0f00000000, %f1687;
	st.local.v2.f32 	[%rd180+32], {%f1691, %f1692};
	add.s32 	%r69, %r519, 8;
	setp.lt.u32 	%p162, %r519, 504;
	mov.u32 	%r519, %r69;
	@%p162 bra 	$L__BB2_108;
	mov.b32 	%r520, 1;
$L__BB2_110:
	mul.wide.u32 	%rd181, %r520, 8;
	add.s64 	%rd182, %rd2, %rd181;
	ld.local.v2.f32 	{%f1693, %f1694}, [%rd182];
	ld.local.v2.f32 	{%f1695, %f1696}, [%rd182+32];
	sub.f32 	%f1697, %f1693, %f1695;
	sub.f32 	%f1698, %f1694, %f1696;
	add.f32 	%f1699, %f1693, %f1695;
	add.f32 	%f1700, %f1696, %f1694;
	st.local.v2.f32 	[%rd182], {%f1699, %f1700};
	mul.f32 	%f1701, %f108, %f1697;
	mul.f32 	%f1702, %f109, %f1698;
	sub.f32 	%f1703, %f1701, %f1702;
	mul.f32 	%f1704, %f108, %f1698;
	fma.rn.f32 	%f1705, %f109, %f1697, %f1704;
	st.local.v2.f32 	[%rd182+32], {%f1703, %f1705};
	add.s32 	%r71, %r520, 8;
	setp.lt.u32 	%p163, %r520, 504;
	mov.u32 	%r520, %r71;
	@%p163 bra 	$L__BB2_110;
	mov.b32 	%r521, 2;
$L__BB2_112:
	mul.wide.u32 	%rd183, %r521, 8;
	add.s64 	%rd184, %rd2, %rd183;
	ld.local.v2.f32 	{%f1706, %f1707}, [%rd184];
	ld.local.v2.f32 	{%f1708, %f1709}, [%rd184+32];
	sub.f32 	%f1710, %f1706, %f1708;
	sub.f32 	%f1711, %f1707, %f1709;
	add.f32 	%f1712, %f1706, %f1708;
	add.f32 	%f1713, %f1709, %f1707;
	st.local.v2.f32 	[%rd184], {%f1712, %f1713};
	mul.f32 	%f1714, %f110, %f1710;
	mul.f32 	%f1715, %f111, %f1711;
	sub.f32 	%f1716, %f1714, %f1715;
	mul.f32 	%f1717, %f110, %f1711;
	fma.rn.f32 	%f1718, %f111, %f1710, %f1717;
	st.local.v2.f32 	[%rd184+32], {%f1716, %f1718};
	add.s32 	%r73, %r521, 8;
	setp.lt.u32 	%p164, %r521, 504;
	mov.u32 	%r521, %r73;
	@%p164 bra 	$L__BB2_112;
	mov.b32 	%r522, 3;
$L__BB2_114:
	mul.wide.u32 	%rd185, %r522, 8;
	add.s64 	%rd186, %rd2, %rd185;
	ld.local.v2.f32 	{%f1719, %f1720}, [%rd186];
	ld.local.v2.f32 	{%f1721, %f1722}, [%rd186+32];
	sub.f32 	%f1723, %f1719, %f1721;
	sub.f32 	%f1724, %f1720, %f1722;
	add.f32 	%f1725, %f1719, %f1721;
	add.f32 	%f1726, %f1722, %f1720;
	st.local.v2.f32 	[%rd186], {%f1725, %f1726};
	mul.f32 	%f1727, %f112, %f1723;
	mul.f32 	%f1728, %f113, %f1724;
	sub.f32 	%f1729, %f1727, %f1728;
	mul.f32 	%f1730, %f112, %f1724;
	fma.rn.f32 	%f1731, %f113, %f1723, %f1730;
	st.local.v2.f32 	[%rd186+32], {%f1729, %f1731};
	add.s32 	%r75, %r522, 8;
	setp.lt.u32 	%p165, %r522, 504;
	mov.u32 	%r522, %r75;
	@%p165 bra 	$L__BB2_114;
	mov.b32 	%r523, 0;
$L__BB2_116:
	mul.wide.u32 	%rd187, %r523, 8;
	add.s64 	%rd188, %rd2, %rd187;
	ld.local.v2.f32 	{%f1732, %f1733}, [%rd188];
	ld.local.v2.f32 	{%f1734, %f1735}, [%rd188+16];
	sub.f32 	%f1736, %f1732, %f1734;
	sub.f32 	%f1737, %f1733, %f1735;
	add.f32 	%f1738, %f1732, %f1734;
	add.f32 	%f1739, %f1735, %f1733;
	st.local.v2.f32 	[%rd188], {%f1738, %f1739};
	mul.f32 	%f1740, %f1737, 0f00000000;
	sub.f32 	%f1741, %f1736, %f1740;
	fma.rn.f32 	%f1742, %f1736, 0f00000000, %f1737;
	st.local.v2.f32 	[%rd188+16], {%f1741, %f1742};
	add.s32 	%r77, %r523, 4;
	setp.lt.u32 	%p166, %r523, 508;
	mov.u32 	%r523, %r77;
	@%p166 bra 	$L__BB2_116;
	mov.b32 	%r524, 1;
$L__BB2_118:
	mul.wide.u32 	%rd189, %r524, 8;
	add.s64 	%rd190, %rd2, %rd189;
	ld.local.v2.f32 	{%f1743, %f1744}, [%rd190];
	ld.local.v2.f32 	{%f1745, %f1746}, [%rd190+16];
	sub.f32 	%f1747, %f1743, %f1745;
	sub.f32 	%f1748, %f1744, %f1746;
	add.f32 	%f1749, %f1743, %f1745;
	add.f32 	%f1750, %f1746, %f1744;
	st.local.v2.f32 	[%rd190], {%f1749, %f1750};
	mul.f32 	%f1751, %f114, %f1747;
	mul.f32 	%f1752, %f115, %f1748;
	sub.f32 	%f1753, %f1751, %f1752;
	mul.f32 	%f1754, %f114, %f1748;
	fma.rn.f32 	%f1755, %f115, %f1747, %f1754;
	st.local.v2.f32 	[%rd190+16], {%f1753, %f1755};
	add.s32 	%r79, %r524, 4;
	setp.lt.u32 	%p167, %r524, 508;
	mov.u32 	%r524, %r79;
	@%p167 bra 	$L__BB2_118;
	mov.b32 	%r525, 0;
$L__BB2_120:
	mul.wide.u32 	%rd191, %r525, 8;
	add.s64 	%rd192, %rd2, %rd191;
	ld.local.v4.f32 	{%f1756, %f1757, %f1758, %f1759}, [%rd192];
	sub.f32 	%f1760, %f1756, %f1758;
	sub.f32 	%f1761, %f1757, %f1759;
	add.f32 	%f1762, %f1756, %f1758;
	add.f32 	%f1763, %f1759, %f1757;
	mul.f32 	%f1764, %f1761, 0f00000000;
	sub.f32 	%f1765, %f1760, %f1764;
	fma.rn.f32 	%f1766, %f1760, 0f00000000, %f1761;
	st.local.v4.f32 	[%rd192], {%f1762, %f1763, %f1765, %f1766};
	add.s32 	%r81, %r525, 2;
	setp.lt.u32 	%p168, %r525, 510;
	mov.u32 	%r525, %r81;
	@%p168 bra 	$L__BB2_120;
	mov.b32 	%r526, 0;
$L__BB2_122:
	brev.b32 	%r372, %r526;
	shr.u32 	%r83, %r372, 23;
	setp.le.u32 	%p169, %r83, %r526;
	mul.wide.u32 	%rd193, %r526, 8;
	add.s64 	%rd8, %rd2, %rd193;
	@%p169 bra 	$L__BB2_124;
	ld.local.v2.f32 	{%f1767, %f1768}, [%rd8];
	mul.wide.u32 	%rd194, %r83, 8;
	add.s64 	%rd195, %rd2, %rd194;
	ld.local.v2.f32 	{%f1769, %f1770}, [%rd195];
	st.local.v2.f32 	[%rd8], {%f1769, %f1770};
	st.local.v2.f32 	[%rd195], {%f1767, %f1768};
$L__BB2_124:
	add.s32 	%r373, %r526, 1;
	brev.b32 	%r374, %r373;
	shr.u32 	%r84, %r374, 23;
	setp.le.u32 	%p170, %r84, %r373;
	@%p170 bra 	$L__BB2_126;
	ld.local.v2.f32 	{%f1771, %f1772}, [%rd8+8];
	mul.wide.u32 	%rd196, %r84, 8;
	add.s64 	%rd197, %rd2, %rd196;
	ld.local.v2.f32 	{%f1773, %f1774}, [%rd197];
	st.local.v2.f32 	[%rd8+8], {%f1773, %f1774};
	st.local.v2.f32 	[%rd197], {%f1771, %f1772};
$L__BB2_126:
	add.s32 	%r375, %r526, 2;
	brev.b32 	%r376, %r375;
	shr.u32 	%r85, %r376, 23;
	setp.le.u32 	%p171, %r85, %r375;
	@%p171 bra 	$L__BB2_128;
	ld.local.v2.f32 	{%f1775, %f1776}, [%rd8+16];
	mul.wide.u32 	%rd198, %r85, 8;
	add.s64 	%rd199, %rd2, %rd198;
	ld.local.v2.f32 	{%f1777, %f1778}, [%rd199];
	st.local.v2.f32 	[%rd8+16], {%f1777, %f1778};
	st.local.v2.f32 	[%rd199], {%f1775, %f1776};
$L__BB2_128:
	add.s32 	%r377, %r526, 3;
	brev.b32 	%r378, %r377;
	shr.u32 	%r86, %r378, 23;
	setp.le.u32 	%p172, %r86, %r377;
	@%p172 bra 	$L__BB2_130;
	ld.local.v2.f32 	{%f1779, %f1780}, [%rd8+24];
	mul.wide.u32 	%rd200, %r86, 8;
	add.s64 	%rd201, %rd2, %rd200;
	ld.local.v2.f32 	{%f1781, %f1782}, [%rd201];
	st.local.v2.f32 	[%rd8+24], {%f1781, %f1782};
	st.local.v2.f32 	[%rd201], {%f1779, %f1780};
$L__BB2_130:
	add.s32 	%r379, %r526, 4;
	brev.b32 	%r380, %r379;
	shr.u32 	%r87, %r380, 23;
	setp.le.u32 	%p173, %r87, %r379;
	@%p173 bra 	$L__BB2_132;
	ld.local.v2.f32 	{%f1783, %f1784}, [%rd8+32];
	mul.wide.u32 	%rd202, %r87, 8;
	add.s64 	%rd203, %rd2, %rd202;
	ld.local.v2.f32 	{%f1785, %f1786}, [%rd203];
	st.local.v2.f32 	[%rd8+32], {%f1785, %f1786};
	st.local.v2.f32 	[%rd203], {%f1783, %f1784};
$L__BB2_132:
	add.s32 	%r381, %r526, 5;
	brev.b32 	%r382, %r381;
	shr.u32 	%r88, %r382, 23;
	setp.le.u32 	%p174, %r88, %r381;
	@%p174 bra 	$L__BB2_134;
	ld.local.v2.f32 	{%f1787, %f1788}, [%rd8+40];
	mul.wide.u32 	%rd204, %r88, 8;
	add.s64 	%rd205, %rd2, %rd204;
	ld.local.v2.f32 	{%f1789, %f1790}, [%rd205];
	st.local.v2.f32 	[%rd8+40], {%f1789, %f1790};
	st.local.v2.f32 	[%rd205], {%f1787, %f1788};
$L__BB2_134:
	add.s32 	%r383, %r526, 6;
	brev.b32 	%r384, %r383;
	shr.u32 	%r89, %r384, 23;
	setp.le.u32 	%p175, %r89, %r383;
	@%p175 bra 	$L__BB2_136;
	ld.local.v2.f32 	{%f1791, %f1792}, [%rd8+48];
	mul.wide.u32 	%rd206, %r89, 8;
	add.s64 	%rd207, %rd2, %rd206;
	ld.local.v2.f32 	{%f1793, %f1794}, [%rd207];
	st.local.v2.f32 	[%rd8+48], {%f1793, %f1794};
	st.local.v2.f32 	[%rd207], {%f1791, %f1792};
$L__BB2_136:
	add.s32 	%r385, %r526, 7;
	brev.b32 	%r386, %r385;
	shr.u32 	%r90, %r386, 23;
	setp.le.u32 	%p176, %r90, %r385;
	@%p176 bra 	$L__BB2_138;
	ld.local.v2.f32 	{%f1795, %f1796}, [%rd8+56];
	mul.wide.u32 	%rd208, %r90, 8;
	add.s64 	%rd209, %rd2, %rd208;
	ld.local.v2.f32 	{%f1797, %f1798}, [%rd209];
	st.local.v2.f32 	[%rd8+56], {%f1797, %f1798};
	st.local.v2.f32 	[%rd209], {%f1795, %f1796};
$L__BB2_138:
	add.s32 	%r387, %r526, 8;
	brev.b32 	%r388, %r387;
	shr.u32 	%r91, %r388, 23;
	setp.le.u32 	%p177, %r91, %r387;
	@%p177 bra 	$L__BB2_140;
	ld.local.v2.f32 	{%f1799, %f1800}, [%rd8+64];
	mul.wide.u32 	%rd210, %r91, 8;
	add.s64 	%rd211, %rd2, %rd210;
	ld.local.v2.f32 	{%f1801, %f1802}, [%rd211];
	st.local.v2.f32 	[%rd8+64], {%f1801, %f1802};
	st.local.v2.f32 	[%rd211], {%f1799, %f1800};
$L__BB2_140:
	add.s32 	%r389, %r526, 9;
	brev.b32 	%r390, %r389;
	shr.u32 	%r92, %r390, 23;
	setp.le.u32 	%p178, %r92, %r389;
	@%p178 bra 	$L__BB2_142;
	ld.local.v2.f32 	{%f1803, %f1804}, [%rd8+72];
	mul.wide.u32 	%rd212, %r92, 8;
	add.s64 	%rd213, %rd2, %rd212;
	ld.local.v2.f32 	{%f1805, %f1806}, [%rd213];
	st.local.v2.f32 	[%rd8+72], {%f1805, %f1806};
	st.local.v2.f32 	[%rd213], {%f1803, %f1804};
$L__BB2_142:
	add.s32 	%r391, %r526, 10;
	brev.b32 	%r392, %r391;
	shr.u32 	%r93, %r392, 23;
	setp.le.u32 	%p179, %r93, %r391;
	@%p179 bra 	$L__BB2_144;
	ld.local.v2.f32 	{%f1807, %f1808}, [%rd8+80];
	mul.wide.u32 	%rd214, %r93, 8;
	add.s64 	%rd215, %rd2, %rd214;
	ld.local.v2.f32 	{%f1809, %f1810}, [%rd215];
	st.local.v2.f32 	[%rd8+80], {%f1809, %f1810};
	st.local.v2.f32 	[%rd215], {%f1807, %f1808};
$L__BB2_144:
	add.s32 	%r393, %r526, 11;
	brev.b32 	%r394, %r393;
	shr.u32 	%r94, %r394, 23;
	setp.le.u32 	%p180, %r94, %r393;
	@%p180 bra 	$L__BB2_146;
	ld.local.v2.f32 	{%f1811, %f1812}, [%rd8+88];
	mul.wide.u32 	%rd216, %r94, 8;
	add.s64 	%rd217, %rd2, %rd216;
	ld.local.v2.f32 	{%f1813, %f1814}, [%rd217];
	st.local.v2.f32 	[%rd8+88], {%f1813, %f1814};
	st.local.v2.f32 	[%rd217], {%f1811, %f1812};
$L__BB2_146:
	add.s32 	%r395, %r526, 12;
	brev.b32 	%r396, %r395;
	shr.u32 	%r95, %r396, 23;
	setp.le.u32 	%p181, %r95, %r395;
	@%p181 bra 	$L__BB2_148;
	ld.local.v2.f32 	{%f1815, %f1816}, [%rd8+96];
	mul.wide.u32 	%rd218, %r95, 8;
	add.s64 	%rd219, %rd2, %rd218;
	ld.local.v2.f32 	{%f1817, %f1818}, [%rd219];
	st.local.v2.f32 	[%rd8+96], {%f1817, %f1818};
	st.local.v2.f32 	[%rd219], {%f1815, %f1816};
$L__BB2_148:
	add.s32 	%r397, %r526, 13;
	brev.b32 	%r398, %r397;
	shr.u32 	%r96, %r398, 23;
	setp.le.u32 	%p182, %r96, %r397;
	@%p182 bra 	$L__BB2_150;
	ld.local.v2.f32 	{%f1819, %f1820}, [%rd8+104];
	mul.wide.u32 	%rd220, %r96, 8;
	add.s64 	%rd221, %rd2, %rd220;
	ld.local.v2.f32 	{%f1821, %f1822}, [%rd221];
	st.local.v2.f32 	[%rd8+104], {%f1821, %f1822};
	st.local.v2.f32 	[%rd221], {%f1819, %f1820};
$L__BB2_150:
	add.s32 	%r399, %r526, 14;
	brev.b32 	%r400, %r399;
	shr.u32 	%r97, %r400, 23;
	setp.le.u32 	%p183, %r97, %r399;
	@%p183 bra 	$L__BB2_152;
	ld.local.v2.f32 	{%f1823, %f1824}, [%rd8+112];
	mul.wide.u32 	%rd222, %r97, 8;
	add.s64 	%rd223, %rd2, %rd222;
	ld.local.v2.f32 	{%f1825, %f1826}, [%rd223];
	st.local.v2.f32 	[%rd8+112], {%f1825, %f1826};
	st.local.v2.f32 	[%rd223], {%f1823, %f1824};
$L__BB2_152:
	add.s32 	%r401, %r526, 15;
	brev.b32 	%r402, %r401;
	shr.u32 	%r98, %r402, 23;
	setp.le.u32 	%p184, %r98, %r401;
	@%p184 bra 	$L__BB2_154;
	ld.local.v2.f32 	{%f1827, %f1828}, [%rd8+120];
	mul.wide.u32 	%rd224, %r98, 8;
	add.s64 	%rd225, %rd2, %rd224;
	ld.local.v2.f32 	{%f1829, %f1830}, [%rd225];
	st.local.v2.f32 	[%rd8+120], {%f1829, %f1830};
	st.local.v2.f32 	[%rd225], {%f1827, %f1828};
$L__BB2_154:
	add.s32 	%r526, %r526, 16;
	setp.ne.s32 	%p185, %r526, 512;
	@%p185 bra 	$L__BB2_122;
	mov.b32 	%r527, 0;
$L__BB2_156:
	mul.wide.u32 	%rd226, %r527, 8;
	add.s64 	%rd9, %rd2, %rd226;
	ld.local.v2.f32 	{%f1831, %f1832}, [%rd9];
	mul.f32 	%f1833, %f1832, %f1832;
	fma.rn.f32 	%f1834, %f1831, %f1831, %f1833;
	sqrt.rn.f32 	%f1835, %f1834;
	mov.f32 	%f1836, 0f00000000;
	st.local.v2.f32 	[%rd9], {%f1835, %f1836};
	setp.eq.s32 	%p186, %r527, 256;
	@%p186 bra 	$L__BB2_158;
	ld.local.v2.f32 	{%f1837, %f1838}, [%rd9+8];
	mul.f32 	%f1839, %f1838, %f1838;
	fma.rn.f32 	%f1840, %f1837, %f1837, %f1839;
	sqrt.rn.f32 	%f1841, %f1840;
	mov.f32 	%f1842, 0f00000000;
	st.local.v2.f32 	[%rd9+8], {%f1841, %f1842};
	ld.local.v4.f32 	{%f1843, %f1844, %f1845, %f1846}, [%rd9+16];
	mul.f32 	%f1847, %f1844, %f1844;
	fma.rn.f32 	%f1848, %f1843, %f1843, %f1847;
	sqrt.rn.f32 	%f1849, %f1848;
	mul.f32 	%f1850, %f1846, %f1846;
	fma.rn.f32 	%f1851, %f1845, %f1845, %f1850;
	sqrt.rn.f32 	%f1852, %f1851;
	st.local.v4.f32 	[%rd9+16], {%f1849, %f1842, %f1852, %f1842};
	add.s32 	%r527, %r527, 4;
	bra.uni 	$L__BB2_156;
$L__BB2_158:
	ld.param.u32 	%r482, [compute_windowed_fft_param_6];
	setp.lt.u32 	%p187, %r482, 8;
	mov.b32 	%r530, 0;
	@%p187 bra 	$L__BB2_161;
	mov.b32 	%r528, 0;
$L__BB2_160:
	.pragma "nounroll";
	ld.param.u32 	%r483, [compute_windowed_fft_param_6];
	ld.param.u64 	%rd285, [compute_windowed_fft_param_5];
	ld.param.u32 	%r476, [compute_windowed_fft_param_4];
	ld.param.u64 	%rd281, [compute_windowed_fft_param_1];
	cvta.to.global.u64 	%rd227, %rd285;
	mul.wide.u32 	%rd228, %r528, 4;
	add.s64 	%rd229, %rd227, %rd228;
	ld.global.u32 	%r406, [%rd229];
	shl.b32 	%r407, %r406, 9;
	div.s32 	%r408, %r407, %r476;
	mul.wide.s32 	%rd230, %r408, 8;
	add.s64 	%rd231, %rd2, %rd230;
	ld.local.f32 	%f1853, [%rd231];
	add.s32 	%r409, %r6, %r528;
	cvta.to.global.u64 	%rd232, %rd281;
	mul.wide.s32 	%rd233, %r409, 4;
	add.s64 	%rd234, %rd232, %rd233;
	st.global.f32 	[%rd234], %f1853;
	ld.global.u32 	%r410, [%rd229+4];
	shl.b32 	%r411, %r410, 9;
	div.s32 	%r412, %r411, %r476;
	mul.wide.s32 	%rd235, %r412, 8;
	add.s64 	%rd236, %rd2, %rd235;
	ld.local.f32 	%f1854, [%rd236];
	st.global.f32 	[%rd234+4], %f1854;
	ld.global.u32 	%r413, [%rd229+8];
	shl.b32 	%r414, %r413, 9;
	div.s32 	%r415, %r414, %r476;
	mul.wide.s32 	%rd237, %r415, 8;
	add.s64 	%rd238, %rd2, %rd237;
	ld.local.f32 	%f1855, [%rd238];
	st.global.f32 	[%rd234+8], %f1855;
	ld.global.u32 	%r416, [%rd229+12];
	shl.b32 	%r417, %r416, 9;
	div.s32 	%r418, %r417, %r476;
	mul.wide.s32 	%rd239, %r418, 8;
	add.s64 	%rd240, %rd2, %rd239;
	ld.local.f32 	%f1856, [%rd240];
	st.global.f32 	[%rd234+12], %f1856;
	ld.global.u32 	%r419, [%rd229+16];
	shl.b32 	%r420, %r419, 9;
	div.s32 	%r421, %r420, %r476;
	mul.wide.s32 	%rd241, %r421, 8;
	add.s64 	%rd242, %rd2, %rd241;
	ld.local.f32 	%f1857, [%rd242];
	st.global.f32 	[%rd234+16], %f1857;
	ld.global.u32 	%r422, [%rd229+20];
	shl.b32 	%r423, %r422, 9;
	div.s32 	%r424, %r423, %r476;
	mul.wide.s32 	%rd243, %r424, 8;
	add.s64 	%rd244, %rd2, %rd243;
	ld.local.f32 	%f1858, [%rd244];
	st.global.f32 	[%rd234+20], %f1858;
	ld.global.u32 	%r425, [%rd229+24];
	shl.b32 	%r426, %r425, 9;
	div.s32 	%r427, %r426, %r476;
	mul.wide.s32 	%rd245, %r427, 8;
	add.s64 	%rd246, %rd2, %rd245;
	ld.local.f32 	%f1859, [%rd246];
	st.global.f32 	[%rd234+24], %f1859;
	ld.global.u32 	%r428, [%rd229+28];
	shl.b32 	%r429, %r428, 9;
	div.s32 	%r430, %r429, %r476;
	mul.wide.s32 	%rd247, %r430, 8;
	add.s64 	%rd248, %rd2, %rd247;
	ld.local.f32 	%f1860, [%rd248];
	st.global.f32 	[%rd234+28], %f1860;
	add.s32 	%r528, %r528, 8;
	and.b32  	%r530, %r483, 2147483640;
	setp.eq.s32 	%p188, %r528, %r530;
	@%p188 bra 	$L__BB2_161;
	bra.uni 	$L__BB2_160;
$L__BB2_161:
	ld.param.u32 	%r484, [compute_windowed_fft_param_6];
	and.b32  	%r431, %r484, 7;
	setp.eq.s32 	%p189, %r431, 0;
	@%p189 bra 	$L__BB2_169;
	ld.param.u32 	%r485, [compute_windowed_fft_param_6];
	and.b32  	%r432, %r485, 7;
	add.s32 	%r433, %r432, -1;
	setp.lt.u32 	%p190, %r433, 3;
	@%p190 bra 	$L__BB2_164;
	ld.param.u64 	%rd286, [compute_windowed_fft_param_5];
	ld.param.u32 	%r477, [compute_windowed_fft_param_4];
	ld.param.u64 	%rd282, [compute_windowed_fft_param_1];
	cvta.to.global.u64 	%rd249, %rd286;
	mul.wide.u32 	%rd250, %r530, 4;
	add.s64 	%rd251, %rd249, %rd250;
	ld.global.u32 	%r434, [%rd251];
	shl.b32 	%r435, %r434, 9;
	div.s32 	%r436, %r435, %r477;
	mul.wide.s32 	%rd252, %r436, 8;
	add.s64 	%rd253, %rd2, %rd252;
	ld.local.f32 	%f1861, [%rd253];
	add.s32 	%r437, %r6, %r530;
	cvta.to.global.u64 	%rd254, %rd282;
	mul.wide.s32 	%rd255, %r437, 4;
	add.s64 	%rd256, %rd254, %rd255;
	st.global.f32 	[%rd256], %f1861;
	ld.global.u32 	%r438, [%rd251+4];
	shl.b32 	%r439, %r438, 9;
	div.s32 	%r440, %r439, %r477;
	mul.wide.s32 	%rd257, %r440, 8;
	add.s64 	%rd258, %rd2, %rd257;
	ld.local.f32 	%f1862, [%rd258];
	st.global.f32 	[%rd256+4], %f1862;
	ld.global.u32 	%r441, [%rd251+8];
	shl.b32 	%r442, %r441, 9;
	div.s32 	%r443, %r442, %r477;
	mul.wide.s32 	%rd259, %r443, 8;
	add.s64 	%rd260, %rd2, %rd259;
	ld.local.f32 	%f1863, [%rd260];
	st.global.f32 	[%rd256+8], %f1863;
	ld.global.u32 	%r444, [%rd251+12];
	shl.b32 	%r445, %r444, 9;
	div.s32 	%r446, %r445, %r477;
	mul.wide.s32 	%rd261, %r446, 8;
	add.s64 	%rd262, %rd2, %rd261;
	ld.local.f32 	%f1864, [%rd262];
	st.global.f32 	[%rd256+12], %f1864;
	add.s32 	%r530, %r530, 4;
$L__BB2_164:
	ld.param.u32 	%r486, [compute_windowed_fft_param_6];
	and.b32  	%r447, %r486, 3;
	setp.eq.s32 	%p191, %r447, 0;
	@%p191 bra 	$L__BB2_169;
	setp.eq.s32 	%p192, %r447, 1;
	@%p192 bra 	$L__BB2_167;
	ld.param.u64 	%rd287, [compute_windowed_fft_param_5];
	ld.param.u32 	%r478, [compute_windowed_fft_param_4];
	ld.param.u64 	%rd283, [compute_windowed_fft_param_1];
	cvta.to.global.u64 	%rd263, %rd287;
	mul.wide.u32 	%rd264, %r530, 4;
	add.s64 	%rd265, %rd263, %rd264;
	ld.global.u32 	%r448, [%rd265];
	shl.b32 	%r449, %r448, 9;
	div.s32 	%r450, %r449, %r478;
	mul.wide.s32 	%rd266, %r450, 8;
	add.s64 	%rd267, %rd2, %rd266;
	ld.local.f32 	%f1865, [%rd267];
	add.s32 	%r451, %r6, %r530;
	cvta.to.global.u64 	%rd268, %rd283;
	mul.wide.s32 	%rd269, %r451, 4;
	add.s64 	%rd270, %rd268, %rd269;
	st.global.f32 	[%rd270], %f1865;
	ld.global.u32 	%r452, [%rd265+4];
	shl.b32 	%r453, %r452, 9;
	div.s32 	%r454, %r453, %r478;
	mul.wide.s32 	%rd271, %r454, 8;
	add.s64 	%rd272, %rd2, %rd271;
	ld.local.f32 	%f1866, [%rd272];
	st.global.f32 	[%rd270+4], %f1866;
	add.s32 	%r530, %r530, 2;
$L__BB2_167:
	ld.param.u32 	%r487, [compute_windowed_fft_param_6];
	and.b32  	%r455, %r487, 1;
	setp.eq.b32 	%p193, %r455, 1;
	not.pred 	%p194, %p193;
	@%p194 bra 	$L__BB2_169;
	ld.param.u64 	%rd288, [compute_windowed_fft_param_5];
	ld.param.u32 	%r479, [compute_windowed_fft_param_4];
	ld.param.u64 	%rd284, [compute_windowed_fft_param_1];
	cvta.to.global.u64 	%rd273, %rd288;
	mul.wide.u32 	%rd274, %r530, 4;
	add.s64 	%rd275, %rd273, %rd274;
	ld.global.u32 	%r456, [%rd275];
	shl.b32 	%r457, %r456, 9;
	div.s32 	%r458, %r457, %r479;
	mul.wide.s32 	%rd276, %r458, 8;
	add.s64 	%rd277, %rd2, %rd276;
	ld.local.f32 	%f1867, [%rd277];
	add.s32 	%r459, %r6, %r530;
	cvta.to.global.u64 	%rd278, %rd284;
	mul.wide.s32 	%rd279, %r459, 4;
	add.s64 	%rd280, %rd278, %rd279;
	st.global.f32 	[%rd280], %f1867;
$L__BB2_169:
	ld.param.u32 	%r473, [compute_windowed_fft_param_2];
	mov.u32 	%r460, %nctaid.x;
	mov.u32 	%r461, %ntid.x;
	mul.lo.s32 	%r462, %r460, %r461;
	shl.b32 	%r463, %r462, 9;
	add.s32 	%r489, %r489, %r463;
	add.s32 	%r464, %r3, %r473;
	setp.lt.s32 	%p195, %r489, %r464;
	@%p195 bra 	$L__BB2_11;
	bra.uni 	$L__BB2_9;
$L__BB2_170:
	ld.global.f32 	%f264, [%rd11];
	mov.f32 	%f265, 0f00000000;
	st.local.v2.f32 	[%rd10], {%f264, %f265};
$L__BB2_171:
	add.s32 	%r229, %r117, 1;
	setp.gt.s32 	%p8, %r112, %r229;
	setp.ge.s32 	%p9, %r229, %r115;
	or.pred  	%p10, %p8, %p9;
	@%p10 bra 	$L__BB2_173;
	ld.global.f32 	%f267, [%rd11+4];
	mov.f32 	%f268, 0f00000000;
	st.local.v2.f32 	[%rd10+8], {%f267, %f268};
	bra.uni 	$L__BB2_174;
$L__BB2_173:
	mov.f32 	%f269, 0f00000000;
	st.local.v2.f32 	[%rd10+8], {%f269, %f269};
$L__BB2_174:
	add.s32 	%r230, %r117, 2;
	setp.gt.s32 	%p11, %r112, %r230;
	setp.ge.s32 	%p12, %r230, %r115;
	or.pred  	%p13, %p11, %p12;
	@%p13 bra 	$L__BB2_176;
	ld.global.f32 	%f270, [%rd11+8];
	mov.f32 	%f271, 0f00000000;
	st.local.v2.f32 	[%rd10+16], {%f270, %f271};
	bra.uni 	$L__BB2_177;
$L__BB2_176:
	mov.f32 	%f272, 0f00000000;
	st.local.v2.f32 	[%rd10+16], {%f272, %f272};
$L__BB2_177:
	add.s32 	%r231, %r117, 3;
	setp.gt.s32 	%p14, %r112, %r231;
	setp.ge.s32 	%p15, %r231, %r115;
	or.pred  	%p16, %p14, %p15;
	@%p16 bra 	$L__BB2_179;
	ld.global.f32 	%f273, [%rd11+12];
	mov.f32 	%f274, 0f00000000;
	st.local.v2.f32 	[%rd10+24], {%f273, %f274};
	bra.uni 	$L__BB2_180;
$L__BB2_179:
	mov.f32 	%f275, 0f00000000;
	st.local.v2.f32 	[%rd10+24], {%f275, %f275};
$L__BB2_180:
	add.s32 	%r232, %r117, 4;
	setp.gt.s32 	%p17, %r112, %r232;
	setp.ge.s32 	%p18, %r232, %r115;
	or.pred  	%p19, %p17, %p18;
	@%p19 bra 	$L__BB2_182;
	ld.global.f32 	%f276, [%rd11+16];
	mov.f32 	%f277, 0f00000000;
	st.local.v2.f32 	[%rd10+32], {%f276, %f277};
	bra.uni 	$L__BB2_183;
$L__BB2_182:
	mov.f32 	%f278, 0f00000000;
	st.local.v2.f32 	[%rd10+32], {%f278, %f278};
$L__BB2_183:
	add.s32 	%r233, %r117, 5;
	setp.gt.s32 	%p20, %r112, %r233;
	setp.ge.s32 	%p21, %r233, %r115;
	or.pred  	%p22, %p20, %p21;
	@%p22 bra 	$L__BB2_185;
	ld.global.f32 	%f279, [%rd11+20];
	mov.f32 	%f280, 0f00000000;
	st.local.v2.f32 	[%rd10+40], {%f279, %f280};
	bra.uni 	$L__BB2_186;
$L__BB2_185:
	mov.f32 	%f281, 0f00000000;
	st.local.v2.f32 	[%rd10+40], {%f281, %f281};
$L__BB2_186:
	add.s32 	%r234, %r117, 6;
	setp.gt.s32 	%p23, %r112, %r234;
	setp.ge.s32 	%p24, %r234, %r115;
	or.pred  	%p25, %p23, %p24;
	@%p25 bra 	$L__BB2_188;
	ld.global.f32 	%f282, [%rd11+24];
	mov.f32 	%f283, 0f00000000;
	st.local.v2.f32 	[%rd10+48], {%f282, %f283};
	bra.uni 	$L__BB2_189;
$L__BB2_188:
	mov.f32 	%f284, 0f00000000;
	st.local.v2.f32 	[%rd10+48], {%f284, %f284};
$L__BB2_189:
	add.s32 	%r235, %r117, 7;
	setp.gt.s32 	%p26, %r112, %r235;
	setp.ge.s32 	%p27, %r235, %r115;
	or.pred  	%p28, %p26, %p27;
	@%p28 bra 	$L__BB2_191;
	ld.global.f32 	%f285, [%rd11+28];
	mov.f32 	%f286, 0f00000000;
	st.local.v2.f32 	[%rd10+56], {%f285, %f286};
	bra.uni 	$L__BB2_192;
$L__BB2_191:
	mov.f32 	%f287, 0f00000000;
	st.local.v2.f32 	[%rd10+56], {%f287, %f287};
$L__BB2_192:
	add.s32 	%r534, %r534, 8;
	setp.ne.s32 	%p29, %r534, 512;
	@%p29 bra 	$L__BB2_5;
	mov.f32 	%f1883, 0f00000000;
	mov.f32 	%f1882, 0f3F800000;
	mov.b32 	%r569, 0;
$L__BB2_194:
	mul.wide.u32 	%rd23, %r569, 8;
	add.s64 	%rd24, %rd2, %rd23;
	ld.local.v2.f32 	{%f290, %f291}, [%rd24];
	ld.local.v2.f32 	{%f292, %f293}, [%rd24+2048];
	sub.f32 	%f294, %f290, %f292;
	sub.f32 	%f295, %f291, %f293;
	add.f32 	%f296, %f290, %f292;
	add.f32 	%f297, %f293, %f291;
	st.local.v2.f32 	[%rd24], {%f296, %f297};
	mul.f32 	%f298, %f1882, %f294;
	mul.f32 	%f299, %f1883, %f295;
	sub.f32 	%f300, %f298, %f299;
	mul.f32 	%f301, %f1882, %f295;
	fma.rn.f32 	%f302, %f1883, %f294, %f301;
	st.local.v2.f32 	[%rd24+2048], {%f300, %f302};
	mul.f32 	%f303, %f4, %f1882;
	mul.f32 	%f304, %f5, %f1883;
	sub.f32 	%f147, %f303, %f304;
	mul.f32 	%f305, %f5, %f1882;
	fma.rn.f32 	%f1883, %f4, %f1883, %f305;
	add.s32 	%r569, %r569, 1;
	setp.ne.s32 	%p30, %r569, 256;
	mov.f32 	%f1882, %f147;
	@%p30 bra 	$L__BB2_194;
	mov.f32 	%f1877, 0f00000000;
	mov.f32 	%f1876, 0f3F800000;
	mov.b32 	%r535, 0;
$L__BB2_196:
	mul.wide.u32 	%rd25, %r535, 8;
	add.s64 	%rd12, %rd2, %rd25;
	ld.local.v2.f32 	{%f308, %f309}, [%rd12];
	ld.local.v2.f32 	{%f310, %f311}, [%rd12+1024];
	sub.f32 	%f312, %f308, %f310;
	sub.f32 	%f313, %f309, %f311;
	add.f32 	%f314, %f308, %f310;
	add.f32 	%f315, %f311, %f309;
	st.local.v2.f32 	[%rd12], {%f314, %f315};
	mul.f32 	%f316, %f1876, %f312;
	mul.f32 	%f317, %f1877, %f313;
	sub.f32 	%f318, %f316, %f317;
	mul.f32 	%f319, %f1876, %f313;
	fma.rn.f32 	%f320, %f1877, %f312, %f319;
	st.local.v2.f32 	[%rd12+1024], {%f318, %f320};
	setp.gt.u32 	%p31, %r535, 255;
	@%p31 bra 	$L__BB2_198;
	ld.local.v2.f32 	{%f321, %f322}, [%rd12+2048];
	ld.local.v2.f32 	{%f323, %f324}, [%rd12+3072];
	sub.f32 	%f325, %f321, %f323;
	sub.f32 	%f326, %f322, %f324;
	add.f32 	%f327, %f321, %f323;
	add.f32 	%f328, %f324, %f322;
	st.local.v2.f32 	[%rd12+2048], {%f327, %f328};
	mul.f32 	%f329, %f1876, %f325;
	mul.f32 	%f330, %f1877, %f326;
	sub.f32 	%f331, %f329, %f330;
	mul.f32 	%f332, %f1876, %f326;
	fma.rn.f32 	%f333, %f1877, %f325, %f332;
	st.local.v2.f32 	[%rd12+3072], {%f331, %f333};
$L__BB2_198:
	mul.f32 	%f334, %f6, %f1876;
	mul.f32 	%f335, %f5, %f4;
	fma.rn.f32 	%f336, %f5, %f4, %f335;
	mul.f32 	%f337, %f336, %f1877;
	sub.f32 	%f135, %f334, %f337;
	mul.f32 	%f338, %f336, %f1876;
	fma.rn.f32 	%f1877, %f6, %f1877, %f338;
	add.s32 	%r535, %r535, 1;
	setp.ne.s32 	%p32, %r535, 128;
	mov.f32 	%f1876, %f135;
	@%p32 bra 	$L__BB2_196;
	mov.f32 	%f1879, 0f00000000;
	mov.f32 	%f1878, 0f3F800000;
	mov.b32 	%r536, 0;
$L__BB2_200:
	mov.f32 	%f137, %f1878;
	mul.wide.u32 	%rd26, %r536, 8;
	add.s64 	%rd13, %rd2, %rd26;
	ld.local.v2.f32 	{%f341, %f342}, [%rd13];
	ld.local.v2.f32 	{%f343, %f344}, [%rd13+512];
	sub.f32 	%f345, %f341, %f343;
	sub.f32 	%f346, %f342, %f344;
	add.f32 	%f347, %f341, %f343;
	add.f32 	%f348, %f344, %f342;
	st.local.v2.f32 	[%rd13], {%f347, %f348};
	mul.f32 	%f349, %f137, %f345;
	mul.f32 	%f350, %f1879, %f346;
	sub.f32 	%f351, %f349, %f350;
	mul.f32 	%f352, %f137, %f346;
	fma.rn.f32 	%f353, %f1879, %f345, %f352;
	st.local.v2.f32 	[%rd13+512], {%f351, %f353};
	setp.gt.u32 	%p33, %r536, 383;
	@%p33 bra 	$L__BB2_204;
	ld.local.v2.f32 	{%f354, %f355}, [%rd13+1024];
	ld.local.v2.f32 	{%f356, %f357}, [%rd13+1536];
	sub.f32 	%f358, %f354, %f356;
	sub.f32 	%f359, %f355, %f357;
	add.f32 	%f360, %f354, %f356;
	add.f32 	%f361, %f357, %f355;
	st.local.v2.f32 	[%rd13+1024], {%f360, %f361};
	mul.f32 	%f362, %f137, %f358;
	mul.f32 	%f363, %f1879, %f359;
	sub.f32 	%f364, %f362, %f363;
	mul.f32 	%f365, %f137, %f359;
	fma.rn.f32 	%f366, %f1879, %f358, %f365;
	st.local.v2.f32 	[%rd13+1536], {%f364, %f366};
	setp.gt.u32 	%p34, %r536, 255;
	@%p34 bra 	$L__BB2_204;
	ld.local.v2.f32 	{%f367, %f368}, [%rd13+2048];
	ld.local.v2.f32 	{%f369, %f370}, [%rd13+2560];
	sub.f32 	%f371, %f367, %f369;
	sub.f32 	%f372, %f368, %f370;
	add.f32 	%f373, %f367, %f369;
	add.f32 	%f374, %f370, %f368;
	st.local.v2.f32 	[%rd13+2048], {%f373, %f374};
	mul.f32 	%f375, %f137, %f371;
	mul.f32 	%f376, %f1879, %f372;
	sub.f32 	%f377, %f375, %f376;
	mul.f32 	%f378, %f137, %f372;
	fma.rn.f32 	%f379, %f1879, %f371, %f378;
	st.local.v2.f32 	[%rd13+2560], {%f377, %f379};
	setp.gt.u32 	%p35, %r536, 127;
	@%p35 bra 	$L__BB2_204;
	ld.local.v2.f32 	{%f380, %f381}, [%rd13+3072];
	ld.local.v2.f32 	{%f382, %f383}, [%rd13+3584];
	sub.f32 	%f384, %f380, %f382;
	sub.f32 	%f385, %f381, %f383;
	add.f32 	%f386, %f380, %f382;
	add.f32 	%f387, %f383, %f381;
	st.local.v2.f32 	[%rd13+3072], {%f386, %f387};
	mul.f32 	%f388, %f137, %f384;
	mul.f32 	%f389, %f1879, %f385;
	sub.f32 	%f390, %f388, %f389;
	mul.f32 	%f391, %f137, %f385;
	fma.rn.f32 	%f392, %f1879, %f384, %f391;
	st.local.v2.f32 	[%rd13+3584], {%f390, %f392};
$L__BB2_204:
	mul.f32 	%f393, %f7, %f137;
	mul.f32 	%f394, %f5, %f4;
	fma.rn.f32 	%f395, %f5, %f4, %f394;
	mul.f32 	%f396, %f395, %f6;
	fma.rn.f32 	%f397, %f395, %f6, %f396;
	mul.f32 	%f398, %f397, %f1879;
	sub.f32 	%f1878, %f393, %f398;
	mul.f32 	%f399, %f397, %f137;
	fma.rn.f32 	%f1879, %f7, %f1879, %f399;
	add.s32 	%r536, %r536, 1;
	setp.ne.s32 	%p36, %r536, 64;
	@%p36 bra 	$L__BB2_200;
	mov.f32 	%f1881, 0f00000000;
	mov.f32 	%f1880, 0f3F800000;
	mov.b32 	%r537, 0;
$L__BB2_206:
	mov.f32 	%f141, %f1880;
	mul.wide.u32 	%rd27, %r537, 8;
	add.s64 	%rd14, %rd2, %rd27;
	ld.local.v2.f32 	{%f402, %f403}, [%rd14];
	ld.local.v2.f32 	{%f404, %f405}, [%rd14+256];
	sub.f32 	%f406, %f402, %f404;
	sub.f32 	%f407, %f403, %f405;
	add.f32 	%f408, %f402, %f404;
	add.f32 	%f409, %f405, %f403;
	st.local.v2.f32 	[%rd14], {%f408, %f409};
	mul.f32 	%f410, %f141, %f406;
	mul.f32 	%f411, %f1881, %f407;
	sub.f32 	%f412, %f410, %f411;
	mul.f32 	%f413, %f141, %f407;
	fma.rn.f32 	%f414, %f1881, %f406, %f413;
	st.local.v2.f32 	[%rd14+256], {%f412, %f414};
	setp.gt.u32 	%p37, %r537, 447;
	@%p37 bra 	$L__BB2_214;
	ld.local.v2.f32 	{%f415, %f416}, [%rd14+512];
	ld.local.v2.f32 	{%f417, %f418}, [%rd14+768];
	sub.f32 	%f419, %f415, %f417;
	sub.f32 	%f420, %f416, %f418;
	add.f32 	%f421, %f415, %f417;
	add.f32 	%f422, %f418, %f416;
	st.local.v2.f32 	[%rd14+512], {%f421, %f422};
	mul.f32 	%f423, %f141, %f419;
	mul.f32 	%f424, %f1881, %f420;
	sub.f32 	%f425, %f423, %f424;
	mul.f32 	%f426, %f141, %f420;
	fma.rn.f32 	%f427, %f1881, %f419, %f426;
	st.local.v2.f32 	[%rd14+768], {%f425, %f427};
	setp.gt.u32 	%p38, %r537, 383;
	@%p38 bra 	$L__BB2_214;
	ld.local.v2.f32 	{%f428, %f429}, [%rd14+1024];
	ld.local.v2.f32 	{%f430, %f431}, [%rd14+1280];
	sub.f32 	%f432, %f428, %f430;
	sub.f32 	%f433, %f429, %f431;
	add.f32 	%f434, %f428, %f430;
	add.f32 	%f435, %f431, %f429;
	st.local.v2.f32 	[%rd14+1024], {%f434, %f435};
	mul.f32 	%f436, %f141, %f432;
	mul.f32 	%f437, %f1881, %f433;
	sub.f32 	%f438, %f436, %f437;
	mul.f32 	%f439, %f141, %f433;
	fma.rn.f32 	%f440, %f1881, %f432, %f439;
	st.local.v2.f32 	[%rd14+1280], {%f438, %f440};
	setp.gt.u32 	%p39, %r537, 319;
	@%p39 bra 	$L__BB2_214;
	ld.local.v2.f32 	{%f441, %f442}, [%rd14+1536];
	ld.local.v2.f32 	{%f443, %f444}, [%rd14+1792];
	sub.f32 	%f445, %f441, %f443;
	sub.f32 	%f446, %f442, %f444;
	add.f32 	%f447, %f441, %f443;
	add.f32 	%f448, %f444, %f442;
	st.local.v2.f32 	[%rd14+1536], {%f447, %f448};
	mul.f32 	%f449, %f141, %f445;
	mul.f32 	%f450, %f1881, %f446;
	sub.f32 	%f451, %f449, %f450;
	mul.f32 	%f452, %f141, %f446;
	fma.rn.f32 	%f453, %f1881, %f445, %f452;
	st.local.v2.f32 	[%rd14+1792], {%f451, %f453};
	setp.gt.u32 	%p40, %r537, 255;
	@%p40 bra 	$L__BB2_214;
	ld.local.v2.f32 	{%f454, %f455}, [%rd14+2048];
	ld.local.v2.f32 	{%f456, %f457}, [%rd14+2304];
	sub.f32 	%f458, %f454, %f456;
	sub.f32 	%f459, %f455, %f457;
	add.f32 	%f460, %f454, %f456;
	add.f32 	%f461, %f457, %f455;
	st.local.v2.f32 	[%rd14+2048], {%f460, %f461};
	mul.f32 	%f462, %f141, %f458;
	mul.f32 	%f463, %f1881, %f459;
	sub.f32 	%f464, %f462, %f463;
	mul.f32 	%f465, %f141, %f459;
	fma.rn.f32 	%f466, %f1881, %f458, %f465;
	st.local.v2.f32 	[%rd14+2304], {%f464, %f466};
	setp.gt.u32 	%p41, %r537, 191;
	@%p41 bra 	$L__BB2_214;
	ld.local.v2.f32 	{%f467, %f468}, [%rd14+2560];
	ld.local.v2.f32 	{%f469, %f470}, [%rd14+2816];
	sub.f32 	%f471, %f467, %f469;
	sub.f32 	%f472, %f468, %f470;
	add.f32 	%f473, %f467, %f469;
	add.f32 	%f474, %f470, %f468;
	st.local.v2.f32 	[%rd14+2560], {%f473, %f474};
	mul.f32 	%f475, %f141, %f471;
	mul.f32 	%f476, %f1881, %f472;
	sub.f32 	%f477, %f475, %f476;
	mul.f32 	%f478, %f141, %f472;
	fma.rn.f32 	%f479, %f1881, %f471, %f478;
	st.local.v2.f32 	[%rd14+2816], {%f477, %f479};
	setp.gt.u32 	%p42, %r537, 127;
	@%p42 bra 	$L__BB2_214;
	ld.local.v2.f32 	{%f480, %f481}, [%rd14+3072];
	ld.local.v2.f32 	{%f482, %f483}, [%rd14+3328];
	sub.f32 	%f484, %f480, %f482;
	sub.f32 	%f485, %f481, %f483;
	add.f32 	%f486, %f480, %f482;
	add.f32 	%f487, %f483, %f481;
	st.local.v2.f32 	[%rd14+3072], {%f486, %f487};
	mul.f32 	%f488, %f141, %f484;
	mul.f32 	%f489, %f1881, %f485;
	sub.f32 	%f490, %f488, %f489;
	mul.f32 	%f491, %f141, %f485;
	fma.rn.f32 	%f492, %f1881, %f484, %f491;
	st.local.v2.f32 	[%rd14+3328], {%f490, %f492};
	setp.gt.u32 	%p43, %r537, 63;
	@%p43 bra 	$L__BB2_214;
	ld.local.v2.f32 	{%f493, %f494}, [%rd14+3584];
	ld.local.v2.f32 	{%f495, %f496}, [%rd14+3840];
	sub.f32 	%f497, %f493, %f495;
	sub.f32 	%f498, %f494, %f496;
	add.f32 	%f499, %f493, %f495;
	add.f32 	%f500, %f496, %f494;
	st.local.v2.f32 	[%rd14+3584], {%f499, %f500};
	mul.f32 	%f501, %f141, %f497;
	mul.f32 	%f502, %f1881, %f498;
	sub.f32 	%f503, %f501, %f502;
	mul.f32 	%f504, %f141, %f498;
	fma.rn.f32 	%f505, %f1881, %f497, %f504;
	st.local.v2.f32 	[%rd14+3840], {%f503, %f505};
$L__BB2_214:
	mul.f32 	%f506, %f8, %f141;
	mul.f32 	%f507, %f5, %f4;
	fma.rn.f32 	%f508, %f5, %f4, %f507;
	mul.f32 	%f509, %f508, %f6;
	fma.rn.f32 	%f510, %f508, %f6, %f509;
	mul.f32 	%f511, %f510, %f7;
	fma.rn.f32 	%f512, %f510, %f7, %f511;
	mul.f32 	%f513, %f512, %f1881;
	sub.f32 	%f1880, %f506, %f513;
	mul.f32 	%f514, %f512, %f141;
	fma.rn.f32 	%f1881, %f8, %f1881, %f514;
	add.s32 	%r537, %r537, 1;
	setp.ne.s32 	%p44, %r537, 32;
	@%p44 bra 	$L__BB2_206;
	mov.b32 	%r538, 0;
$L__BB2_216:
	mul.wide.u32 	%rd28, %r538, 8;
	add.s64 	%rd29, %rd2, %rd28;
	ld.local.v2.f32 	{%f515, %f516}, [%rd29];
	ld.local.v2.f32 	{%f517, %f518}, [%rd29+128];
	sub.f32 	%f519, %f515, %f517;
	sub.f32 	%f520, %f516, %f518;
	add.f32 	%f521, %f515, %f517;
	add.f32 	%f522, %f518, %f516;
	st.local.v2.f32 	[%rd29], {%f521, %f522};
	mul.f32 	%f523, %f520, 0f00000000;
	sub.f32 	%f524, %f519, %f523;
	fma.rn.f32 	%f525, %f519, 0f00000000, %f520;
	st.local.v2.f32 	[%rd29+128], {%f524, %f525};
	add.s32 	%r126, %r538, 32;
	setp.lt.u32 	%p45, %r538, 480;
	mov.u32 	%r538, %r126;
	@%p45 bra 	$L__BB2_216;
	mov.b32 	%r539, 1;
$L__BB2_218:
	mul.wide.u32 	%rd30, %r539, 8;
	add.s64 	%rd31, %rd2, %rd30;
	ld.local.v2.f32 	{%f526, %f527}, [%rd31];
	ld.local.v2.f32 	{%f528, %f529}, [%rd31+128];
	sub.f32 	%f530, %f526, %f528;
	sub.f32 	%f531, %f527, %f529;
	add.f32 	%f532, %f526, %f528;
	add.f32 	%f533, %f529, %f527;
	st.local.v2.f32 	[%rd31], {%f532, %f533};
	mul.f32 	%f534, %f9, %f530;
	mul.f32 	%f535, %f10, %f531;
	sub.f32 	%f536, %f534, %f535;
	mul.f32 	%f537, %f9, %f531;
	fma.rn.f32 	%f538, %f10, %f530, %f537;
	st.local.v2.f32 	[%rd31+128], {%f536, %f538};
	add.s32 	%r128, %r539, 32;
	setp.lt.u32 	%p46, %r539, 480;
	mov.u32 	%r539, %r128;
	@%p46 bra 	$L__BB2_218;
	mov.b32 	%r540, 2;
$L__BB2_220:
	mul.wide.u32 	%rd32, %r540, 8;
	add.s64 	%rd33, %rd2, %rd32;
	ld.local.v2.f32 	{%f539, %f540}, [%rd33];
	ld.local.v2.f32 	{%f541, %f542}, [%rd33+128];
	sub.f32 	%f543, %f539, %f541;
	sub.f32 	%f544, %f540, %f542;
	add.f32 	%f545, %f539, %f541;
	add.f32 	%f546, %f542, %f540;
	st.local.v2.f32 	[%rd33], {%f545, %f546};
	mul.f32 	%f547, %f11, %f543;
	mul.f32 	%f548, %f12, %f544;
	sub.f32 	%f549, %f547, %f548;
	mul.f32 	%f550, %f11, %f544;
	fma.rn.f32 	%f551, %f12, %f543, %f550;
	st.local.v2.f32 	[%rd33+128], {%f549, %f551};
	add.s32 	%r130, %r540, 32;
	setp.lt.u32 	%p47, %r540, 480;
	mov.u32 	%r540, %r130;
	@%p47 bra 	$L__BB2_220;
	mov.b32 	%r541, 3;
$L__BB2_222:
	mul.wide.u32 	%rd34, %r541, 8;
	add.s64 	%rd35, %rd2, %rd34;
	ld.local.v2.f32 	{%f552, %f553}, [%rd35];
	ld.local.v2.f32 	{%f554, %f555}, [%rd35+128];
	sub.f32 	%f556, %f552, %f554;
	sub.f32 	%f557, %f553, %f555;
	add.f32 	%f558, %f552, %f554;
	add.f32 	%f559, %f555, %f553;
	st.local.v2.f32 	[%rd35], {%f558, %f559};
	mul.f32 	%f560, %f13, %f556;
	mul.f32 	%f561, %f14, %f557;
	sub.f32 	%f562, %f560, %f561;
	mul.f32 	%f563, %f13, %f557;
	fma.rn.f32 	%f564, %f14, %f556, %f563;
	st.local.v2.f32 	[%rd35+128], {%f562, %f564};
	add.s32 	%r132, %r541, 32;
	setp.lt.u32 	%p48, %r541, 480;
	mov.u32 	%r541, %r132;
	@%p48 bra 	$L__BB2_222;
	mov.b32 	%r542, 4;
$L__BB2_224:
	mul.wide.u32 	%rd36, %r542, 8;
	add.s64 	%rd37, %rd2, %rd36;
	ld.local.v2.f32 	{%f565, %f566}, [%rd37];
	ld.local.v2.f32 	{%f567, %f568}, [%rd37+128];
	sub.f32 	%f569, %f565, %f567;
	sub.f32 	%f570, %f566, %f568;
	add.f32 	%f571, %f565, %f567;
	add.f32 	%f572, %f568, %f566;
	st.local.v2.f32 	[%rd37], {%f571, %f572};
	mul.f32 	%f573, %f15, %f569;
	mul.f32 	%f574, %f16, %f570;
	sub.f32 	%f575, %f573, %f574;
	mul.f32 	%f576, %f15, %f570;
	fma.rn.f32 	%f577, %f16, %f569, %f576;
	st.local.v2.f32 	[%rd37+128], {%f575, %f577};
	add.s32 	%r134, %r542, 32;
	setp.lt.u32 	%p49, %r542, 480;
	mov.u32 	%r542, %r134;
	@%p49 bra 	$L__BB2_224;
	mov.b32 	%r543, 5;
$L__BB2_226:
	mul.wide.u32 	%rd38, %r543, 8;
	add.s64 	%rd39, %rd2, %rd38;
	ld.local.v2.f32 	{%f578, %f579}, [%rd39];
	ld.local.v2.f32 	{%f580, %f581}, [%rd39+128];
	sub.f32 	%f582, %f578, %f580;
	sub.f32 	%f583, %f579, %f581;
	add.f32 	%f584, %f578, %f580;
	add.f32 	%f585, %f581, %f579;
	st.local.v2.f32 	[%rd39], {%f584, %f585};
	mul.f32 	%f586, %f17, %f582;
	mul.f32 	%f587, %f18, %f583;
	sub.f32 	%f588, %f586, %f587;
	mul.f32 	%f589, %f17, %f583;
	fma.rn.f32 	%f590, %f18, %f582, %f589;
	st.local.v2.f32 	[%rd39+128], {%f588, %f590};
	add.s32 	%r136, %r543, 32;
	setp.lt.u32 	%p50, %r543, 480;
	mov.u32 	%r543, %r136;
	@%p50 bra 	$L__BB2_226;
	mov.b32 	%r544, 6;
$L__BB2_228:
	mul.wide.u32 	%rd40, %r544, 8;
	add.s64 	%rd41, %rd2, %rd40;
	ld.local.v2.f32 	{%f591, %f592}, [%rd41];
	ld.local.v2.f32 	{%f593, %f594}, [%rd41+128];
	sub.f32 	%f595, %f591, %f593;
	sub.f32 	%f596, %f592, %f594;
	add.f32 	%f597, %f591, %f593;
	add.f32 	%f598, %f594, %f592;
	st.local.v2.f32 	[%rd41], {%f597, %f598};
	mul.f32 	%f599, %f19, %f595;
	mul.f32 	%f600, %f20, %f596;
	sub.f32 	%f601, %f599, %f600;
	mul.f32 	%f602, %f19, %f596;
	fma.rn.f32 	%f603, %f20, %f595, %f602;
	st.local.v2.f32 	[%rd41+128], {%f601, %f603};
	add.s32 	%r138, %r544, 32;
	setp.lt.u32 	%p51, %r544, 480;
	mov.u32 	%r544, %r138;
	@%p51 bra 	$L__BB2_228;
	mov.b32 	%r545, 7;
$L__BB2_230:
	mul.wide.u32 	%rd42, %r545, 8;
	add.s64 	%rd43, %rd2, %rd42;
	ld.local.v2.f32 	{%f604, %f605}, [%rd43];
	ld.local.v2.f32 	{%f606, %f607}, [%rd43+128];
	sub.f32 	%f608, %f604, %f606;
	sub.f32 	%f609, %f605, %f607;
	add.f32 	%f610, %f604, %f606;
	add.f32 	%f611, %f607, %f605;
	st.local.v2.f32 	[%rd43], {%f610, %f611};
	mul.f32 	%f612, %f21, %f608;
	mul.f32 	%f613, %f22, %f609;
	sub.f32 	%f614, %f612, %f613;
	mul.f32 	%f615, %f21, %f609;
	fma.rn.f32 	%f616, %f22, %f608, %f615;
	st.local.v2.f32 	[%rd43+128], {%f614, %f616};
	add.s32 	%r140, %r545, 32;
	setp.lt.u32 	%p52, %r545, 480;
	mov.u32 	%r545, %r140;
	@%p52 bra 	$L__BB2_230;
	mov.b32 	%r546, 8;
$L__BB2_232:
	mul.wide.u32 	%rd44, %r546, 8;
	add.s64 	%rd45, %rd2, %rd44;
	ld.local.v2.f32 	{%f617, %f618}, [%rd45];
	ld.local.v2.f32 	{%f619, %f620}, [%rd45+128];
	sub.f32 	%f621, %f617, %f619;
	sub.f32 	%f622, %f618, %f620;
	add.f32 	%f623, %f617, %f619;
	add.f32 	%f624, %f620, %f618;
	st.local.v2.f32 	[%rd45], {%f623, %f624};
	mul.f32 	%f625, %f23, %f621;
	mul.f32 	%f626, %f24, %f622;
	sub.f32 	%f627, %f625, %f626;
	mul.f32 	%f628, %f23, %f622;
	fma.rn.f32 	%f629, %f24, %f621, %f628;
	st.local.v2.f32 	[%rd45+128], {%f627, %f629};
	add.s32 	%r142, %r546, 32;
	setp.lt.u32 	%p53, %r546, 480;
	mov.u32 	%r546, %r142;
	@%p53 bra 	$L__BB2_232;
	mov.b32 	%r547, 9;
$L__BB2_234:
	mul.wide.u32 	%rd46, %r547, 8;
	add.s64 	%rd47, %rd2, %rd46;
	ld.local.v2.f32 	{%f630, %f631}, [%rd47];
	ld.local.v2.f32 	{%f632, %f633}, [%rd47+128];
	sub.f32 	%f634, %f630, %f632;
	sub.f32 	%f635, %f631, %f633;
	add.f32 	%f636, %f630, %f632;
	add.f32 	%f637, %f633, %f631;
	st.local.v2.f32 	[%rd47], {%f636, %f637};
	mul.f32 	%f638, %f25, %f634;
	mul.f32 	%f639, %f26, %f635;
	sub.f32 	%f640, %f638, %f639;
	mul.f32 	%f641, %f25, %f635;
	fma.rn.f32 	%f642, %f26, %f634, %f641;
	st.local.v2.f32 	[%rd47+128], {%f640, %f642};
	add.s32 	%r144, %r547, 32;
	setp.lt.u32 	%p54, %r547, 480;
	mov.u32 	%r547, %r144;
	@%p54 bra 	$L__BB2_234;
	mov.b32 	%r548, 10;
$L__BB2_236:
	mul.wide.u32 	%rd48, %r548, 8;
	add.s64 	%rd49, %rd2, %rd48;
	ld.local.v2.f32 	{%f643, %f644}, [%rd49];
	ld.local.v2.f32 	{%f645, %f646}, [%rd49+128];
	sub.f32 	%f647, %f643, %f645;
	sub.f32 	%f648, %f644, %f646;
	add.f32 	%f649, %f643, %f645;
	add.f32 	%f650, %f646, %f644;
	st.local.v2.f32 	[%rd49], {%f649, %f650};
	mul.f32 	%f651, %f27, %f647;
	mul.f32 	%f652, %f28, %f648;
	sub.f32 	%f653, %f651, %f652;
	mul.f32 	%f654, %f27, %f648;
	fma.rn.f32 	%f655, %f28, %f647, %f654;
	st.local.v2.f32 	[%rd49+128], {%f653, %f655};
	add.s32 	%r146, %r548, 32;
	setp.lt.u32 	%p55, %r548, 480;
	mov.u32 	%r548, %r146;
	@%p55 bra 	$L__BB2_236;
	mov.b32 	%r549, 11;
$L__BB2_238:
	mul.wide.u32 	%rd50, %r549, 8;
	add.s64 	%rd51, %rd2, %rd50;
	ld.local.v2.f32 	{%f656, %f657}, [%rd51];
	ld.local.v2.f32 	{%f658, %f659}, [%rd51+128];
	sub.f32 	%f660, %f656, %f658;
	sub.f32 	%f661, %f657, %f659;
	add.f32 	%f662, %f656, %f658;
	add.f32 	%f663, %f659, %f657;
	st.local.v2.f32 	[%rd51], {%f662, %f663};
	mul.f32 	%f664, %f29, %f660;
	mul.f32 	%f665, %f30, %f661;
	sub.f32 	%f666, %f664, %f665;
	mul.f32 	%f667, %f29, %f661;
	fma.rn.f32 	%f668, %f30, %f660, %f667;
	st.local.v2.f32 	[%rd51+128], {%f666, %f668};
	add.s32 	%r148, %r549, 32;
	setp.lt.u32 	%p56, %r549, 480;
	mov.u32 	%r549, %r148;
	@%p56 bra 	$L__BB2_238;
	mov.b32 	%r550, 12;
$L__BB2_240:
	mul.wide.u32 	%rd52, %r550, 8;
	add.s64 	%rd53, %rd2, %rd52;
	ld.local.v2.f32 	{%f669, %f670}, [%rd53];
	ld.local.v2.f32 	{%f671, %f672}, [%rd53+128];
	sub.f32 	%f673, %f669, %f671;
	sub.f32 	%f674, %f670, %f672;
	add.f32 	%f675, %f669, %f671;
	add.f32 	%f676, %f672, %f670;
	st.local.v2.f32 	[%rd53], {%f675, %f676};
	mul.f32 	%f677, %f31, %f673;
	mul.f32 	%f678, %f32, %f674;
	sub.f32 	%f679, %f677, %f678;
	mul.f32 	%f680, %f31, %f674;
	fma.rn.f32 	%f681, %f32, %f673, %f680;
	st.local.v2.f32 	[%rd53+128], {%f679, %f681};
	add.s32 	%r150, %r550, 32;
	setp.lt.u32 	%p57, %r550, 480;
	mov.u32 	%r550, %r150;
	@%p57 bra 	$L__BB2_240;
	mov.b32 	%r551, 13;
$L__BB2_242:
	mul.wide.u32 	%rd54, %r551, 8;
	add.s64 	%rd55, %rd2, %rd54;
	ld.local.v2.f32 	{%f682, %f683}, [%rd55];
	ld.local.v2.f32 	{%f684, %f685}, [%rd55+128];
	sub.f32 	%f686, %f682, %f684;
	sub.f32 	%f687, %f683, %f685;
	add.f32 	%f688, %f682, %f684;
	add.f32 	%f689, %f685, %f683;
	st.local.v2.f32 	[%rd55], {%f688, %f689};
	mul.f32 	%f690, %f33, %f686;
	mul.f32 	%f691, %f34, %f687;
	sub.f32 	%f692, %f690, %f691;
	mul.f32 	%f693, %f33, %f687;
	fma.rn.f32 	%f694, %f34, %f686, %f693;
	st.local.v2.f32 	[%rd55+128], {%f692, %f694};
	add.s32 	%r152, %r551, 32;
	setp.lt.u32 	%p58, %r551, 480;
	mov.u32 	%r551, %r152;
	@%p58 bra 	$L__BB2_242;
	mov.b32 	%r552, 14;
$L__BB2_244:
	mul.wide.u32 	%rd56, %r552, 8;
	add.s64 	%rd57, %rd2, %rd56;
	ld.local.v2.f32 	{%f695, %f696}, [%rd57];
	ld.local.v2.f32 	{%f697, %f698}, [%rd57+128];
	sub.f32 	%f699, %f695, %f697;
	sub.f32 	%f700, %f696, %f698;
	add.f32 	%f701, %f695, %f697;
	add.f32 	%f702, %f698, %f696;
	st.local.v2.f32 	[%rd57], {%f701, %f702};
	mul.f32 	%f703, %f35, %f699;
	mul.f32 	%f704, %f36, %f700;
	sub.f32 	%f705, %f703, %f704;
	mul.f32 	%f706, %f35, %f700;
	fma.rn.f32 	%f707, %f36, %f699, %f706;
	st.local.v2.f32 	[%rd57+128], {%f705, %f707};
	add.s32 	%r154, %r552, 32;
	setp.lt.u32 	%p59, %r552, 480;
	mov.u32 	%r552, %r154;
	@%p59 bra 	$L__BB2_244;
	mov.b32 	%r553, 15;
$L__BB2_246:
	mul.wide.u32 	%rd58, %r553, 8;
	add.s64 	%rd59, %rd2, %rd58;
	ld.local.v2.f32 	{%f708, %f709}, [%rd59];
	ld.local.v2.f32 	{%f710, %f711}, [%rd59+128];
	sub.f32 	%f712, %f708, %f710;
	sub.f32 	%f713, %f709, %f711;
	add.f32 	%f714, %f708, %f710;
	add.f32 	%f715, %f711, %f709;
	st.local.v2.f32 	[%rd59], {%f714, %f715};
	mul.f32 	%f716, %f37, %f712;
	mul.f32 	%f717, %f38, %f713;
	sub.f32 	%f718, %f716, %f717;
	mul.f32 	%f719, %f37, %f713;
	fma.rn.f32 	%f720, %f38, %f712, %f719;
	st.local.v2.f32 	[%rd59+128], {%f718, %f720};
	add.s32 	%r156, %r553, 32;
	setp.lt.u32 	%p60, %r553, 480;
	mov.u32 	%r553, %r156;
	@%p60 bra 	$L__BB2_246;
	mov.b32 	%r554, 0;
$L__BB2_248:
	mul.wide.u32 	%rd60, %r554, 8;
	add.s64 	%rd61, %rd2, %rd60;
	ld.local.v2.f32 	{%f721, %f722}, [%rd61];
	ld.local.v2.f32 	{%f723, %f724}, [%rd61+64];
	sub.f32 	%f725, %f721, %f723;
	sub.f32 	%f726, %f722, %f724;
	add.f32 	%f727, %f721, %f723;
	add.f32 	%f728, %f724, %f722;
	st.local.v2.f32 	[%rd61], {%f727, %f728};
	mul.f32 	%f729, %f726, 0f00000000;
	sub.f32 	%f730, %f725, %f729;
	fma.rn.f32 	%f731, %f725, 0f00000000, %f726;
	st.local.v2.f32 	[%rd61+64], {%f730, %f731};
	add.s32 	%r158, %r554, 16;
	setp.lt.u32 	%p61, %r554, 496;
	mov.u32 	%r554, %r158;
	@%p61 bra 	$L__BB2_248;
	mov.b32 	%r555, 1;
$L__BB2_250:
	mul.wide.u32 	%rd62, %r555, 8;
	add.s64 	%rd63, %rd2, %rd62;
	ld.local.v2.f32 	{%f732, %f733}, [%rd63];
	ld.local.v2.f32 	{%f734, %f735}, [%rd63+64];
	sub.f32 	%f736, %f732, %f734;
	sub.f32 	%f737, %f733, %f735;
	add.f32 	%f738, %f732, %f734;
	add.f32 	%f739, %f735, %f733;
	st.local.v2.f32 	[%rd63], {%f738, %f739};
	mul.f32 	%f740, %f39, %f736;
	mul.f32 	%f741, %f40, %f737;
	sub.f32 	%f742, %f740, %f741;
	mul.f32 	%f743, %f39, %f737;
	fma.rn.f32 	%f744, %f40, %f736, %f743;
	st.local.v2.f32 	[%rd63+64], {%f742, %f744};
	add.s32 	%r160, %r555, 16;
	setp.lt.u32 	%p62, %r555, 496;
	mov.u32 	%r555, %r160;
	@%p62 bra 	$L__BB2_250;
	mov.b32 	%r556, 2;
$L__BB2_252:
	mul.wide.u32 	%rd64, %r556, 8;
	add.s64 	%rd65, %rd2, %rd64;
	ld.local.v2.f32 	{%f745, %f746}, [%rd65];
	ld.local.v2.f32 	{%f747, %f748}, [%rd65+64];
	sub.f32 	%f749, %f745, %f747;
	sub.f32 	%f750, %f746, %f748;
	add.f32 	%f751, %f745, %f747;
	add.f32 	%f752, %f748, %f746;
	st.local.v2.f32 	[%rd65], {%f751, %f752};
	mul.f32 	%f753, %f41, %f749;
	mul.f32 	%f754, %f42, %f750;
	sub.f32 	%f755, %f753, %f754;
	mul.f32 	%f756, %f41, %f750;
	fma.rn.f32 	%f757, %f42, %f749, %f756;
	st.local.v2.f32 	[%rd65+64], {%f755, %f757};
	add.s32 	%r162, %r556, 16;
	setp.lt.u32 	%p63, %r556, 496;
	mov.u32 	%r556, %r162;
	@%p63 bra 	$L__BB2_252;
	mov.b32 	%r557, 3;
$L__BB2_254:
	mul.wide.u32 	%rd66, %r557, 8;
	add.s64 	%rd67, %rd2, %rd66;
	ld.local.v2.f32 	{%f758, %f759}, [%rd67];
	ld.local.v2.f32 	{%f760, %f761}, [%rd67+64];
	sub.f32 	%f762, %f758, %f760;
	sub.f32 	%f763, %f759, %f761;
	add.f32 	%f764, %f758, %f760;
	add.f32 	%f765, %f761, %f759;
	st.local.v2.f32 	[%rd67], {%f764, %f765};
	mul.f32 	%f766, %f43, %f762;
	mul.f32 	%f767, %f44, %f763;
	sub.f32 	%f768, %f766, %f767;
	mul.f32 	%f769, %f43, %f763;
	fma.rn.f32 	%f770, %f44, %f762, %f769;
	st.local.v2.f32 	[%rd67+64], {%f768, %f770};
	add.s32 	%r164, %r557, 16;
	setp.lt.u32 	%p64, %r557, 496;
	mov.u32 	%r557, %r164;
	@%p64 bra 	$L__BB2_254;
	mov.b32 	%r558, 4;
$L__BB2_256:
	mul.wide.u32 	%rd68, %r558, 8;
	add.s64 	%rd69, %rd2, %rd68;
	ld.local.v2.f32 	{%f771, %f772}, [%rd69];
	ld.local.v2.f32 	{%f773, %f774}, [%rd69+64];
	sub.f32 	%f775, %f771, %f773;
	sub.f32 	%f776, %f772, %f774;
	add.f32 	%f777, %f771, %f773;
	add.f32 	%f778, %f774, %f772;
	st.local.v2.f32 	[%rd69], {%f777, %f778};
	mul.f32 	%f779, %f45, %f775;
	mul.f32 	%f780, %f46, %f776;
	sub.f32 	%f781, %f779, %f780;
	mul.f32 	%f782, %f45, %f776;
	fma.rn.f32 	%f783, %f46, %f775, %f782;
	st.local.v2.f32 	[%rd69+64], {%f781, %f783};
	add.s32 	%r166, %r558, 16;
	setp.lt.u32 	%p65, %r558, 496;
	mov.u32 	%r558, %r166;
	@%p65 bra 	$L__BB2_256;
	mov.b32 	%r559, 5;
$L__BB2_258:
	mul.wide.u32 	%rd70, %r559, 8;
	add.s64 	%rd71, %rd2, %rd70;
	ld.local.v2.f32 	{%f784, %f785}, [%rd71];
	ld.local.v2.f32 	{%f786, %f787}, [%rd71+64];
	sub.f32 	%f788, %f784, %f786;
	sub.f32 	%f789, %f785, %f787;
	add.f32 	%f790, %f784, %f786;
	add.f32 	%f791, %f787, %f785;
	st.local.v2.f32 	[%rd71], {%f790, %f791};
	mul.f32 	%f792, %f47, %f788;
	mul.f32 	%f793, %f48, %f789;
	sub.f32 	%f794, %f792, %f793;
	mul.f32 	%f795, %f47, %f789;
	fma.rn.f32 	%f796, %f48, %f788, %f795;
	st.local.v2.f32 	[%rd71+64], {%f794, %f796};
	add.s32 	%r168, %r559, 16;
	setp.lt.u32 	%p66, %r559, 496;
	mov.u32 	%r559, %r168;
	@%p66 bra 	$L__BB2_258;
	mov.b32 	%r560, 6;
$L__BB2_260:
	mul.wide.u32 	%rd72, %r560, 8;
	add.s64 	%rd73, %rd2, %rd72;
	ld.local.v2.f32 	{%f797, %f798}, [%rd73];
	ld.local.v2.f32 	{%f799, %f800}, [%rd73+64];
	sub.f32 	%f801, %f797, %f799;
	sub.f32 	%f802, %f798, %f800;
	add.f32 	%f803, %f797, %f799;
	add.f32 	%f804, %f800, %f798;
	st.local.v2.f32 	[%rd73], {%f803, %f804};
	mul.f32 	%f805, %f49, %f801;
	mul.f32 	%f806, %f50, %f802;
	sub.f32 	%f807, %f805, %f806;
	mul.f32 	%f808, %f49, %f802;
	fma.rn.f32 	%f809, %f50, %f801, %f808;
	st.local.v2.f32 	[%rd73+64], {%f807, %f809};
	add.s32 	%r170, %r560, 16;
	setp.lt.u32 	%p67, %r560, 496;
	mov.u32 	%r560, %r170;
	@%p67 bra 	$L__BB2_260;
	mov.b32 	%r561, 7;
$L__BB2_262:
	mul.wide.u32 	%rd74, %r561, 8;
	add.s64 	%rd75, %rd2, %rd74;
	ld.local.v2.f32 	{%f810, %f811}, [%rd75];
	ld.local.v2.f32 	{%f812, %f813}, [%rd75+64];
	sub.f32 	%f814, %f810, %f812;
	sub.f32 	%f815, %f811, %f813;
	add.f32 	%f816, %f810, %f812;
	add.f32 	%f817, %f813, %f811;
	st.local.v2.f32 	[%rd75], {%f816, %f817};
	mul.f32 	%f818, %f51, %f814;
	mul.f32 	%f819, %f52, %f815;
	sub.f32 	%f820, %f818, %f819;
	mul.f32 	%f821, %f51, %f815;
	fma.rn.f32 	%f822, %f52, %f814, %f821;
	st.local.v2.f32 	[%rd75+64], {%f820, %f822};
	add.s32 	%r172, %r561, 16;
	setp.lt.u32 	%p68, %r561, 496;
	mov.u32 	%r561, %r172;
	@%p68 bra 	$L__BB2_262;
	mov.b32 	%r562, 0;
$L__BB2_264:
	mul.wide.u32 	%rd76, %r562, 8;
	add.s64 	%rd77, %rd2, %rd76;
	ld.local.v2.f32 	{%f823, %f824}, [%rd77];
	ld.local.v2.f32 	{%f825, %f826}, [%rd77+32];
	sub.f32 	%f827, %f823, %f825;
	sub.f32 	%f828, %f824, %f826;
	add.f32 	%f829, %f823, %f825;
	add.f32 	%f830, %f826, %f824;
	st.local.v2.f32 	[%rd77], {%f829, %f830};
	mul.f32 	%f831, %f828, 0f00000000;
	sub.f32 	%f832, %f827, %f831;
	fma.rn.f32 	%f833, %f827, 0f00000000, %f828;
	st.local.v2.f32 	[%rd77+32], {%f832, %f833};
	add.s32 	%r174, %r562, 8;
	setp.lt.u32 	%p69, %r562, 504;
	mov.u32 	%r562, %r174;
	@%p69 bra 	$L__BB2_264;
	mov.b32 	%r563, 1;
$L__BB2_266:
	mul.wide.u32 	%rd78, %r563, 8;
	add.s64 	%rd79, %rd2, %rd78;
	ld.local.v2.f32 	{%f834, %f835}, [%rd79];
	ld.local.v2.f32 	{%f836, %f837}, [%rd79+32];
	sub.f32 	%f838, %f834, %f836;
	sub.f32 	%f839, %f835, %f837;
	add.f32 	%f840, %f834, %f836;
	add.f32 	%f841, %f837, %f835;
	st.local.v2.f32 	[%rd79], {%f840, %f841};
	mul.f32 	%f842, %f53, %f838;
	mul.f32 	%f843, %f54, %f839;
	sub.f32 	%f844, %f842, %f843;
	mul.f32 	%f845, %f53, %f839;
	fma.rn.f32 	%f846, %f54, %f838, %f845;
	st.local.v2.f32 	[%rd79+32], {%f844, %f846};
	add.s32 	%r176, %r563, 8;
	setp.lt.u32 	%p70, %r563, 504;
	mov.u32 	%r563, %r176;
	@%p70 bra 	$L__BB2_266;
	mov.b32 	%r564, 2;
$L__BB2_268:
	mul.wide.u32 	%rd80, %r564, 8;
	add.s64 	%rd81, %rd2, %rd80;
	ld.local.v2.f32 	{%f847, %f848}, [%rd81];
	ld.local.v2.f32 	{%f849, %f850}, [%rd81+32];
	sub.f32 	%f851, %f847, %f849;
	sub.f32 	%f852, %f848, %f850;
	add.f32 	%f853, %f847, %f849;
	add.f32 	%f854, %f850, %f848;
	st.local.v2.f32 	[%rd81], {%f853, %f854};
	mul.f32 	%f855, %f55, %f851;
	mul.f32 	%f856, %f56, %f852;
	sub.f32 	%f857, %f855, %f856;
	mul.f32 	%f858, %f55, %f852;
	fma.rn.f32 	%f859, %f56, %f851, %f858;
	st.local.v2.f32 	[%rd81+32], {%f857, %f859};
	add.s32 	%r178, %r564, 8;
	setp.lt.u32 	%p71, %r564, 504;
	mov.u32 	%r564, %r178;
	@%p71 bra 	$L__BB2_268;
	mov.b32 	%r565, 3;
$L__BB2_270:
	mul.wide.u32 	%rd82, %r565, 8;
	add.s64 	%rd83, %rd2, %rd82;
	ld.local.v2.f32 	{%f860, %f861}, [%rd83];
	ld.local.v2.f32 	{%f862, %f863}, [%rd83+32];
	sub.f32 	%f864, %f860, %f862;
	sub.f32 	%f865, %f861, %f863;
	add.f32 	%f866, %f860, %f862;
	add.f32 	%f867, %f863, %f861;
	st.local.v2.f32 	[%rd83], {%f866, %f867};
	mul.f32 	%f868, %f57, %f864;
	mul.f32 	%f869, %f58, %f865;
	sub.f32 	%f870, %f868, %f869;
	mul.f32 	%f871, %f57, %f865;
	fma.rn.f32 	%f872, %f58, %f864, %f871;
	st.local.v2.f32 	[%rd83+32], {%f870, %f872};
	add.s32 	%r180, %r565, 8;
	setp.lt.u32 	%p72, %r565, 504;
	mov.u32 	%r565, %r180;
	@%p72 bra 	$L__BB2_270;
	mov.b32 	%r566, 0;
$L__BB2_272:
	mul.wide.u32 	%rd84, %r566, 8;
	add.s64 	%rd85, %rd2, %rd84;
	ld.local.v2.f32 	{%f873, %f874}, [%rd85];
	ld.local.v2.f32 	{%f875, %f876}, [%rd85+16];
	sub.f32 	%f877, %f873, %f875;
	sub.f32 	%f878, %f874, %f876;
	add.f32 	%f879, %f873, %f875;
	add.f32 	%f880, %f876, %f874;
	st.local.v2.f32 	[%rd85], {%f879, %f880};
	mul.f32 	%f881, %f878, 0f00000000;
	sub.f32 	%f882, %f877, %f881;
	fma.rn.f32 	%f883, %f877, 0f00000000, %f878;
	st.local.v2.f32 	[%rd85+16], {%f882, %f883};
	add.s32 	%r182, %r566, 4;
	setp.lt.u32 	%p73, %r566, 508;
	mov.u32 	%r566, %r182;
	@%p73 bra 	$L__BB2_272;
	mov.b32 	%r567, 1;
$L__BB2_274:
	mul.wide.u32 	%rd86, %r567, 8;
	add.s64 	%rd87, %rd2, %rd86;
	ld.local.v2.f32 	{%f884, %f885}, [%rd87];
	ld.local.v2.f32 	{%f886, %f887}, [%rd87+16];
	sub.f32 	%f888, %f884, %f886;
	sub.f32 	%f889, %f885, %f887;
	add.f32 	%f890, %f884, %f886;
	add.f32 	%f891, %f887, %f885;
	st.local.v2.f32 	[%rd87], {%f890, %f891};
	mul.f32 	%f892, %f59, %f888;
	mul.f32 	%f893, %f60, %f889;
	sub.f32 	%f894, %f892, %f893;
	mul.f32 	%f895, %f59, %f889;
	fma.rn.f32 	%f896, %f60, %f888, %f895;
	st.local.v2.f32 	[%rd87+16], {%f894, %f896};
	add.s32 	%r184, %r567, 4;
	setp.lt.u32 	%p74, %r567, 508;
	mov.u32 	%r567, %r184;
	@%p74 bra 	$L__BB2_274;
	mov.b32 	%r568, 0;
$L__BB2_276:
	mul.wide.u32 	%rd88, %r568, 8;
	add.s64 	%rd89, %rd2, %rd88;
	ld.local.v4.f32 	{%f897, %f898, %f899, %f900}, [%rd89];
	sub.f32 	%f901, %f897, %f899;
	sub.f32 	%f902, %f898, %f900;
	add.f32 	%f903, %f897, %f899;
	add.f32 	%f904, %f900, %f898;
	mul.f32 	%f905, %f902, 0f00000000;
	sub.f32 	%f906, %f901, %f905;
	fma.rn.f32 	%f907, %f901, 0f00000000, %f902;
	st.local.v4.f32 	[%rd89], {%f903, %f904, %f906, %f907};
	add.s32 	%r186, %r568, 2;
	setp.lt.u32 	%p75, %r568, 510;
	mov.u32 	%r568, %r186;
	@%p75 bra 	$L__BB2_276;
	mov.b32 	%r570, 0;
$L__BB2_278:
	brev.b32 	%r272, %r570;
	shr.u32 	%r190, %r272, 23;
	setp.le.u32 	%p76, %r190, %r570;
	mul.wide.u32 	%rd90, %r570, 8;
	add.s64 	%rd15, %rd2, %rd90;
	@%p76 bra 	$L__BB2_280;
	ld.local.v2.f32 	{%f908, %f909}, [%rd15];
	mul.wide.u32 	%rd91, %r190, 8;
	add.s64 	%rd92, %rd2, %rd91;
	ld.local.v2.f32 	{%f910, %f911}, [%rd92];
	st.local.v2.f32 	[%rd15], {%f910, %f911};
	st.local.v2.f32 	[%rd92], {%f908, %f909};
$L__BB2_280:
	add.s32 	%r273, %r570, 1;
	brev.b32 	%r274, %r273;
	shr.u32 	%r191, %r274, 23;
	setp.le.u32 	%p77, %r191, %r273;
	@%p77 bra 	$L__BB2_282;
	ld.local.v2.f32 	{%f912, %f913}, [%rd15+8];
	mul.wide.u32 	%rd93, %r191, 8;
	add.s64 	%rd94, %rd2, %rd93;
	ld.local.v2.f32 	{%f914, %f915}, [%rd94];
	st.local.v2.f32 	[%rd15+8], {%f914, %f915};
	st.local.v2.f32 	[%rd94], {%f912, %f913};
$L__BB2_282:
	add.s32 	%r275, %r570, 2;
	brev.b32 	%r276, %r275;
	shr.u32 	%r192, %r276, 23;
	setp.le.u32 	%p78, %r192, %r275;
	@%p78 bra 	$L__BB2_284;
	ld.local.v2.f32 	{%f916, %f917}, [%rd15+16];
	mul.wide.u32 	%rd95, %r192, 8;
	add.s64 	%rd96, %rd2, %rd95;
	ld.local.v2.f32 	{%f918, %f919}, [%rd96];
	st.local.v2.f32 	[%rd15+16], {%f918, %f919};
	st.local.v2.f32 	[%rd96], {%f916, %f917};
$L__BB2_284:
	add.s32 	%r277, %r570, 3;
	brev.b32 	%r278, %r277;
	shr.u32 	%r193, %r278, 23;
	setp.le.u32 	%p79, %r193, %r277;
	@%p79 bra 	$L__BB2_286;
	ld.local.v2.f32 	{%f920, %f921}, [%rd15+24];
	mul.wide.u32 	%rd97, %r193, 8;
	add.s64 	%rd98, %rd2, %rd97;
	ld.local.v2.f32 	{%f922, %f923}, [%rd98];
	st.local.v2.f32 	[%rd15+24], {%f922, %f923};
	st.local.v2.f32 	[%rd98], {%f920, %f921};
$L__BB2_286:
	add.s32 	%r279, %r570, 4;
	brev.b32 	%r280, %r279;
	shr.u32 	%r194, %r280, 23;
	setp.le.u32 	%p80, %r194, %r279;
	@%p80 bra 	$L__BB2_288;
	ld.local.v2.f32 	{%f924, %f925}, [%rd15+32];
	mul.wide.u32 	%rd99, %r194, 8;
	add.s64 	%rd100, %rd2, %rd99;
	ld.local.v2.f32 	{%f926, %f927}, [%rd100];
	st.local.v2.f32 	[%rd15+32], {%f926, %f927};
	st.local.v2.f32 	[%rd100], {%f924, %f925};
$L__BB2_288:
	add.s32 	%r281, %r570, 5;
	brev.b32 	%r282, %r281;
	shr.u32 	%r195, %r282, 23;
	setp.le.u32 	%p81, %r195, %r281;
	@%p81 bra 	$L__BB2_290;
	ld.local.v2.f32 	{%f928, %f929}, [%rd15+40];
	mul.wide.u32 	%rd101, %r195, 8;
	add.s64 	%rd102, %rd2, %rd101;
	ld.local.v2.f32 	{%f930, %f931}, [%rd102];
	st.local.v2.f32 	[%rd15+40], {%f930, %f931};
	st.local.v2.f32 	[%rd102], {%f928, %f929};
$L__BB2_290:
	add.s32 	%r283, %r570, 6;
	brev.b32 	%r284, %r283;
	shr.u32 	%r196, %r284, 23;
	setp.le.u32 	%p82, %r196, %r283;
	@%p82 bra 	$L__BB2_292;
	ld.local.v2.f32 	{%f932, %f933}, [%rd15+48];
	mul.wide.u32 	%rd103, %r196, 8;
	add.s64 	%rd104, %rd2, %rd103;
	ld.local.v2.f32 	{%f934, %f935}, [%rd104];
	st.local.v2.f32 	[%rd15+48], {%f934, %f935};
	st.local.v2.f32 	[%rd104], {%f932, %f933};
$L__BB2_292:
	add.s32 	%r285, %r570, 7;
	brev.b32 	%r286, %r285;
	shr.u32 	%r197, %r286, 23;
	setp.le.u32 	%p83, %r197, %r285;
	@%p83 bra 	$L__BB2_294;
	ld.local.v2.f32 	{%f936, %f937}, [%rd15+56];
	mul.wide.u32 	%rd105, %r197, 8;
	add.s64 	%rd106, %rd2, %rd105;
	ld.local.v2.f32 	{%f938, %f939}, [%rd106];
	st.local.v2.f32 	[%rd15+56], {%f938, %f939};
	st.local.v2.f32 	[%rd106], {%f936, %f937};
$L__BB2_294:
	add.s32 	%r287, %r570, 8;
	brev.b32 	%r288, %r287;
	shr.u32 	%r198, %r288, 23;
	setp.le.u32 	%p84, %r198, %r287;
	@%p84 bra 	$L__BB2_296;
	ld.local.v2.f32 	{%f940, %f941}, [%rd15+64];
	mul.wide.u32 	%rd107, %r198, 8;
	add.s64 	%rd108, %rd2, %rd107;
	ld.local.v2.f32 	{%f942, %f943}, [%rd108];
	st.local.v2.f32 	[%rd15+64], {%f942, %f943};
	st.local.v2.f32 	[%rd108], {%f940, %f941};
$L__BB2_296:
	add.s32 	%r289, %r570, 9;
	brev.b32 	%r290, %r289;
	shr.u32 	%r199, %r290, 23;
	setp.le.u32 	%p85, %r199, %r289;
	@%p85 bra 	$L__BB2_298;
	ld.local.v2.f32 	{%f944, %f945}, [%rd15+72];
	mul.wide.u32 	%rd109, %r199, 8;
	add.s64 	%rd110, %rd2, %rd109;
	ld.local.v2.f32 	{%f946, %f947}, [%rd110];
	st.local.v2.f32 	[%rd15+72], {%f946, %f947};
	st.local.v2.f32 	[%rd110], {%f944, %f945};
$L__BB2_298:
	add.s32 	%r291, %r570, 10;
	brev.b32 	%r292, %r291;
	shr.u32 	%r200, %r292, 23;
	setp.le.u32 	%p86, %r200, %r291;
	@%p86 bra 	$L__BB2_300;
	ld.local.v2.f32 	{%f948, %f949}, [%rd15+80];
	mul.wide.u32 	%rd111, %r200, 8;
	add.s64 	%rd112, %rd2, %rd111;
	ld.local.v2.f32 	{%f950, %f951}, [%rd112];
	st.local.v2.f32 	[%rd15+80], {%f950, %f951};
	st.local.v2.f32 	[%rd112], {%f948, %f949};
$L__BB2_300:
	add.s32 	%r293, %r570, 11;
	brev.b32 	%r294, %r293;
	shr.u32 	%r201, %r294, 23;
	setp.le.u32 	%p87, %r201, %r293;
	@%p87 bra 	$L__BB2_302;
	ld.local.v2.f32 	{%f952, %f953}, [%rd15+88];
	mul.wide.u32 	%rd113, %r201, 8;
	add.s64 	%rd114, %rd2, %rd113;
	ld.local.v2.f32 	{%f954, %f955}, [%rd114];
	st.local.v2.f32 	[%rd15+88], {%f954, %f955};
	st.local.v2.f32 	[%rd114], {%f952, %f953};
$L__BB2_302:
	add.s32 	%r295, %r570, 12;
	brev.b32 	%r296, %r295;
	shr.u32 	%r202, %r296, 23;
	setp.le.u32 	%p88, %r202, %r295;
	@%p88 bra 	$L__BB2_304;
	ld.local.v2.f32 	{%f956, %f957}, [%rd15+96];
	mul.wide.u32 	%rd115, %r202, 8;
	add.s64 	%rd116, %rd2, %rd115;
	ld.local.v2.f32 	{%f958, %f959}, [%rd116];
	st.local.v2.f32 	[%rd15+96], {%f958, %f959};
	st.local.v2.f32 	[%rd116], {%f956, %f957};
$L__BB2_304:
	add.s32 	%r297, %r570, 13;
	brev.b32 	%r298, %r297;
	shr.u32 	%r203, %r298, 23;
	setp.le.u32 	%p89, %r203, %r297;
	@%p89 bra 	$L__BB2_306;
	ld.local.v2.f32 	{%f960, %f961}, [%rd15+104];
	mul.wide.u32 	%rd117, %r203, 8;
	add.s64 	%rd118, %rd2, %rd117;
	ld.local.v2.f32 	{%f962, %f963}, [%rd118];
	st.local.v2.f32 	[%rd15+104], {%f962, %f963};
	st.local.v2.f32 	[%rd118], {%f960, %f961};
$L__BB2_306:
	add.s32 	%r299, %r570, 14;
	brev.b32 	%r300, %r299;
	shr.u32 	%r204, %r300, 23;
	setp.le.u32 	%p90, %r204, %r299;
	@%p90 bra 	$L__BB2_308;
	ld.local.v2.f32 	{%f964, %f965}, [%rd15+112];
	mul.wide.u32 	%rd119, %r204, 8;
	add.s64 	%rd120, %rd2, %rd119;
	ld.local.v2.f32 	{%f966, %f967}, [%rd120];
	st.local.v2.f32 	[%rd15+112], {%f966, %f967};
	st.local.v2.f32 	[%rd120], {%f964, %f965};
$L__BB2_308:
	add.s32 	%r301, %r570, 15;
	brev.b32 	%r302, %r301;
	shr.u32 	%r205, %r302, 23;
	setp.le.u32 	%p91, %r205, %r301;
	@%p91 bra 	$L__BB2_310;
	ld.local.v2.f32 	{%f968, %f969}, [%rd15+120];
	mul.wide.u32 	%rd121, %r205, 8;
	add.s64 	%rd122, %rd2, %rd121;
	ld.local.v2.f32 	{%f970, %f971}, [%rd122];
	st.local.v2.f32 	[%rd15+120], {%f970, %f971};
	st.local.v2.f32 	[%rd122], {%f968, %f969};
$L__BB2_310:
	add.s32 	%r570, %r570, 16;
	setp.ne.s32 	%p92, %r570, 512;
	@%p92 bra 	$L__BB2_278;
	mov.b32 	%r571, 0;
$L__BB2_312:
	mul.wide.u32 	%rd123, %r571, 8;
	add.s64 	%rd16, %rd2, %rd123;
	ld.local.v2.f32 	{%f972, %f973}, [%rd16];
	mul.f32 	%f974, %f973, %f973;
	fma.rn.f32 	%f975, %f972, %f972, %f974;
	sqrt.rn.f32 	%f976, %f975;
	mov.f32 	%f977, 0f00000000;
	st.local.v2.f32 	[%rd16], {%f976, %f977};
	setp.eq.s32 	%p93, %r571, 256;
	@%p93 bra 	$L__BB2_314;
	ld.local.v2.f32 	{%f978, %f979}, [%rd16+8];
	mul.f32 	%f980, %f979, %f979;
	fma.rn.f32 	%f981, %f978, %f978, %f980;
	sqrt.rn.f32 	%f982, %f981;
	mov.f32 	%f983, 0f00000000;
	st.local.v2.f32 	[%rd16+8], {%f982, %f983};
	ld.local.v4.f32 	{%f984, %f985, %f986, %f987}, [%rd16+16];
	mul.f32 	%f988, %f985, %f985;
	fma.rn.f32 	%f989, %f984, %f984, %f988;
	sqrt.rn.f32 	%f990, %f989;
	mul.f32 	%f991, %f987, %f987;
	fma.rn.f32 	%f992, %f986, %f986, %f991;
	sqrt.rn.f32 	%f993, %f992;
	st.local.v4.f32 	[%rd16+16], {%f990, %f983, %f993, %f983};
	add.s32 	%r571, %r571, 4;
	bra.uni 	$L__BB2_312;
$L__BB2_314:
	ld.param.u32 	%r469, [compute_windowed_fft_param_2];
	mov.u32 	%r304, %nctaid.x;
	mov.u32 	%r305, %ntid.x;
	mul.lo.s32 	%r306, %r304, %r305;
	shl.b32 	%r307, %r306, 9;
	add.s32 	%r533, %r533, %r307;
	add.s32 	%r308, %r112, %r469;
	setp.lt.s32 	%p94, %r533, %r308;
	@%p94 bra 	$L__BB2_4;
$L__BB2_315:
	ld.param.u32 	%r474, [compute_windowed_fft_param_3];
	mov.u32 	%r309, %ntid.y;
	mov.u32 	%r310, %nctaid.y;
	mad.lo.s32 	%r488, %r309, %r310, %r488;
	setp.lt.s32 	%p95, %r488, %r474;
	@%p95 bra 	$L__BB2_3;
$L__BB2_316:
	ret;

}


// ===== COMPILED SASS (sm_100) =====

	.target	sm_100

	.elftype	@"ET_EXEC"


//--------------------- .note.nv.tkinfo           --------------------------
	.section	.note.nv.tkinfo,"",@"SHT_NOTE"
	.sectionflags	@"SHF_NOTE_NV_TKINFO"
	.tkinfo
        /*0018*/ 	.word	0x00000002
        /*0030*/ 	.string	""
        /*0030*/ 	.string	"ptxas"
        /*0030*/ 	.string	"Cuda compilation tools, release 13.0, V13.0.88"
        /*0030*/ 	.string	"Build cuda_13.0.r13.0/compiler.36424714_0"
        /*0030*/ 	.string	"-arch sm_100 -m 64 "



//--------------------- .note.nv.cuinfo           --------------------------
	.section	.note.nv.cuinfo,"",@"SHT_NOTE"
	.sectionflags	@"SHF_NOTE_NV_CUINFO"
        /*0018*/ 	.short	0x0002
        /*001a*/ 	.short	0x0064
        /*001c*/ 	.short	0x0082
	.zero		2


//--------------------- .nv.info                  --------------------------
	.section	.nv.info,"",@"SHT_CUDA_INFO"
	.align	4


	//----- nvinfo : EIATTR_REGCOUNT
	.align		4
        /*0000*/ 	.byte	0x04, 0x2f
        /*0002*/ 	.short	(.L_1 - .L_0)
	.align		4
.L_0:
        /*0004*/ 	.word	index@(resample)
        /*0008*/ 	.word	0x00000027


	//----- nvinfo : EIATTR_FRAME_SIZE
	.align		4
.L_1:
        /*000c*/ 	.byte	0x04, 0x11
        /*000e*/ 	.short	(.L_3 - .L_2)
	.align		4
.L_2:
        /*0010*/ 	.word	index@($__internal_1_$__cuda_sm3x_div_rn_noftz_f32_slowpath)
        /*0014*/ 	.word	0x00000000


	//----- nvinfo : EIATTR_FRAME_SIZE
	.align		4
.L_3:
        /*0018*/ 	.byte	0x04, 0x11
        /*001a*/ 	.short	(.L_5 - .L_4)
	.align		4
.L_4:
        /*001c*/ 	.word	index@(resample)
        /*0020*/ 	.word	0x00000000


	//----- nvinfo : EIATTR_REGCOUNT
	.align		4
.L_5:
        /*0024*/ 	.byte	0x04, 0x2f
        /*0026*/ 	.short	(.L_7 - .L_6)
	.align		4
.L_6:
        /*0028*/ 	.word	index@(identityMatrix)
        /*002c*/ 	.word	0x00000014


	//----- nvinfo : EIATTR_FRAME_SIZE
	.align		4
.L_7:
        /*0030*/ 	.byte	0x04, 0x11
        /*0032*/ 	.short	(.L_9 - .L_8)
	.align		4
.L_8:
        /*0034*/ 	.word	index@(identityMatrix)
        /*0038*/ 	.word	0x00000000


	//----- nvinfo : EIATTR_REGCOUNT
	.align		4
.L_9:
        /*003c*/ 	.byte	0x04, 0x2f
        /*003e*/ 	.short	(.L_11 - .L_10)
	.align		4
.L_10:
        /*0040*/ 	.word	index@(compute_windowed_fft)
        /*0044*/ 	.word	0x00000026


	//----- nvinfo : EIATTR_FRAME_SIZE
	.align		4
.L_11:
        /*0048*/ 	.byte	0x04, 0x11
        /*004a*/ 	.short	(.L_13 - .L_12)
	.align		4
.L_12:
        /*004c*/ 	.word	index@($__internal_0_$__cuda_sm20_sqrt_rn_f32_slowpath)
        /*0050*/ 	.word	0x00001000


	//----- nvinfo : EIATTR_FRAME_SIZE
	.align		4
.L_13:
        /*0054*/ 	.byte	0x04, 0x11
        /*0056*/ 	.short	(.L_15 - .L_14)
	.align		4
.L_14:
        /*0058*/ 	.word	index@(compute_windowed_fft)
        /*005c*/ 	.word	0x00001000


	//----- nvinfo : EIATTR_MIN_STACK_SIZE
	.align		4
.L_15:
        /*0060*/ 	.byte	0x04, 0x12
        /*0062*/ 	.short	(.L_17 - .L_16)
	.align		4
.L_16:
        /*0064*/ 	.word	index@(compute_windowed_fft)
        /*0068*/ 	.word	0x00001000


	//----- nvinfo : EIATTR_MIN_STACK_SIZE
	.align		4
.L_17:
        /*006c*/ 	.byte	0x04, 0x12
        /*006e*/ 	.short	(.L_19 - .L_18)
	.align		4
.L_18:
        /*0070*/ 	.word	index@(identityMatrix)
        /*0074*/ 	.word	0x00000000


	//----- nvinfo : EIATTR_MIN_STACK_SIZE
	.align		4
.L_19:
        /*0078*/ 	.byte	0x04, 0x12
        /*007a*/ 	.short	(.L_21 - .L_20)
	.align		4
.L_20:
        /*007c*/ 	.word	index@(resample)
        /*0080*/ 	.word	0x00000000
.L_21:


//--------------------- .nv.compat                --------------------------
	.section	.nv.compat,"",@"SHT_CUDA_COMPAT_INFO"
	.align	4
        /*0000*/ 	.byte	0x02, 0x09, 0x00, 0x00, 0x02, 0x02, 0x01, 0x00, 0x02, 0x05, 0x05, 0x00, 0x03, 0x07, 0x01, 0x01
        /*0010*/ 	.byte	0x02, 0x03, 0x00, 0x00, 0x02, 0x06, 0x01, 0x00, 0x04, 0x0b, 0x08, 0x00, 0x01, 0x00, 0x00, 0x00
        /*0020*/ 	.byte	0x00, 0x00, 0x00, 0x00


//--------------------- .nv.info.compute_windowed_fft --------------------------
	.section	.nv.info.compute_windowed_fft,"",@"SHT_CUDA_INFO"
	.sectionflags	@""
	.align	4


	//----- nvinfo : EIATTR_CUDA_API_VERSION
	.align		4
        /*0000*/ 	.byte	0x04, 0x37
        /*0002*/ 	.short	(.L_23 - .L_22)
.L_22:
        /*0004*/ 	.word	0x00000082


	//----- nvinfo : EIATTR_KPARAM_INFO
	.align		4
.L_23:
        /*0008*/ 	.byte	0x04, 0x17
        /*000a*/ 	.short	(.L_25 - .L_24)
.L_24:
        /*000c*/ 	.word	0x00000000
        /*0010*/ 	.short	0x0006
        /*0012*/ 	.short	0x0028
        /*0014*/ 	.byte	0x00, 0xf0, 0x11, 0x00


	//----- nvinfo : EIATTR_KPARAM_INFO
	.align		4
.L_25:
        /*0018*/ 	.byte	0x04, 0x17
        /*001a*/ 	.short	(.L_27 - .L_26)
.L_26:
        /*001c*/ 	.word	0x00000000
        /*0020*/ 	.short	0x0005
        /*0022*/ 	.short	0x0020
        /*0024*/ 	.byte	0x00, 0xf5, 0x21, 0x00


	//----- nvinfo : EIATTR_KPARAM_INFO
	.align		4
.L_27:
        /*0028*/ 	.byte	0x04, 0x17
        /*002a*/ 	.short	(.L_29 - .L_28)
.L_28:
        /*002c*/ 	.word	0x00000000
        /*0030*/ 	.short	0x0004
        /*0032*/ 	.short	0x0018
        /*0034*/ 	.byte	0x00, 0xf0, 0x11, 0x00


	//----- nvinfo : EIATTR_KPARAM_INFO
	.align		4
.L_29:
        /*0038*/ 	.byte	0x04, 0x17
        /*003a*/ 	.short	(.L_31 - .L_30)
.L_30:
        /*003c*/ 	.word	0x00000000
        /*0040*/ 	.short	0x0003
        /*0042*/ 	.short	0x0014
        /*0044*/ 	.byte	0x00, 0xf0, 0x11, 0x00


	//----- nvinfo : EIATTR_KPARAM_INFO
	.align		4
.L_31:
        /*0048*/ 	.byte	0x04, 0x17
        /*004a*/ 	.short	(.L_33 - .L_32)
.L_32:
        /*004c*/ 	.word	0x00000000
        /*0050*/ 	.short	0x0002
        /*0052*/ 	.short	0x0010
        /*0054*/ 	.byte	0x00, 0xf0, 0x11, 0x00


	//----- nvinfo : EIATTR_KPARAM_INFO
	.align		4
.L_33:
        /*0058*/ 	.byte	0x04, 0x17
        /*005a*/ 	.short	(.L_35 - .L_34)
.L_34:
        /*005c*/ 	.word	0x00000000
        /*0060*/ 	.short	0x0001
        /*0062*/ 	.short	0x0008
        /*0064*/ 	.byte	0x00, 0xf5, 0x21, 0x00


	//----- nvinfo : EIATTR_KPARAM_INFO
	.align		4
.L_35:
        /*0068*/ 	.byte	0x04, 0x17
        /*006a*/ 	.short	(.L_37 - .L_36)
.L_36:
        /*006c*/ 	.word	0x00000000
        /*0070*/ 	.short	0x0000
        /*0072*/ 	.short	0x0000
        /*0074*/ 	.byte	0x00, 0xf5, 0x21, 0x00


	//----- nvinfo : EIATTR_SPARSE_MMA_MASK
	.align		4
.L_37:
        /*0078*/ 	.byte	0x03, 0x50
        /*007a*/ 	.short	0x0000


	//----- nvinfo : EIATTR_MAXREG_COUNT
	.align		4
        /*007c*/ 	.byte	0x03, 0x1b
        /*007e*/ 	.short	0x00ff


	//----- nvinfo : EIATTR_MERCURY_ISA_VERSION
	.align		4
        /*0080*/ 	.byte	0x03, 0x5f
        /*0082*/ 	.short	0x0101


	//----- nvinfo : EIATTR_VRC_CTA_INIT_COUNT
	.align		4
        /*0084*/ 	.byte	0x02, 0x4a
	.zero		1
	.zero		1


	//----- nvinfo : EIATTR_EXIT_INSTR_OFFSETS
	.align		4
        /*0088*/ 	.byte	0x04, 0x1c
        /*008a*/ 	.short	(.L_39 - .L_38)


	//   ....[0]....
.L_38:
        /*008c*/ 	.word	0x00000090


	//   ....[1]....
        /*0090*/ 	.word	0x0002a980


	//   ....[2]....
        /*0094*/ 	.word	0x00056b60


	//----- nvinfo : EIATTR_CRS_STACK_SIZE
	.align		4
.L_39:
        /*0098*/ 	.byte	0x04, 0x1e
        /*009a*/ 	.short	(.L_41 - .L_40)
.L_40:
        /*009c*/ 	.word	0x00000000


	//----- nvinfo : EIATTR_CBANK_PARAM_SIZE
	.align		4
.L_41:
        /*00a0*/ 	.byte	0x03, 0x19
        /*00a2*/ 	.short	0x002c


	//----- nvinfo : EIATTR_PARAM_CBANK
	.align		4
        /*00a4*/ 	.byte	0x04, 0x0a
        /*00a6*/ 	.short	(.L_43 - .L_42)
	.align		4
.L_42:
        /*00a8*/ 	.word	index@(.nv.constant0.compute_windowed_fft)
        /*00ac*/ 	.short	0x0380
        /*00ae*/ 	.short	0x002c


	//----- nvinfo : EIATTR_SW_WAR
	.align		4
.L_43:
        /*00b0*/ 	.byte	0x04, 0x36
        /*00b2*/ 	.short	(.L_45 - .L_44)
.L_44:
        /*00b4*/ 	.word	0x00000008
.L_45:


//--------------------- .nv.info.identityMatrix   --------------------------
	.section	.nv.info.identityMatrix,"",@"SHT_CUDA_INFO"
	.sectionflags	@""
	.align	4


	//----- nvinfo : EIATTR_CUDA_API_VERSION
	.align		4
        /*0000*/ 	.byte	0x04, 0x37
        /*0002*/ 	.short	(.L_47 - .L_46)
.L_46:
        /*0004*/ 	.word	0x00000082


	//----- nvinfo : EIATTR_KPARAM_INFO
	.align		4
.L_47:
        /*0008*/ 	.byte	0x04, 0x17
        /*000a*/ 	.short	(.L_49 - .L_48)
.L_48:
        /*000c*/ 	.word	0x00000000
        /*0010*/ 	.short	0x0003
        /*0012*/ 	.short	0x0014
        /*0014*/ 	.byte	0x00, 0xf0, 0x11, 0x00


	//----- nvinfo : EIATTR_KPARAM_INFO
	.align		4
.L_49:
        /*0018*/ 	.byte	0x04, 0x17
        /*001a*/ 	.short	(.L_51 - .L_50)
.L_50:
        /*001c*/ 	.word	0x00000000
        /*0020*/ 	.short	0x0002
        /*0022*/ 	.short	0x0010
        /*0024*/ 	.byte	0x00, 0xf0, 0x11, 0x00


	//----- nvinfo : EIATTR_KPARAM_INFO
	.align		4
.L_51:
        /*0028*/ 	.byte	0x04, 0x17
        /*002a*/ 	.short	(.L_53 - .L_52)
.L_52:
        /*002c*/ 	.word	0x00000000
        /*0030*/ 	.short	0x0001
        /*0032*/ 	.short	0x0008
        /*0034*/ 	.byte	0x00, 0xf5, 0x21, 0x00


	//----- nvinfo : EIATTR_KPARAM_INFO
	.align		4
.L_53:
        /*0038*/ 	.byte	0x04, 0x17
        /*003a*/ 	.short	(.L_55 - .L_54)
.L_54:
        /*003c*/ 	.word	0x00000000
        /*0040*/ 	.short	0x0000
        /*0042*/ 	.short	0x0000
        /*0044*/ 	.byte	0x00, 0xf5, 0x21, 0x00


	//----- nvinfo : EIATTR_SPARSE_MMA_MASK
	.align		4
.L_55:
        /*0048*/ 	.byte	0x03, 0x50
        /*004a*/ 	.short	0x0000


	//----- nvinfo : EIATTR_MAXREG_COUNT
	.align		4
        /*004c*/ 	.byte	0x03, 0x1b
        /*004e*/ 	.short	0x00ff


	//----- nvinfo : EIATTR_MERCURY_ISA_VERSION
	.align		4
        /*0050*/ 	.byte	0x03, 0x5f
        /*0052*/ 	.short	0x0101


	//----- nvinfo : EIATTR_VRC_CTA_INIT_COUNT
	.align		4
        /*0054*/ 	.byte	0x02, 0x4a
	.zero		1
	.zero		1


	//----- nvinfo : EIATTR_EXIT_INSTR_OFFSETS
	.align		4
        /*0058*/ 	.byte	0x04, 0x1c
        /*005a*/ 	.short	(.L_57 - .L_56)


	//   ....[0]....
.L_56:
        /*005c*/ 	.word	0x000000d0


	//   ....[1]....
        /*0060*/ 	.word	0x00000520


	//----- nvinfo : EIATTR_CRS_STACK_SIZE
	.align		4
.L_57:
        /*0064*/ 	.byte	0x04, 0x1e
        /*0066*/ 	.short	(.L_59 - .L_58)
.L_58:
        /*0068*/ 	.word	0x00000000


	//----- nvinfo : EIATTR_CBANK_PARAM_SIZE
	.align		4
.L_59:
        /*006c*/ 	.byte	0x03, 0x19
        /*006e*/ 	.short	0x0018


	//----- nvinfo : EIATTR_PARAM_CBANK
	.align		4
        /*0070*/ 	.byte	0x04, 0x0a
        /*0072*/ 	.short	(.L_61 - .L_60)
	.align		4
.L_60:
        /*0074*/ 	.word	index@(.nv.constant0.identityMatrix)
        /*0078*/ 	.short	0x0380
        /*007a*/ 	.short	0x0018


	//----- nvinfo : EIATTR_SW_WAR
	.align		4
.L_61:
        /*007c*/ 	.byte	0x04, 0x36
        /*007e*/ 	.short	(.L_63 - .L_62)
.L_62:
        /*0080*/ 	.word	0x00000008
.L_63:


//--------------------- .nv.info.resample         --------------------------
	.section	.nv.info.resample,"",@"SHT_CUDA_INFO"
	.sectionflags	@""
	.align	4


	//----- nvinfo : EIATTR_CUDA_API_VERSION
	.align		4
        /*0000*/ 	.byte	0x04, 0x37
        /*0002*/ 	.short	(.L_65 - .L_64)
.L_64:
        /*0004*/ 	.word	0x00000082


	//----- nvinfo : EIATTR_KPARAM_INFO
	.align		4
.L_65:
        /*0008*/ 	.byte	0x04, 0x17
        /*000a*/ 	.short	(.L_67 - .L_66)
.L_66:
        /*000c*/ 	.word	0x00000000
        /*0010*/ 	.short	0x0003
        /*0012*/ 	.short	0x0014
        /*0014*/ 	.byte	0x00, 0xf0, 0x11, 0x00


	//----- nvinfo : EIATTR_KPARAM_INFO
	.align		4
.L_67:
        /*0018*/ 	.byte	0x04, 0x17
        /*001a*/ 	.short	(.L_69 - .L_68)
.L_68:
        /*001c*/ 	.word	0x00000000
        /*0020*/ 	.short	0x0002
        /*0022*/ 	.short	0x0010
        /*0024*/ 	.byte	0x00, 0xf0, 0x11, 0x00


	//----- nvinfo : EIATTR_KPARAM_INFO
	.align		4
.L_69:
        /*0028*/ 	.byte	0x04, 0x17
        /*002a*/ 	.short	(.L_71 - .L_70)
.L_70:
        /*002c*/ 	.word	0x00000000
        /*0030*/ 	.short	0x0001
        /*0032*/ 	.short	0x0008
        /*0034*/ 	.byte	0x00, 0xf5, 0x21, 0x00


	//----- nvinfo : EIATTR_KPARAM_INFO
	.align		4
.L_71:
        /*0038*/ 	.byte	0x04, 0x17
        /*003a*/ 	.short	(.L_73 - .L_72)
.L_72:
        /*003c*/ 	.word	0x00000000
        /*0040*/ 	.short	0x0000
        /*0042*/ 	.short	0x0000
        /*0044*/ 	.byte	0x00, 0xf5, 0x21, 0x00


	//----- nvinfo : EIATTR_SPARSE_MMA_MASK
	.align		4
.L_73:
        /*0048*/ 	.byte	0x03, 0x50
        /*004a*/ 	.short	0x0000


	//----- nvinfo : EIATTR_MAXREG_COUNT
	.align		4
        /*004c*/ 	.byte	0x03, 0x1b
        /*004e*/ 	.short	0x00ff


	//----- nvinfo : EIATTR_MERCURY_ISA_VERSION
	.align		4
        /*0050*/ 	.byte	0x03, 0x5f
        /*0052*/ 	.short	0x0101


	//----- nvinfo : EIATTR_VRC_CTA_INIT_COUNT
	.align		4
        /*0054*/ 	.byte	0x02, 0x4a
	.zero		1
	.zero		1


	//----- nvinfo : EIATTR_EXIT_INSTR_OFFSETS
	.align		4
        /*0058*/ 	.byte	0x04, 0x1c
        /*005a*/ 	.short	(.L_75 - .L_74)


	//   ....[0]....
.L_74:
        /*005c*/ 	.word	0x00000090


	//   ....[1]....
        /*0060*/ 	.word	0x00000f40


	//----- nvinfo : EIATTR_CRS_STACK_SIZE
	.align		4
.L_75:
        /*0064*/ 	.byte	0x04, 0x1e
        /*0066*/ 	.short	(.L_77 - .L_76)
.L_76:
        /*0068*/ 	.word	0x00000000


	//----- nvinfo : EIATTR_CBANK_PARAM_SIZE
	.align		4
.L_77:
        /*006c*/ 	.byte	0x03, 0x19
        /*006e*/ 	.short	0x0018


	//----- nvinfo : EIATTR_PARAM_CBANK
	.align		4
        /*0070*/ 	.byte	0x04, 0x0a
        /*0072*/ 	.short	(.L_79 - .L_78)
	.align		4
.L_78:
        /*0074*/ 	.word	index@(.nv.constant0.resample)
        /*0078*/ 	.short	0x0380
        /*007a*/ 	.short	0x0018


	//----- nvinfo : EIATTR_SW_WAR
	.align		4
.L_79:
        /*007c*/ 	.byte	0x04, 0x36
        /*007e*/ 	.short	(.L_81 - .L_80)
.L_80:
        /*0080*/ 	.word	0x00000008
.L_81:


//--------------------- .nv.callgraph             --------------------------
	.section	.nv.callgraph,"",@"SHT_CUDA_CALLGRAPH"
	.align	4
	.sectionentsize	8
	.align		4
        /*0000*/ 	.word	0x00000000
	.align		4
        /*0004*/ 	.word	0xffffffff
	.align		4
        /*0008*/ 	.word	0x00000000
	.align		4
        /*000c*/ 	.word	0xfffffffe
	.align		4
        /*0010*/ 	.word	0x00000000
	.align		4
        /*0014*/ 	.word	0xfffffffd
	.align		4
        /*0018*/ 	.word	0x00000000
	.align		4
        /*001c*/ 	.word	0xfffffffc


//--------------------- .text.compute_windowed_fft --------------------------
	.section	.text.compute_windowed_fft,"ax",@progbits
	.align	128
        .global         compute_windowed_fft
        .type           compute_windowed_fft,@function
        .size           compute_windowed_fft,(.L_x_110 - compute_windowed_fft)
        .other          compute_windowed_fft,@"STO_CUDA_ENTRY STV_DEFAULT"
compute_windowed_fft:
.text.compute_windowed_fft:
[----:B------:R-:W0:Y:S01]  /*0000*/  LDC R1, c[0x0][0x37c] ;  /* 0x0000df00ff017b82 */ /* 0x000e220000000800 */
[----:B------:R-:W1:Y:S07]  /*0010*/  S2R R0, SR_TID.Y ;  /* 0x0000000000007919 */ /* 0x000e6e0000002200 */
[----:B------:R-:W1:Y:S01]  /*0020*/  S2UR UR4, SR_CTAID.Y ;  /* 0x00000000000479c3 */ /* 0x000e620000002600 */
[----:B------:R-:W2:Y:S01]  /*0030*/  LDCU UR5, c[0x0][0x394] ;  /* 0x00007280ff0577ac */ /* 0x000ea20008000800 */
[----:B0-----:R-:W-:-:S04]  /*0040*/  IADD3 R1, PT, PT, R1, -0x1000, RZ ;  /* 0xfffff00001017810 */ /* 0x001fc80007ffe0ff */
[----:B------:R-:W-:Y:S02]  /*0050*/  R2UR UR8, R1 ;  /* 0x00000000010872ca */ /* 0x000fe400000e0000 */
[----:B------:R-:W1:Y:S02]  /*0060*/  LDC R35, c[0x0][0x364] ;  /* 0x0000d900ff237b82 */ /* 0x000e640000000800 */
[----:B-1----:R-:W-:-:S05]  /*0070*/  IMAD R35, R35, UR4, R0 ;  /* 0x0000000423237c24 */ /* 0x002fca000f8e0200 */
[----:B--2---:R-:W-:-:S13]  /*0080*/  ISETP.GE.AND P0, PT, R35, UR5, PT ;  /* 0x0000000523007c0c */ /* 0x004fda000bf06270 */
[----:B------:R-:W-:Y:S05]  /*0090*/  @P0 EXIT ;  /* 0x000000000000094d */ /* 0x000fea0003800000 */
[----:B------:R-:W0:Y:S01]  /*00a0*/  LDCU UR4, c[0x0][0x3a8] ;  /* 0x00007500ff0477ac */ /* 0x000e220008000800 */
[----:B------:R-:W-:Y:S01]  /*00b0*/  HFMA2 R5, -RZ, RZ, 0.51416015625, -3022 ;  /* 0x381de9e7ff057431 */ /* 0x000fe200000001ff */
[----:B------:R-:W-:Y:S01]  /*00c0*/  MOV R0, 0x37cbac00 ;  /* 0x37cbac0000007802 */ /* 0x000fe20000000f00 */
[----:B------:R-:W-:Y:S01]  /*00d0*/  HFMA2 R2, -RZ, RZ, 0.66259765625, 2.662109375 ;  /* 0x394d4153ff027431 */ /* 0x000fe200000001ff */
[----:B------:R-:W1:Y:S03]  /*00e0*/  LDCU.64 UR6, c[0x0][0x358] ;  /* 0x00006b00ff0677ac */ /* 0x000e660008000a00 */
[C---:B------:R-:W-:Y:S01]  /*00f0*/  FFMA R0, R5.reuse, R0, -0.0013887860113754868507 ;  /* 0xbab607ed05007423 */ /* 0x040fe20000000000 */
[C---:B------:R-:W-:Y:S01]  /*0100*/  FFMA R3, R5.reuse, -R2, 0.0083327032625675201416 ;  /* 0x3c0885e405037423 */ /* 0x040fe20000000802 */
[----:B------:R-:W-:Y:S02]  /*0110*/  FFMA R2, R5, 0.0061359233222901821136, RZ ;  /* 0x3bc90fdb05027823 */ /* 0x000fe400000000ff */
[-C--:B------:R-:W-:Y:S01]  /*0120*/  FFMA R0, R0, R5.reuse, 0.041666727513074874878 ;  /* 0x3d2aaabb00007423 */ /* 0x080fe20000000005 */
[----:B------:R-:W-:Y:S01]  /*0130*/  FFMA R3, R3, R5, -0.16666662693023681641 ;  /* 0xbe2aaaa803037423 */ /* 0x000fe20000000005 */
[----:B0-----:R-:W-:-:S02]  /*0140*/  UISETP.GT.AND UP0, UPT, UR4, URZ, UPT ;  /* 0x000000ff0400728c */ /* 0x001fc4000bf04270 */
[----:B------:R-:W-:Y:S01]  /*0150*/  FFMA R0, R0, R5, -0.4999999701976776123 ;  /* 0xbeffffff00007423 */ /* 0x000fe20000000005 */
[----:B------:R-:W-:-:S03]  /*0160*/  FFMA R3, R2, R3, 0.0061359233222901821136 ;  /* 0x3bc90fdb02037423 */ /* 0x000fc60000000003 */
[----:B------:R-:W-:-:S03]  /*0170*/  FFMA R0, R0, R5, 1 ;  /* 0x3f80000000007423 */ /* 0x000fc60000000005 */
[----:B-1----:R-:W-:Y:S05]  /*0180*/  BRA.U UP0, `(.L_x_0) ;  /* 0x000002a900007547 */ /* 0x002fea000b800000 */
[CC--:B------:R-:W-:Y:S01]  /*0190*/  FMUL R33, R0.reuse, R3.reuse ;  /* 0x0000000300217220 */ /* 0x0c0fe20000400000 */
[-C--:B------:R-:W-:Y:S01]  /*01a0*/  FMUL R5, R3, R3.reuse ;  /* 0x0000000303057220 */ /* 0x080fe20000400000 */
[----:B------:R-:W0:Y:S01]  /*01b0*/  S2UR UR4, SR_CTAID.X ;  /* 0x00000000000479c3 */ /* 0x000e220000002500 */
[----:B------:R-:W-:Y:S01]  /*01c0*/  BSSY.RECONVERGENT B0, `(.L_x_1) ;  /* 0x0002a7b000007945 */ /* 0x000fe20003800200 */
[C---:B------:R-:W-:Y:S01]  /*01d0*/  FFMA R33, R0.reuse, -R3, -R33 ;  /* 0x8000000300217223 */ /* 0x040fe20000000821 */
[----:B------:R-:W-:-:S03]  /*01e0*/  FFMA R34, R0, R0, -R5 ;  /* 0x0000000000227223 */ /* 0x000fc60000000805 */
[-C--:B------:R-:W-:Y:S01]  /*01f0*/  FMUL R3, R33, R33.reuse ;  /* 0x0000002121037220 */ /* 0x080fe20000400000 */
[----:B------:R-:W-:-:S03]  /*0200*/  FMUL R0, R34, R33 ;  /* 0x0000002122007220 */ /* 0x000fc60000400000 */
[C---:B------:R-:W-:Y:S01]  /*0210*/  FFMA R32, R34.reuse, R34, -R3 ;  /* 0x0000002222207223 */ /* 0x040fe20000000803 */
[----:B------:R-:W-:-:S04]  /*0220*/  FFMA R3, R34, R33, R0 ;  /* 0x0000002122037223 */ /* 0x000fc80000000000 */
[-C--:B------:R-:W-:Y:S01]  /*0230*/  FMUL R5, R32, R3.reuse ;  /* 0x0000000320057220 */ /* 0x080fe20000400000 */
[----:B------:R-:W-:-:S03]  /*0240*/  FMUL R31, R3, R3 ;  /* 0x00000003031f7220 */ /* 0x000fc60000400000 */
[C---:B------:R-:W-:Y:S01]  /*0250*/  FFMA R0, R32.reuse, R3, R5 ;  /* 0x0000000320007223 */ /* 0x040fe20000000005 */
        /* <DEDUP_REMOVED lines=9> */
[CC--:B------:R-:W-:Y:S01]  /*02f0*/  FMUL R8, R2.reuse, R2.reuse ;  /* 0x0000000202087220 */ /* 0x0c0fe20000400000 */
[-C--:B------:R-:W-:Y:S01]  /*0300*/  FFMA R24, RZ, R7.reuse, R2 ;  /* 0x00000007ff187223 */ /* 0x080fe20000000002 */
[----:B------:R-:W-:Y:S02]  /*0310*/  FFMA R25, -RZ, R2, R7 ;  /* 0x00000002ff197223 */ /* 0x000fe40000000107 */
[----:B------:R-:W-:Y:S01]  /*0320*/  FFMA R8, R7, R7, -R8 ;  /* 0x0000000707087223 */ /* 0x000fe20000000808 */
[C---:B------:R-:W-:Y:S01]  /*0330*/  FMUL R0, R2.reuse, R24 ;  /* 0x0000001802007220 */ /* 0x040fe20000400000 */
[----:B------:R-:W-:-:S03]  /*0340*/  FMUL R3, R2, R25 ;  /* 0x0000001902037220 */ /* 0x000fc60000400000 */
[C---:B------:R-:W-:Y:S01]  /*0350*/  FFMA R23, R7.reuse, R25, -R0 ;  /* 0x0000001907177223 */ /* 0x040fe20000000800 */
[----:B------:R-:W-:-:S03]  /*0360*/  FFMA R22, R7, R24, R3 ;  /* 0x0000001807167223 */ /* 0x000fc60000000003 */
[C---:B------:R-:W-:Y:S01]  /*0370*/  FMUL R3, R2.reuse, R23 ;  /* 0x0000001702037220 */ /* 0x040fe20000400000 */
[----:B------:R-:W-:-:S03]  /*0380*/  FMUL R4, R2, R22 ;  /* 0x0000001602047220 */ /* 0x000fc60000400000 */
[C---:B------:R-:W-:Y:S01]  /*0390*/  FFMA R0, R7.reuse, R22, R3 ;  /* 0x0000001607007223 */ /* 0x040fe20000000003 */
[----:B------:R-:W-:-:S03]  /*03a0*/  FFMA R21, R7, R23, -R4 ;  /* 0x0000001707157223 */ /* 0x000fc60000000804 */
[C---:B------:R-:W-:Y:S01]  /*03b0*/  FMUL R4, R2.reuse, R0 ;  /* 0x0000000002047220 */ /* 0x040fe20000400000 */
[----:B------:R-:W-:-:S03]  /*03c0*/  FMUL R3, R2, R21 ;  /* 0x0000001502037220 */ /* 0x000fc60000400000 */
[C---:B------:R-:W-:Y:S01]  /*03d0*/  FFMA R4, R7.reuse, R21, -R4 ;  /* 0x0000001507047223 */ /* 0x040fe20000000804 */
[----:B------:R-:W-:-:S04]  /*03e0*/  FFMA R3, R7, R0, R3 ;  /* 0x0000000007037223 */ /* 0x000fc80000000003 */
[----:B------:R-:W-:Y:S02]  /*03f0*/  R2UR UR9, R4 ;  /* 0x00000000040972ca */ /* 0x000fe400000e0000 */
[----:B------:R-:W-:Y:S01]  /*0400*/  R2UR UR10, R3 ;  /* 0x00000000030a72ca */ /* 0x000fe200000e0000 */
[----:B------:R-:W-:-:S04]  /*0410*/  FMUL R3, R7, R2 ;  /* 0x0000000207037220 */ /* 0x000fc80000400000 */
[----:B------:R-:W-:-:S04]  /*0420*/  FFMA R3, R7, R2, R3 ;  /* 0x0000000207037223 */ /* 0x000fc80000000003 */
[----:B------:R-:W-:Y:S02]  /*0430*/  FFMA R5, RZ, R8, R3 ;  /* 0x00000008ff057223 */ /* 0x000fe40000000003 */
[C---:B------:R-:W-:Y:S02]  /*0440*/  FMUL R6, R2.reuse, UR9 ;  /* 0x0000000902067c20 */ /* 0x040fe40008400000 */
[----:B------:R-:W-:Y:S01]  /*0450*/  FMUL R4, R2, UR10 ;  /* 0x0000000a02047c20 */ /* 0x000fe20008400000 */
[----:B------:R-:W-:Y:S01]  /*0460*/  R2UR UR19, R5 ;  /* 0x00000000051372ca */ /* 0x000fe200000e0000 */
[C---:B------:R-:W-:Y:S02]  /*0470*/  FFMA R6, R7.reuse, UR10, R6 ;  /* 0x0000000a07067c23 */ /* 0x040fe40008000006 */
[----:B------:R-:W-:-:S03]  /*0480*/  FFMA R4, R7, UR9, -R4 ;  /* 0x0000000907047c23 */ /* 0x000fc60008000804 */
[----:B------:R-:W-:Y:S02]  /*0490*/  R2UR UR11, R6 ;  /* 0x00000000060b72ca */ /* 0x000fe400000e0000 */
[----:B------:R-:W-:-:S05]  /*04a0*/  R2UR UR12, R4 ;  /* 0x00000000040c72ca */ /* 0x000fca00000e0000 */
[----:B------:R-:W-:-:S06]  /*04b0*/  FMUL R5, R3, UR19 ;  /* 0x0000001303057c20 */ /* 0x000fcc0008400000 */
[C---:B------:R-:W-:Y:S02]  /*04c0*/  FMUL R4, R2.reuse, UR11 ;  /* 0x0000000b02047c20 */ /* 0x040fe40008400000 */
[----:B------:R-:W-:Y:S02]  /*04d0*/  FMUL R6, R2, UR12 ;  /* 0x0000000c02067c20 */ /* 0x000fe40008400000 */
[C---:B------:R-:W-:Y:S02]  /*04e0*/  FFMA R4, R7.reuse, UR12, -R4 ;  /* 0x0000000c07047c23 */ /* 0x040fe40008000804 */
[----:B------:R-:W-:-:S03]  /*04f0*/  FFMA R6, R7, UR11, R6 ;  /* 0x0000000b07067c23 */ /* 0x000fc60008000006 */
[----:B------:R-:W-:Y:S02]  /*0500*/  R2UR UR13, R4 ;  /* 0x00000000040d72ca */ /* 0x000fe400000e0000 */
[----:B------:R-:W-:-:S11]  /*0510*/  R2UR UR14, R6 ;  /* 0x00000000060e72ca */ /* 0x000fd600000e0000 */
[C---:B------:R-:W-:Y:S02]  /*0520*/  FMUL R6, R2.reuse, UR13 ;  /* 0x0000000d02067c20 */ /* 0x040fe40008400000 */
[----:B------:R-:W-:Y:S02]  /*0530*/  FMUL R4, R2, UR14 ;  /* 0x0000000e02047c20 */ /* 0x000fe40008400000 */
[C---:B------:R-:W-:Y:S02]  /*0540*/  FFMA R6, R7.reuse, UR14, R6 ;  /* 0x0000000e07067c23 */ /* 0x040fe40008000006 */
[----:B------:R-:W-:-:S03]  /*0550*/  FFMA R4, R7, UR13, -R4 ;  /* 0x0000000d07047c23 */ /* 0x000fc60008000804 */
[----:B------:R-:W-:Y:S02]  /*0560*/  R2UR UR15, R6 ;  /* 0x00000000060f72ca */ /* 0x000fe400000e0000 */
[----:B------:R-:W-:-:S11]  /*0570*/  R2UR UR16, R4 ;  /* 0x00000000041072ca */ /* 0x000fd600000e0000 */
[C---:B------:R-:W-:Y:S02]  /*0580*/  FMUL R4, R2.reuse, UR15 ;  /* 0x0000000f02047c20 */ /* 0x040fe40008400000 */
[----:B------:R-:W-:Y:S02]  /*0590*/  FMUL R6, R2, UR16 ;  /* 0x0000001002067c20 */ /* 0x000fe40008400000 */
[C---:B------:R-:W-:Y:S02]  /*05a0*/  FFMA R4, R7.reuse, UR16, -R4 ;  /* 0x0000001007047c23 */ /* 0x040fe40008000804 */
[----:B------:R-:W-:-:S03]  /*05b0*/  FFMA R6, R7, UR15, R6 ;  /* 0x0000000f07067c23 */ /* 0x000fc60008000006 */
[----:B------:R-:W-:Y:S01]  /*05c0*/  R2UR UR17, R4 ;  /* 0x00000000041172ca */ /* 0x000fe200000e0000 */
[----:B------:R-:W-:Y:S01]  /*05d0*/  FFMA R4, -RZ, R3, R8 ;  /* 0x00000003ff047223 */ /* 0x000fe20000000108 */
[----:B------:R-:W-:-:S04]  /*05e0*/  R2UR UR18, R6 ;  /* 0x00000000061272ca */ /* 0x000fc800000e0000 */
[----:B------:R-:W-:-:S07]  /*05f0*/  R2UR UR20, R4 ;  /* 0x00000000041472ca */ /* 0x000fce00000e0000 */
[C---:B------:R-:W-:Y:S02]  /*0600*/  FMUL R6, R2.reuse, UR17 ;  /* 0x0000001102067c20 */ /* 0x040fe40008400000 */
[----:B------:R-:W-:Y:S02]  /*0610*/  FMUL R4, R2, UR18 ;  /* 0x0000001202047c20 */ /* 0x000fe40008400000 */
[C---:B------:R-:W-:Y:S02]  /*0620*/  FFMA R6, R7.reuse, UR18, R6 ;  /* 0x0000001207067c23 */ /* 0x040fe40008000006 */
[----:B------:R-:W-:Y:S01]  /*0630*/  FFMA R4, R7, UR17, -R4 ;  /* 0x0000001107047c23 */ /* 0x000fe20008000804 */
[----:B------:R-:W-:Y:S01]  /*0640*/  FMUL R9, R3, UR20 ;  /* 0x0000001403097c20 */ /* 0x000fe20008400000 */
[----:B------:R-:W-:Y:S01]  /*0650*/  FFMA R5, R8, UR20, -R5 ;  /* 0x0000001408057c23 */ /* 0x000fe20008000805 */
[----:B------:R-:W-:Y:S02]  /*0660*/  R2UR UR21, R6 ;  /* 0x00000000061572ca */ /* 0x000fe400000e0000 */
[----:B------:R-:W-:Y:S01]  /*0670*/  R2UR UR22, R4 ;  /* 0x00000000041672ca */ /* 0x000fe200000e0000 */
[----:B------:R-:W-:Y:S01]  /*0680*/  FFMA R9, R8, UR19, R9 ;  /* 0x0000001308097c23 */ /* 0x000fe20008000009 */
[----:B------:R-:W-:-:S04]  /*0690*/  R2UR UR23, R5 ;  /* 0x00000000051772ca */ /* 0x000fc800000e0000 */
[----:B------:R-:W-:-:S05]  /*06a0*/  R2UR UR24, R9 ;  /* 0x00000000091872ca */ /* 0x000fca00000e0000 */
[C---:B------:R-:W-:Y:S02]  /*06b0*/  FMUL R4, R2.reuse, UR21 ;  /* 0x0000001502047c20 */ /* 0x040fe40008400000 */
[----:B------:R-:W-:Y:S02]  /*06c0*/  FMUL R6, R2, UR22 ;  /* 0x0000001602067c20 */ /* 0x000fe40008400000 */
[----:B------:R-:W-:Y:S01]  /*06d0*/  FFMA R4, R7, UR22, -R4 ;  /* 0x0000001607047c23 */ /* 0x000fe20008000804 */
[----:B------:R-:W-:Y:S01]  /*06e0*/  FMUL R9, R3, UR23 ;  /* 0x0000001703097c20 */ /* 0x000fe20008400000 */
[----:B------:R-:W-:Y:S02]  /*06f0*/  FFMA R6, R7, UR21, R6 ;  /* 0x0000001507067c23 */ /* 0x000fe40008000006 */
[----:B------:R-:W-:Y:S01]  /*0700*/  FMUL R5, R3, UR24 ;  /* 0x0000001803057c20 */ /* 0x000fe20008400000 */
[----:B------:R-:W-:Y:S01]  /*0710*/  R2UR UR25, R4 ;  /* 0x00000000041972ca */ /* 0x000fe200000e0000 */
[----:B------:R-:W-:Y:S01]  /*0720*/  FFMA R9, R8, UR24, R9 ;  /* 0x0000001808097c23 */ /* 0x000fe20008000009 */
[----:B------:R-:W-:Y:S01]  /*0730*/  R2UR UR26, R6 ;  /* 0x00000000061a72ca */ /* 0x000fe200000e0000 */
[----:B------:R-:W-:-:S03]  /*0740*/  FFMA R5, R8, UR23, -R5 ;  /* 0x0000001708057c23 */ /* 0x000fc60008000805 */
[----:B------:R-:W-:Y:S02]  /*0750*/  R2UR UR27, R9 ;  /* 0x00000000091b72ca */ /* 0x000fe400000e0000 */
[----:B------:R-:W-:-:S05]  /*0760*/  R2UR UR28, R5 ;  /* 0x00000000051c72ca */ /* 0x000fca00000e0000 */
[C---:B------:R-:W-:Y:S02]  /*0770*/  FMUL R6, R2.reuse, UR25 ;  /* 0x0000001902067c20 */ /* 0x040fe40008400000 */
[----:B------:R-:W-:Y:S02]  /*0780*/  FMUL R4, R2, UR26 ;  /* 0x0000001a02047c20 */ /* 0x000fe40008400000 */
[C---:B------:R-:W-:Y:S02]  /*0790*/  FFMA R6, R7.reuse, UR26, R6 ;  /* 0x0000001a07067c23 */ /* 0x040fe40008000006 */
[----:B------:R-:W-:Y:S01]  /*07a0*/  FFMA R4, R7, UR25, -R4 ;  /* 0x0000001907047c23 */ /* 0x000fe20008000804 */
[C---:B------:R-:W-:Y:S01]  /*07b0*/  FMUL R5, R3.reuse, UR27 ;  /* 0x0000001b03057c20 */ /* 0x040fe20008400000 */
[----:B------:R-:W-:Y:S01]  /*07c0*/  FMUL R9, R3, UR28 ;  /* 0x0000001c03097c20 */ /* 0x000fe20008400000 */
[----:B------:R-:W-:Y:S02]  /*07d0*/  R2UR UR29, R6 ;  /* 0x00000000061d72ca */ /* 0x000fe400000e0000 */
[----:B------:R-:W-:Y:S01]  /*07e0*/  R2UR UR30, R4 ;  /* 0x00000000041e72ca */ /* 0x000fe200000e0000 */
[C---:B------:R-:W-:Y:S01]  /*07f0*/  FFMA R5, R8.reuse, UR28, -R5 ;  /* 0x0000001c08057c23 */ /* 0x040fe20008000805 */
[----:B------:R-:W-:-:S04]  /*0800*/  FFMA R9, R8, UR27, R9 ;  /* 0x0000001b08097c23 */ /* 0x000fc80008000009 */
[----:B------:R-:W-:Y:S02]  /*0810*/  R2UR UR31, R5 ;  /* 0x00000000051f72ca */ /* 0x000fe400000e0000 */
[----:B------:R-:W-:Y:S01]  /*0820*/  R2UR UR32, R9 ;  /* 0x00000000092072ca */ /* 0x000fe200000e0000 */
[-C--:B------:R-:W-:Y:S02]  /*0830*/  FMUL R9, R3, R3.reuse ;  /* 0x0000000303097220 */ /* 0x080fe40000400000 */
[C---:B------:R-:W-:Y:S02]  /*0840*/  FMUL R4, R2.reuse, UR29 ;  /* 0x0000001d02047c20 */ /* 0x040fe40008400000 */
[----:B------:R-:W-:Y:S01]  /*0850*/  FMUL R6, R2, UR30 ;  /* 0x0000001e02067c20 */ /* 0x000fe20008400000 */
[C---:B------:R-:W-:Y:S01]  /*0860*/  FFMA R9, R8.reuse, R8, -R9 ;  /* 0x0000000808097223 */ /* 0x040fe20000000809 */
[C---:B------:R-:W-:Y:S01]  /*0870*/  FFMA R5, R7.reuse, UR30, -R4 ;  /* 0x0000001e07057c23 */ /* 0x040fe20008000804 */
[----:B------:R-:W-:Y:S01]  /*0880*/  FMUL R4, R8, R3 ;  /* 0x0000000308047220 */ /* 0x000fe20000400000 */
[----:B------:R-:W-:-:S02]  /*0890*/  FFMA R6, R7, UR29, R6 ;  /* 0x0000001d07067c23 */ /* 0x000fc40008000006 */
[----:B------:R-:W-:Y:S01]  /*08a0*/  FMUL R11, R3, UR31 ;  /* 0x0000001f030b7c20 */ /* 0x000fe20008400000 */
[----:B------:R-:W-:Y:S01]  /*08b0*/  R2UR UR33, R5 ;  /* 0x00000000052172ca */ /* 0x000fe200000e0000 */
[----:B------:R-:W-:Y:S01]  /*08c0*/  FFMA R4, R8, R3, R4 ;  /* 0x0000000308047223 */ /* 0x000fe20000000004 */
[----:B------:R-:W-:Y:S01]  /*08d0*/  R2UR UR34, R6 ;  /* 0x00000000062272ca */ /* 0x000fe200000e0000 */
[----:B------:R-:W-:Y:S01]  /*08e0*/  FMUL R5, R3, UR32 ;  /* 0x0000002003057c20 */ /* 0x000fe20008400000 */
[C---:B------:R-:W-:Y:S01]  /*08f0*/  FFMA R11, R8.reuse, UR32, R11 ;  /* 0x00000020080b7c23 */ /* 0x040fe2000800000b */
[----:B------:R-:W-:Y:S01]  /*0900*/  FFMA R10, RZ, R9, R4 ;  /* 0x00000009ff0a7223 */ /* 0x000fe20000000004 */
[-C--:B------:R-:W-:Y:S01]  /*0910*/  FFMA R6, -RZ, R4.reuse, R9 ;  /* 0x00000004ff067223 */ /* 0x080fe20000000109 */
[----:B------:R-:W-:Y:S01]  /*0920*/  FFMA R5, R8, UR31, -R5 ;  /* 0x0000001f08057c23 */ /* 0x000fe20008000805 */
[----:B------:R-:W-:Y:S01]  /*0930*/  FMUL R12, R4, R4 ;  /* 0x00000004040c7220 */ /* 0x000fe20000400000 */
[----:B------:R-:W-:-:S02]  /*0940*/  R2UR UR37, R11 ;  /* 0x000000000b2572ca */ /* 0x000fc400000e0000 */
[----:B------:R-:W-:Y:S02]  /*0950*/  R2UR UR35, R10 ;  /* 0x000000000a2372ca */ /* 0x000fe400000e0000 */
[----:B------:R-:W-:Y:S01]  /*0960*/  FMUL R10, R2, UR33 ;  /* 0x00000021020a7c20 */ /* 0x000fe20008400000 */
[----:B------:R-:W-:Y:S01]  /*0970*/  R2UR UR36, R6 ;  /* 0x00000000062472ca */ /* 0x000fe200000e0000 */
[----:B------:R-:W-:Y:S01]  /*0980*/  FMUL R6, R2, UR34 ;  /* 0x0000002202067c20 */ /* 0x000fe20008400000 */
[----:B------:R-:W-:Y:S01]  /*0990*/  R2UR UR38, R5 ;  /* 0x00000000052672ca */ /* 0x000fe200000e0000 */
[C---:B------:R-:W-:Y:S02]  /*09a0*/  FFMA R10, R7.reuse, UR34, R10 ;  /* 0x00000022070a7c23 */ /* 0x040fe4000800000a */
[----:B------:R-:W-:-:S03]  /*09b0*/  FFMA R11, R7, UR33, -R6 ;  /* 0x00000021070b7c23 */ /* 0x000fc60008000806 */
[----:B------:R-:W-:Y:S01]  /*09c0*/  R2UR UR39, R10 ;  /* 0x000000000a2772ca */ /* 0x000fe200000e0000 */
[----:B------:R-:W-:Y:S01]  /*09d0*/  FMUL R5, R3, UR37 ;  /* 0x0000002503057c20 */ /* 0x000fe20008400000 */
[----:B------:R-:W-:Y:S01]  /*09e0*/  R2UR UR40, R11 ;  /* 0x000000000b2872ca */ /* 0x000fe200000e0000 */
[C---:B------:R-:W-:Y:S01]  /*09f0*/  FMUL R6, R4.reuse, UR35 ;  /* 0x0000002304067c20 */ /* 0x040fe20008400000 */
[C---:B------:R-:W-:Y:S01]  /*0a00*/  FMUL R11, R9.reuse, R4 ;  /* 0x00000004090b7220 */ /* 0x040fe20000400000 */
[----:B------:R-:W-:Y:S02]  /*0a10*/  FMUL R10, R4, UR36 ;  /* 0x00000024040a7c20 */ /* 0x000fe40008400000 */
[C---:B------:R-:W-:Y:S01]  /*0a20*/  FFMA R6, R9.reuse, UR36, -R6 ;  /* 0x0000002409067c23 */ /* 0x040fe20008000806 */
[----:B------:R-:W-:Y:S01]  /*0a30*/  FFMA R5, R8, UR38, -R5 ;  /* 0x0000002608057c23 */ /* 0x000fe20008000805 */
[----:B------:R-:W-:-:S03]  /*0a40*/  FFMA R10, R9, UR35, R10 ;  /* 0x00000023090a7c23 */ /* 0x000fc6000800000a */
[----:B------:R-:W-:Y:S01]  /*0a50*/  R2UR UR41, R6 ;  /* 0x00000000062972ca */ /* 0x000fe200000e0000 */
[----:B------:R-:W-:Y:S01]  /*0a60*/  FMUL R6, R2, UR39 ;  /* 0x0000002702067c20 */ /* 0x000fe20008400000 */
[----:B------:R-:W-:Y:S01]  /*0a70*/  R2UR UR43, R5 ;  /* 0x00000000052b72ca */ /* 0x000fe200000e0000 */
[----:B------:R-:W-:Y:S01]  /*0a80*/  FMUL R5, R3, UR38 ;  /* 0x0000002603057c20 */ /* 0x000fe20008400000 */
[----:B------:R-:W-:Y:S01]  /*0a90*/  R2UR UR42, R10 ;  /* 0x000000000a2a72ca */ /* 0x000fe200000e0000 */
[----:B------:R-:W-:Y:S01]  /*0aa0*/  FMUL R10, R2, UR40 ;  /* 0x00000028020a7c20 */ /* 0x000fe20008400000 */
[----:B------:R-:W-:Y:S01]  /*0ab0*/  FFMA R13, R7, UR40, -R6 ;  /* 0x00000028070d7c23 */ /* 0x000fe20008000806 */
[----:B------:R-:W-:Y:S01]  /*0ac0*/  FFMA R14, R8, UR37, R5 ;  /* 0x00000025080e7c23 */ /* 0x000fe20008000005 */
[----:B------:R-:W-:Y:S01]  /*0ad0*/  FFMA R6, R9, R4, R11 ;  /* 0x0000000409067223 */ /* 0x000fe2000000000b */
[----:B------:R-:W-:Y:S01]  /*0ae0*/  FFMA R11, R7, UR39, R10 ;  /* 0x00000027070b7c23 */ /* 0x000fe2000800000a */
[----:B------:R-:W-:Y:S01]  /*0af0*/  FFMA R5, R9, R9, -R12 ;  /* 0x0000000909057223 */ /* 0x000fe2000000080c */
[----:B------:R-:W0:Y:S01]  /*0b00*/  S2R R10, SR_TID.X ;  /* 0x00000000000a7919 */ /* 0x000e220000002100 */
[----:B------:R-:W-:-:S02]  /*0b10*/  R2UR UR44, R14 ;  /* 0x000000000e2c72ca */ /* 0x000fc400000e0000 */
[----:B------:R-:W-:Y:S02]  /*0b20*/  R2UR UR46, R11 ;  /* 0x000000000b2e72ca */ /* 0x000fe400000e0000 */
[----:B------:R-:W-:Y:S01]  /*0b30*/  R2UR UR45, R13 ;  /* 0x000000000d2d72ca */ /* 0x000fe200000e0000 */
[----:B------:R-:W-:Y:S01]  /*0b40*/  FFMA R13, -RZ, R6, R5 ;  /* 0x00000006ff0d7223 */ /* 0x000fe20000000105 */
[----:B------:R-:W-:Y:S01]  /*0b50*/  FFMA R6, RZ, R5, R6 ;  /* 0x00000005ff067223 */ /* 0x000fe20000000006 */
[C---:B------:R-:W-:Y:S01]  /*0b60*/  FMUL R12, R4.reuse, UR42 ;  /* 0x0000002a040c7c20 */ /* 0x040fe20008400000 */
[----:B------:R-:W-:Y:S01]  /*0b70*/  FMUL R4, R4, UR41 ;  /* 0x0000002904047c20 */ /* 0x000fe20008400000 */
[----:B------:R-:W0:Y:S01]  /*0b80*/  LDC R5, c[0x0][0x360] ;  /* 0x0000d800ff057b82 */ /* 0x000e220000000800 */
[----:B------:R-:W-:Y:S01]  /*0b90*/  R2UR UR47, R13 ;  /* 0x000000000d2f72ca */ /* 0x000fe200000e0000 */
[C---:B------:R-:W-:Y:S01]  /*0ba0*/  FFMA R12, R9.reuse, UR41, -R12 ;  /* 0x00000029090c7c23 */ /* 0x040fe2000800080c */
[----:B------:R-:W-:Y:S01]  /*0bb0*/  R2UR UR48, R6 ;  /* 0x00000000063072ca */ /* 0x000fe200000e0000 */
[----:B------:R-:W-:Y:S01]  /*0bc0*/  FFMA R6, R9, UR42, R4 ;  /* 0x0000002a09067c23 */ /* 0x000fe20008000004 */
[C---:B------:R-:W-:Y:S01]  /*0bd0*/  FMUL R9, R3.reuse, UR44 ;  /* 0x0000002c03097c20 */ /* 0x040fe20008400000 */
[----:B------:R-:W-:Y:S01]  /*0be0*/  FMUL R3, R3, UR43 ;  /* 0x0000002b03037c20 */ /* 0x000fe20008400000 */
[C---:B------:R-:W-:Y:S01]  /*0bf0*/  FMUL R4, R2.reuse, UR46 ;  /* 0x0000002e02047c20 */ /* 0x040fe20008400000 */
[----:B------:R-:W-:Y:S01]  /*0c00*/  FMUL R2, R2, UR45 ;  /* 0x0000002d02027c20 */ /* 0x000fe20008400000 */
[C---:B------:R-:W-:Y:S01]  /*0c10*/  FFMA R9, R8.reuse, UR43, -R9 ;  /* 0x0000002b08097c23 */ /* 0x040fe20008000809 */
[----:B------:R-:W-:Y:S01]  /*0c20*/  FFMA R3, R8, UR44, R3 ;  /* 0x0000002c08037c23 */ /* 0x000fe20008000003 */
[C---:B------:R-:W-:Y:S01]  /*0c30*/  FFMA R4, R7.reuse, UR45, -R4 ;  /* 0x0000002d07047c23 */ /* 0x040fe20008000804 */
[----:B------:R-:W-:Y:S01]  /*0c40*/  R2UR UR49, R12 ;  /* 0x000000000c3172ca */ /* 0x000fe200000e0000 */
[----:B------:R-:W-:Y:S01]  /*0c50*/  FFMA R2, R7, UR46, R2 ;  /* 0x0000002e07027c23 */ /* 0x000fe20008000002 */
[----:B------:R-:W-:-:S02]  /*0c60*/  R2UR UR50, R6 ;  /* 0x00000000063272ca */ /* 0x000fc400000e0000 */
[----:B------:R-:W-:Y:S02]  /*0c70*/  R2UR UR51, R9 ;  /* 0x00000000093372ca */ /* 0x000fe400000e0000 */
[----:B------:R-:W-:Y:S02]  /*0c80*/  R2UR UR52, R3 ;  /* 0x00000000033472ca */ /* 0x000fe400000e0000 */
[----:B------:R-:W-:Y:S02]  /*0c90*/  R2UR UR53, R4 ;  /* 0x00000000043572ca */ /* 0x000fe400000e0000 */
[----:B------:R-:W-:Y:S01]  /*0ca0*/  R2UR UR54, R2 ;  /* 0x00000000023672ca */ /* 0x000fe200000e0000 */
[----:B0-----:R-:W-:-:S14]  /*0cb0*/  IMAD R2, R5, UR4, R10 ;  /* 0x0000000405027c24 */ /* 0x001fdc000f8e020a */
.L_x_34:
[----:B------:R-:W0:Y:S01]  /*0cc0*/  LDCU UR4, c[0x0][0x390] ;  /* 0x00007200ff0477ac */ /* 0x000e220008000800 */
[----:B------:R-:W-:Y:S01]  /*0cd0*/  BSSY.RECONVERGENT B1, `(.L_x_2) ;  /* 0x00029c3000017945 */ /* 0x000fe20003800200 */
[----:B0-----:R-:W-:-:S05]  /*0ce0*/  IMAD R3, R35, UR4, RZ ;  /* 0x0000000423037c24 */ /* 0x001fca000f8e02ff */
[----:B------:R-:W-:Y:S02]  /*0cf0*/  LEA R20, R2, R3, 0x9 ;  /* 0x0000000302147211 */ /* 0x000fe400078e48ff */
[----:B------:R-:W-:-:S04]  /*0d00*/  IADD3 R5, PT, PT, R3, UR4, RZ ;  /* 0x0000000403057c10 */ /* 0x000fc8000fffe0ff */
[----:B------:R-:W-:-:S13]  /*0d10*/  ISETP.GE.AND P0, PT, R20, R5, PT ;  /* 0x000000051400720c */ /* 0x000fda0003f06270 */
[----:B------:R-:W-:Y:S05]  /*0d20*/  @P0 BRA `(.L_x_3) ;  /* 0x0000029800f40947 */ /* 0x000fea0003800000 */
.L_x_33:
[----:B------:R-:W0:Y:S01]  /*0d30*/  LDCU UR4, c[0x0][0x390] ;  /* 0x00007200ff0477ac */ /* 0x000e220008000800 */
[----:B------:R-:W1:Y:S01]  /*0d40*/  LDC.64 R18, c[0x0][0x380] ;  /* 0x0000e000ff127b82 */ /* 0x000e620000000a00 */
[----:B------:R-:W-:Y:S02]  /*0d50*/  IADD3 R14, PT, PT, R20, 0x100, RZ ;  /* 0x00000100140e7810 */ /* 0x000fe40007ffe0ff */
[----:B------:R-:W-:Y:S02]  /*0d60*/  MOV R17, RZ ;  /* 0x000000ff00117202 */ /* 0x000fe40000000f00 */
[----:B0-----:R-:W-:-:S04]  /*0d70*/  IADD3 R7, PT, PT, R3, UR4, RZ ;  /* 0x0000000403077c10 */ /* 0x001fc8000fffe0ff */
[----:B------:R-:W-:-:S04]  /*0d80*/  IADD3 R5, PT, PT, R7, -0x1, RZ ;  /* 0xffffffff07057810 */ /* 0x000fc80007ffe0ff */
[----:B------:R-:W-:-:S04]  /*0d90*/  ISETP.GE.AND P0, PT, R14, R5, PT ;  /* 0x000000050e00720c */ /* 0x000fc80003f06270 */
[----:B------:R-:W-:-:S09]  /*0da0*/  SEL R14, R14, R7, !P0 ;  /* 0x000000070e0e7207 */ /* 0x000fd20004000000 */
.L_x_7:
[----:B------:R-:W-:-:S04]  /*0db0*/  IADD3 R16, PT, PT, R17, R20, RZ ;  /* 0x0000001411107210 */ /* 0x000fc80007ffe0ff */
[C---:B------:R-:W-:Y:S02]  /*0dc0*/  IADD3 R27, PT, PT, R16.reuse, -0x100, RZ ;  /* 0xffffff00101b7810 */ /* 0x040fe40007ffe0ff */
[----:B0-----:R-:W-:Y:S02]  /*0dd0*/  IADD3 R4, PT, PT, R16, -0xff, RZ ;  /* 0xffffff0110047810 */ /* 0x001fe40007ffe0ff */
[-C--:B------:R-:W-:Y:S02]  /*0de0*/  ISETP.GE.AND P2, PT, R27, R14.reuse, PT ;  /* 0x0000000e1b00720c */ /* 0x080fe40003f46270 */
[----:B------:R-:W-:Y:S02]  /*0df0*/  ISETP.GE.AND P0, PT, R4, R14, PT ;  /* 0x0000000e0400720c */ /* 0x000fe40003f06270 */
[----:B------:R-:W-:Y:S01]  /*0e00*/  ISETP.LE.AND P2, PT, R3, R27, !P2 ;  /* 0x0000001b0300720c */ /* 0x000fe20005743270 */
[----:B-1----:R-:W-:Y:S01]  /*0e10*/  IMAD.WIDE R26, R27, 0x4, R18 ;  /* 0x000000041b1a7825 */ /* 0x002fe200078e0212 */
[----:B------:R-:W-:-:S11]  /*0e20*/  ISETP.GT.OR P0, PT, R3, R4, P0 ;  /* 0x000000040300720c */ /* 0x000fd60000704670 */
[----:B------:R-:W2:Y:S01]  /*0e30*/  @P2 LDG.E R4, desc[UR6][R26.64] ;  /* 0x000000061a042981 */ /* 0x000ea2000c1e1900 */
[----:B------:R-:W-:-:S03]  /*0e40*/  IADD3 R5, PT, PT, R16, -0xfe, RZ ;  /* 0xffffff0210057810 */ /* 0x000fc60007ffe0ff */
[----:B------:R-:W3:Y:S01]  /*0e50*/  @!P0 LDG.E R6, desc[UR6][R26.64+0x4] ;  /* 0x000004061a068981 */ /* 0x000ee2000c1e1900 */
[----:B------:R-:W-:Y:S02]  /*0e60*/  ISETP.GE.AND P1, PT, R5, R14, PT ;  /* 0x0000000e0500720c */ /* 0x000fe40003f26270 */
[----:B------:R-:W-:Y:S02]  /*0e70*/  LEA R15, R17, UR8, 0x3 ;  /* 0x00000008110f7c11 */ /* 0x000fe4000f8e18ff */
[----:B------:R-:W-:Y:S01]  /*0e80*/  ISETP.GT.OR P1, PT, R3, R5, P1 ;  /* 0x000000050300720c */ /* 0x000fe20000f24670 */
[----:B------:R-:W-:Y:S01]  /*0e90*/  HFMA2 R5, -RZ, RZ, 0, 0 ;  /* 0x00000000ff057431 */ /* 0x000fe200000001ff */
[C---:B------:R-:W-:Y:S01]  /*0ea0*/  IADD3 R8, PT, PT, R16.reuse, -0xfd, RZ ;  /* 0xffffff0310087810 */ /* 0x040fe20007ffe0ff */
[----:B------:R-:W-:Y:S01]  /*0eb0*/  @!P2 STL.64 [R15], RZ ;  /* 0x000000ff0f00a387 */ /* 0x000fe20000100a00 */
[----:B------:R-:W-:-:S04]  /*0ec0*/  IADD3 R9, PT, PT, R16, -0xfc, RZ ;  /* 0xffffff0410097810 */ /* 0x000fc80007ffe0ff */
[----:B------:R-:W-:-:S04]  /*0ed0*/  ISETP.GE.AND P3, PT, R9, R14, PT ;  /* 0x0000000e0900720c */ /* 0x000fc80003f66270 */
[----:B------:R-:W-:Y:S01]  /*0ee0*/  ISETP.GT.OR P3, PT, R3, R9, P3 ;  /* 0x000000090300720c */ /* 0x000fe20001f64670 */
[----:B------:R-:W4:Y:S01]  /*0ef0*/  @!P1 LDG.E R12, desc[UR6][R26.64+0x8] ;  /* 0x000008061a0c9981 */ /* 0x000f22000c1e1900 */
[----:B------:R-:W-:-:S03]  /*0f00*/  MOV R7, RZ ;  /* 0x000000ff00077202 */ /* 0x000fc60000000f00 */
[----:B--2---:R0:W-:Y:S01]  /*0f10*/  @P2 STL.64 [R15], R4 ;  /* 0x000000040f002387 */ /* 0x0041e20000100a00 */
[----:B------:R-:W-:-:S04]  /*0f20*/  ISETP.GE.AND P2, PT, R8, R14, PT ;  /* 0x0000000e0800720c */ /* 0x000fc80003f46270 */
[----:B------:R-:W-:Y:S02]  /*0f30*/  ISETP.GT.OR P2, PT, R3, R8, P2 ;  /* 0x000000080300720c */ /* 0x000fe40001744670 */
[C---:B------:R-:W-:Y:S02]  /*0f40*/  IADD3 R8, PT, PT, R16.reuse, -0xfb, RZ ;  /* 0xffffff0510087810 */ /* 0x040fe40007ffe0ff */
[----:B0-----:R-:W-:Y:S02]  /*0f50*/  IADD3 R5, PT, PT, R16, -0xfa, RZ ;  /* 0xffffff0610057810 */ /* 0x001fe40007ffe0ff */
[-C--:B------:R-:W-:Y:S02]  /*0f60*/  ISETP.GE.AND P4, PT, R8, R14.reuse, PT ;  /* 0x0000000e0800720c */ /* 0x080fe40003f86270 */
[----:B------:R-:W-:Y:S02]  /*0f70*/  ISETP.GE.AND P5, PT, R5, R14, PT ;  /* 0x0000000e0500720c */ /* 0x000fe40003fa6270 */
[C---:B------:R-:W-:Y:S01]  /*0f80*/  ISETP.GT.OR P4, PT, R3.reuse, R8, P4 ;  /* 0x000000080300720c */ /* 0x040fe20002784670 */
[----:B---3--:R0:W-:Y:S01]  /*0f90*/  @!P0 STL.64 [R15+0x8], R6 ;  /* 0x000008060f008387 */ /* 0x0081e20000100a00 */
[----:B------:R-:W-:-:S03]  /*0fa0*/  ISETP.GT.OR P5, PT, R3, R5, P5 ;  /* 0x000000050300720c */ /* 0x000fc60002fa4670 */
[----:B------:R-:W2:Y:S04]  /*0fb0*/  @!P2 LDG.E R4, desc[UR6][R26.64+0xc] ;  /* 0x00000c061a04a981 */ /* 0x000ea8000c1e1900 */
[----:B0-----:R-:W3:Y:S04]  /*0fc0*/  @!P3 LDG.E R6, desc[UR6][R26.64+0x10] ;  /* 0x000010061a06b981 */ /* 0x001ee8000c1e1900 */
[----:B------:R-:W5:Y:S04]  /*0fd0*/  @!P4 LDG.E R8, desc[UR6][R26.64+0x14] ;  /* 0x000014061a08c981 */ /* 0x000f68000c1e1900 */
[----:B------:R-:W5:Y:S01]  /*0fe0*/  @!P5 LDG.E R10, desc[UR6][R26.64+0x18] ;  /* 0x000018061a0ad981 */ /* 0x000f62000c1e1900 */
[----:B------:R-:W-:Y:S01]  /*0ff0*/  HFMA2 R9, -RZ, RZ, 0, 0 ;  /* 0x00000000ff097431 */ /* 0x000fe200000001ff */
[----:B------:R-:W-:-:S02]  /*1000*/  MOV R5, RZ ;  /* 0x000000ff00057202 */ /* 0x000fc40000000f00 */
[----:B------:R-:W-:Y:S02]  /*1010*/  MOV R11, RZ ;  /* 0x000000ff000b7202 */ /* 0x000fe40000000f00 */
[----:B------:R-:W-:Y:S01]  /*1020*/  IADD3 R16, PT, PT, R16, -0xf9, RZ ;  /* 0xffffff0710107810 */ /* 0x000fe20007ffe0ff */
[----:B------:R0:W-:Y:S03]  /*1030*/  @P0 STL.64 [R15+0x8], RZ ;  /* 0x000008ff0f000387 */ /* 0x0001e60000100a00 */
[----:B------:R-:W-:-:S04]  /*1040*/  ISETP.GE.AND P0, PT, R16, R14, PT ;  /* 0x0000000e1000720c */ /* 0x000fc80003f06270 */
[----:B------:R-:W-:Y:S01]  /*1050*/  ISETP.GT.OR P0, PT, R3, R16, P0 ;  /* 0x000000100300720c */ /* 0x000fe20000704670 */
[----:B------:R-:W-:Y:S01]  /*1060*/  HFMA2 R13, -RZ, RZ, 0, 0 ;  /* 0x00000000ff0d7431 */ /* 0x000fe200000001ff */
[----:B------:R-:W-:Y:S01]  /*1070*/  IADD3 R17, PT, PT, R17, 0x8, RZ ;  /* 0x0000000811117810 */ /* 0x000fe20007ffe0ff */
[----:B------:R-:W-:Y:S03]  /*1080*/  BSSY.RECONVERGENT B2, `(.L_x_4) ;  /* 0x0000012000027945 */ /* 0x000fe60003800200 */
[----:B----4-:R0:W-:Y:S04]  /*1090*/  @!P1 STL.64 [R15+0x10], R12 ;  /* 0x0000100c0f009387 */ /* 0x0101e80000100a00 */
[----:B------:R0:W-:Y:S01]  /*10a0*/  @P1 STL.64 [R15+0x10], RZ ;  /* 0x000010ff0f001387 */ /* 0x0001e20000100a00 */
[----:B------:R-:W-:-:S03]  /*10b0*/  ISETP.NE.AND P1, PT, R17, 0x200, PT ;  /* 0x000002001100780c */ /* 0x000fc60003f25270 */
[----:B--2---:R0:W-:Y:S04]  /*10c0*/  @!P2 STL.64 [R15+0x18], R4 ;  /* 0x000018040f00a387 */ /* 0x0041e80000100a00 */
[----:B------:R0:W-:Y:S04]  /*10d0*/  @P2 STL.64 [R15+0x18], RZ ;  /* 0x000018ff0f002387 */ /* 0x0001e80000100a00 */
[----:B---3--:R0:W-:Y:S04]  /*10e0*/  @!P3 STL.64 [R15+0x20], R6 ;  /* 0x000020060f00b387 */ /* 0x0081e80000100a00 */
[----:B-----5:R0:W-:Y:S04]  /*10f0*/  @!P4 STL.64 [R15+0x28], R8 ;  /* 0x000028080f00c387 */ /* 0x0201e80000100a00 */
[----:B------:R0:W-:Y:S04]  /*1100*/  @!P5 STL.64 [R15+0x30], R10 ;  /* 0x0000300a0f00d387 */ /* 0x0001e80000100a00 */
[----:B------:R0:W-:Y:S04]  /*1110*/  @P3 STL.64 [R15+0x20], RZ ;  /* 0x000020ff0f003387 */ /* 0x0001e80000100a00 */
[----:B------:R0:W-:Y:S04]  /*1120*/  @P4 STL.64 [R15+0x28], RZ ;  /* 0x000028ff0f004387 */ /* 0x0001e80000100a00 */
[----:B------:R0:W-:Y:S01]  /*1130*/  @P5 STL.64 [R15+0x30], RZ ;  /* 0x000030ff0f005387 */ /* 0x0001e20000100a00 */
[----:B------:R-:W-:Y:S05]  /*1140*/  @P0 BRA `(.L_x_5) ;  /* 0x0000000000100947 */ /* 0x000fea0003800000 */
[----:B0-----:R-:W2:Y:S01]  /*1150*/  LDG.E R4, desc[UR6][R26.64+0x1c] ;  /* 0x00001c061a047981 */ /* 0x001ea2000c1e1900 */
[----:B------:R-:W-:-:S05]  /*1160*/  MOV R5, RZ ;  /* 0x000000ff00057202 */ /* 0x000fca0000000f00 */
[----:B--2---:R0:W-:Y:S01]  /*1170*/  STL.64 [R15+0x38], R4 ;  /* 0x000038040f007387 */ /* 0x0041e20000100a00 */
[----:B------:R-:W-:Y:S05]  /*1180*/  BRA `(.L_x_6) ;  /* 0x0000000000047947 */ /* 0x000fea0003800000 */
.L_x_5:
[----:B------:R1:W-:Y:S02]  /*1190*/  STL.64 [R15+0x38], RZ ;  /* 0x000038ff0f007387 */ /* 0x0003e40000100a00 */
.L_x_6:
[----:B------:R-:W-:Y:S05]  /*11a0*/  BSYNC.RECONVERGENT B2 ;  /* 0x0000000000027941 */ /* 0x000fea0003800200 */
.L_x_4:
[----:B------:R-:W-:Y:S05]  /*11b0*/  @P1 BRA `(.L_x_7) ;  /* 0xfffffff800fc1947 */ /* 0x000fea000383ffff */
[----:B0-----:R-:W2:Y:S04]  /*11c0*/  LDL.64 R10, [R1] ;  /* 0x00000000010a7983 */ /* 0x001ea80000100a00 */
[----:B------:R-:W2:Y:S04]  /*11d0*/  LDL.64 R8, [R1+0x800] ;  /* 0x0008000001087983 */ /* 0x000ea80000100a00 */
[----:B------:R-:W3:Y:S04]  /*11e0*/  LDL.64 R4, [R1+0x8] ;  /* 0x0000080001047983 */ /* 0x000ee80000100a00 */
[----:B------:R-:W3:Y:S01]  /*11f0*/  LDL.64 R6, [R1+0x808] ;  /* 0x0008080001067983 */ /* 0x000ee20000100a00 */
[----:B------:R-:W-:Y:S01]  /*1200*/  FFMA R18, RZ, R34, R33 ;  /* 0x00000022ff127223 */ /* 0x000fe20000000021 */
[----:B------:R-:W-:Y:S01]  /*1210*/  FFMA R19, -RZ, R33, R34 ;  /* 0x00000021ff137223 */ /* 0x000fe20000000122 */
[C-C-:B--2---:R-:W-:Y:S01]  /*1220*/  FADD R13, R10.reuse, -R8.reuse ;  /* 0x800000080a0d7221 */ /* 0x144fe20000000000 */
[C-C-:B------:R-:W-:Y:S01]  /*1230*/  FADD R14, R11.reuse, -R9.reuse ;  /* 0x800000090b0e7221 */ /* 0x140fe20000000000 */
[----:B------:R-:W-:Y:S01]  /*1240*/  FADD R10, R10, R8 ;  /* 0x000000080a0a7221 */ /* 0x000fe20000000000 */
[----:B------:R-:W-:-:S02]  /*1250*/  FADD R11, R11, R9 ;  /* 0x000000090b0b7221 */ /* 0x000fc40000000000 */
[----:B------:R-:W-:Y:S01]  /*1260*/  FFMA R12, -RZ, R14, R13 ;  /* 0x0000000eff0c7223 */ /* 0x000fe2000000010d */
[----:B------:R-:W-:Y:S01]  /*1270*/  FFMA R13, RZ, R13, R14 ;  /* 0x0000000dff0d7223 */ /* 0x000fe2000000000e */
[----:B------:R-:W2:Y:S01]  /*1280*/  LDL.64 R8, [R1+0x10] ;  /* 0x0000100001087983 */ /* 0x000ea20000100a00 */
[C-C-:B---3--:R-:W-:Y:S01]  /*1290*/  FADD R17, R4.reuse, -R6.reuse ;  /* 0x8000000604117221 */ /* 0x148fe20000000000 */
[----:B------:R-:W-:Y:S01]  /*12a0*/  FADD R14, R4, R6 ;  /* 0x00000006040e7221 */ /* 0x000fe20000000000 */
[C-C-:B------:R-:W-:Y:S01]  /*12b0*/  FADD R4, R5.reuse, -R7.reuse ;  /* 0x8000000705047221 */ /* 0x140fe20000000000 */
[----:B-1----:R-:W-:Y:S01]  /*12c0*/  FADD R15, R5, R7 ;  /* 0x00000007050f7221 */ /* 0x002fe20000000000 */
[----:B------:R0:W-:Y:S02]  /*12d0*/  STL.64 [R1], R10 ;  /* 0x0000000a01007387 */ /* 0x0001e40000100a00 */
[CC--:B------:R-:W-:Y:S01]  /*12e0*/  FMUL R16, R18.reuse, R4.reuse ;  /* 0x0000000412107220 */ /* 0x0c0fe20000400000 */
[C---:B------:R-:W-:Y:S01]  /*12f0*/  FMUL R5, R19.reuse, R4 ;  /* 0x0000000413057220 */ /* 0x040fe20000400000 */
[----:B------:R-:W3:Y:S02]  /*1300*/  LDL.64 R6, [R1+0x18] ;  /* 0x0000180001067983 */ /* 0x000ee40000100a00 */
[-C--:B------:R-:W-:Y:S01]  /*1310*/  FFMA R16, R19, R17.reuse, -R16 ;  /* 0x0000001113107223 */ /* 0x080fe20000000810 */
[----:B------:R-:W-:Y:S01]  /*1320*/  FFMA R17, R18, R17, R5 ;  /* 0x0000001112117223 */ /* 0x000fe20000000005 */
[----:B------:R1:W-:Y:S04]  /*1330*/  STL.64 [R1+0x800], R12 ;  /* 0x0008000c01007387 */ /* 0x0003e80000100a00 */
[----:B------:R-:W3:Y:S04]  /*1340*/  LDL.64 R4, [R1+0x818] ;  /* 0x0008180001047983 */ /* 0x000ee80000100a00 */
[----:B0-----:R-:W2:Y:S01]  /*1350*/  LDL.64 R10, [R1+0x810] ;  /* 0x00081000010a7983 */ /* 0x001ea20000100a00 */
[----:B-1----:R-:W-:-:S04]  /*1360*/  FMUL R13, R33, R18 ;  /* 0x00000012210d7220 */ /* 0x002fc80000400000 */
[CC--:B------:R-:W-:Y:S01]  /*1370*/  FFMA R12, R34.reuse, R19.reuse, -R13 ;  /* 0x00000013220c7223 */ /* 0x0c0fe2000000080d */
[----:B------:R-:W-:Y:S01]  /*1380*/  FMUL R19, R33, R19 ;  /* 0x0000001321137220 */ /* 0x000fe20000400000 */
[----:B------:R3:W-:Y:S03]  /*1390*/  STL.64 [R1+0x8], R14 ;  /* 0x0000080e01007387 */ /* 0x0007e60000100a00 */
[----:B------:R-:W-:Y:S01]  /*13a0*/  FFMA R18, R34, R18, R19 ;  /* 0x0000001222127223 */ /* 0x000fe20000000013 */
[----:B------:R0:W-:Y:S01]  /*13b0*/  STL.64 [R1+0x808], R16 ;  /* 0x0008081001007387 */ /* 0x0001e20000100a00 */
[----:B------:R-:W-:Y:S01]  /*13c0*/  UMOV UR55, 0x4 ;  /* 0x0000000400377882 */ /* 0x000fe20000000000 */
[C-C-:B---3--:R-:W-:Y:S01]  /*13d0*/  FADD R15, R7.reuse, -R5.reuse ;  /* 0x80000005070f7221 */ /* 0x148fe20000000000 */
[----:B------:R-:W-:Y:S01]  /*13e0*/  FADD R5, R7, R5 ;  /* 0x0000000507057221 */ /* 0x000fe20000000000 */
[----:B------:R-:W-:Y:S01]  /*13f0*/  FMUL R7, R33, R18 ;  /* 0x0000001221077220 */ /* 0x000fe20000400000 */
[C-C-:B--2---:R-:W-:Y:S01]  /*1400*/  FADD R19, R9.reuse, -R11.reuse ;  /* 0x8000000b09137221 */ /* 0x144fe20000000000 */
[----:B------:R-:W-:Y:S01]  /*1410*/  FADD R11, R9, R11 ;  /* 0x0000000b090b7221 */ /* 0x000fe20000000000 */
[--C-:B------:R-:W-:Y:S01]  /*1420*/  FADD R13, R8, -R10.reuse ;  /* 0x8000000a080d7221 */ /* 0x100fe20000000000 */
[-C--:B------:R-:W-:Y:S01]  /*1430*/  FFMA R14, R34, R12.reuse, -R7 ;  /* 0x0000000c220e7223 */ /* 0x080fe20000000807 */
[-C--:B------:R-:W-:Y:S01]  /*1440*/  FMUL R9, R18, R19.reuse ;  /* 0x0000001312097220 */ /* 0x080fe20000400000 */
[----:B------:R-:W-:Y:S01]  /*1450*/  FMUL R19, R12, R19 ;  /* 0x000000130c137220 */ /* 0x000fe20000400000 */
[----:B------:R-:W-:Y:S01]  /*1460*/  FMUL R7, R33, R12 ;  /* 0x0000000c21077220 */ /* 0x000fe20000400000 */
[----:B------:R-:W-:Y:S01]  /*1470*/  FADD R10, R8, R10 ;  /* 0x0000000a080a7221 */ /* 0x000fe20000000000 */
[-C--:B------:R-:W-:Y:S01]  /*1480*/  FFMA R8, R12, R13.reuse, -R9 ;  /* 0x0000000d0c087223 */ /* 0x080fe20000000809 */
[----:B------:R-:W-:Y:S01]  /*1490*/  FFMA R9, R18, R13, R19 ;  /* 0x0000000d12097223 */ /* 0x000fe20000000013 */
[----:B------:R-:W-:Y:S01]  /*14a0*/  FFMA R18, R34, R18, R7 ;  /* 0x0000001222127223 */ /* 0x000fe20000000007 */
[----:B------:R-:W-:-:S03]  /*14b0*/  FADD R13, R6, -R4 ;  /* 0x80000004060d7221 */ /* 0x000fc60000000000 */
[-C--:B------:R-:W-:Y:S01]  /*14c0*/  FMUL R7, R18, R15.reuse ;  /* 0x0000000f12077220 */ /* 0x080fe20000400000 */
[----:B------:R-:W-:Y:S01]  /*14d0*/  FMUL R15, R14, R15 ;  /* 0x0000000f0e0f7220 */ /* 0x000fe20000400000 */
[----:B------:R-:W-:Y:S02]  /*14e0*/  FADD R4, R6, R4 ;  /* 0x0000000406047221 */ /* 0x000fe40000000000 */
[-C--:B------:R-:W-:Y:S01]  /*14f0*/  FFMA R6, R14, R13.reuse, -R7 ;  /* 0x0000000d0e067223 */ /* 0x080fe20000000807 */
[----:B------:R-:W-:Y:S01]  /*1500*/  FFMA R7, R18, R13, R15 ;  /* 0x0000000d12077223 */ /* 0x000fe2000000000f */
[----:B------:R0:W-:Y:S04]  /*1510*/  STL.64 [R1+0x10], R10 ;  /* 0x0000100a01007387 */ /* 0x0001e80000100a00 */
[----:B------:R0:W-:Y:S04]  /*1520*/  STL.64 [R1+0x810], R8 ;  /* 0x0008100801007387 */ /* 0x0001e80000100a00 */
[----:B------:R0:W-:Y:S04]  /*1530*/  STL.64 [R1+0x18], R4 ;  /* 0x0000180401007387 */ /* 0x0001e80000100a00 */
[----:B------:R0:W-:Y:S01]  /*1540*/  STL.64 [R1+0x818], R6 ;  /* 0x0008180601007387 */ /* 0x0001e20000100a00 */
[C---:B------:R-:W-:Y:S01]  /*1550*/  FMUL R13, R33.reuse, R18 ;  /* 0x00000012210d7220 */ /* 0x040fe20000400000 */
[----:B------:R-:W-:-:S03]  /*1560*/  FMUL R15, R33, R14 ;  /* 0x0000000e210f7220 */ /* 0x000fc60000400000 */
[C---:B------:R-:W-:Y:S01]  /*1570*/  FFMA R12, R34.reuse, R14, -R13 ;  /* 0x0000000e220c7223 */ /* 0x040fe2000000080d */
[----:B------:R-:W-:-:S07]  /*1580*/  FFMA R13, R34, R18, R15 ;  /* 0x00000012220d7223 */ /* 0x000fce000000000f */
.L_x_8:
[----:B------:R-:W-:-:S09]  /*1590*/  ULEA UR5, UR55, UR8, 0x3 ;  /* 0x0000000837057291 */ /* 0x000fd2000f8e18ff */
[----:B01----:R-:W2:Y:S04]  /*15a0*/  LDL.64 R4, [UR5] ;  /* 0x00000005ff047983 */ /* 0x003ea80008100a00 */
[----:B------:R-:W2:Y:S01]  /*15b0*/  LDL.64 R6, [UR5+0x800] ;  /* 0x00080005ff067983 */ /* 0x000ea20008100a00 */
[----:B------:R-:W-:-:S04]  /*15c0*/  UIADD3 UR4, UPT, UPT, UR55, 0x1, URZ ;  /* 0x0000000137047890 */ /* 0x000fc8000fffe0ff */
[----:B------:R-:W-:Y:S01]  /*15d0*/  ULEA UR4, UR4, UR8, 0x3 ;  /* 0x0000000804047291 */ /* 0x000fe2000f8e18ff */
[C-C-:B--2---:R-:W-:Y:S01]  /*15e0*/  FADD R9, R5.reuse, -R7.reuse ;  /* 0x8000000705097221 */ /* 0x144fe20000000000 */
[C-C-:B------:R-:W-:Y:S01]  /*15f0*/  FADD R8, R4.reuse, -R6.reuse ;  /* 0x8000000604087221 */ /* 0x140fe20000000000 */
[----:B------:R-:W-:Y:S01]  /*1600*/  FADD R4, R4, R6 ;  /* 0x0000000604047221 */ /* 0x000fe20000000000 */
[----:B------:R-:W-:Y:S01]  /*1610*/  FADD R5, R5, R7 ;  /* 0x0000000705057221 */ /* 0x000fe20000000000 */
[C---:B------:R-:W-:Y:S01]  /*1620*/  FMUL R11, R9.reuse, R13 ;  /* 0x0000000d090b7220 */ /* 0x040fe20000400000 */
[----:B------:R-:W-:-:S03]  /*1630*/  FMUL R10, R9, R12 ;  /* 0x0000000c090a7220 */ /* 0x000fc60000400000 */
[CC--:B------:R-:W-:Y:S01]  /*1640*/  FFMA R6, R8.reuse, R12.reuse, -R11 ;  /* 0x0000000c08067223 */ /* 0x0c0fe2000000080b */
[-C--:B------:R-:W-:Y:S01]  /*1650*/  FFMA R7, R8, R13.reuse, R10 ;  /* 0x0000000d08077223 */ /* 0x080fe2000000000a */
[----:B------:R0:W-:Y:S04]  /*1660*/  STL.64 [UR5], R4 ;  /* 0x00000004ff007987 */ /* 0x0001e80008100a05 */
[----:B------:R1:W-:Y:S04]  /*1670*/  STL.64 [UR5+0x800], R6 ;  /* 0x00080006ff007987 */ /* 0x0003e80008100a05 */
[----:B------:R-:W2:Y:S04]  /*1680*/  LDL.64 R8, [UR4] ;  /* 0x00000004ff087983 */ /* 0x000ea80008100a00 */
[----:B------:R-:W2:Y:S01]  /*1690*/  LDL.64 R10, [UR4+0x800] ;  /* 0x00080004ff0a7983 */ /* 0x000ea20008100a00 */
[C---:B------:R-:W-:Y:S01]  /*16a0*/  FMUL R15, R33.reuse, R13 ;  /* 0x0000000d210f7220 */ /* 0x040fe20000400000 */
[----:B------:R-:W-:Y:S01]  /*16b0*/  FMUL R17, R33, R12 ;  /* 0x0000000c21117220 */ /* 0x000fe20000400000 */
[----:B------:R-:W-:-:S02]  /*16c0*/  UIADD3 UR5, UPT, UPT, UR55, 0x2, URZ ;  /* 0x0000000237057890 */ /* 0x000fc4000fffe0ff */
[C---:B------:R-:W-:Y:S01]  /*16d0*/  FFMA R12, R34.reuse, R12, -R15 ;  /* 0x0000000c220c7223 */ /* 0x040fe2000000080f */
[----:B------:R-:W-:Y:S01]  /*16e0*/  FFMA R13, R34, R13, R17 ;  /* 0x0000000d220d7223 */ /* 0x000fe20000000011 */
[----:B------:R-:W-:Y:S01]  /*16f0*/  ULEA UR5, UR5, UR8, 0x3 ;  /* 0x0000000805057291 */ /* 0x000fe2000f8e18ff */
[C-C-:B--2---:R-:W-:Y:S01]  /*1700*/  FADD R15, R9.reuse, -R11.reuse ;  /* 0x8000000b090f7221 */ /* 0x144fe20000000000 */
[C-C-:B------:R-:W-:Y:S01]  /*1710*/  FADD R14, R8.reuse, -R10.reuse ;  /* 0x8000000a080e7221 */ /* 0x140fe20000000000 */
[----:B------:R-:W-:Y:S01]  /*1720*/  FADD R8, R8, R10 ;  /* 0x0000000a08087221 */ /* 0x000fe20000000000 */
[----:B------:R-:W-:Y:S01]  /*1730*/  FADD R9, R9, R11 ;  /* 0x0000000b09097221 */ /* 0x000fe20000000000 */
[-C--:B0-----:R-:W-:Y:S01]  /*1740*/  FMUL R5, R13, R15.reuse ;  /* 0x0000000f0d057220 */ /* 0x081fe20000400000 */
[----:B-1----:R-:W-:-:S03]  /*1750*/  FMUL R6, R12, R15 ;  /* 0x0000000f0c067220 */ /* 0x002fc60000400000 */
[-C--:B------:R-:W-:Y:S01]  /*1760*/  FFMA R4, R12, R14.reuse, -R5 ;  /* 0x0000000e0c047223 */ /* 0x080fe20000000805 */
[----:B------:R-:W-:Y:S01]  /*1770*/  FFMA R5, R13, R14, R6 ;  /* 0x0000000e0d057223 */ /* 0x000fe20000000006 */
[----:B------:R-:W-:Y:S04]  /*1780*/  STL.64 [UR4], R8 ;  /* 0x00000008ff007987 */ /* 0x000fe80008100a04 */
        /* <DEDUP_REMOVED lines=14> */
[----:B------:R-:W-:-:S03]  /*1870*/  FMUL R8, R12, R15 ;  /* 0x0000000f0c087220 */ /* 0x000fc60000400000 */
        /* <DEDUP_REMOVED lines=146> */
[----:B------:R0:W-:Y:S04]  /*21a0*/  STL.64 [UR5], R6 ;  /* 0x00000006ff007987 */ /* 0x0001e80008100a05 */
[----:B------:R1:W-:Y:S04]  /*21b0*/  STL.64 [UR5+0x800], R4 ;  /* 0x00080004ff007987 */ /* 0x0003e80008100a05 */
[----:B------:R-:W2:Y:S04]  /*21c0*/  LDL.64 R8, [UR4] ;  /* 0x00000004ff087983 */ /* 0x000ea80008100a00 */
[----:B------:R-:W2:Y:S01]  /*21d0*/  LDL.64 R10, [UR4+0x800] ;  /* 0x00080004ff0a7983 */ /* 0x000ea20008100a00 */
[C---:B------:R-:W-:Y:S01]  /*21e0*/  FMUL R15, R33.reuse, R12 ;  /* 0x0000000c210f7220 */ /* 0x040fe20000400000 */
[----:B------:R-:W-:Y:S01]  /*21f0*/  FMUL R17, R33, R13 ;  /* 0x0000000d21117220 */ /* 0x000fe20000400000 */
[----:B------:R-:W-:-:S02]  /*2200*/  UIADD3 UR55, UPT, UPT, UR55, 0xc, URZ ;  /* 0x0000000c37377890 */ /* 0x000fc4000fffe0ff */
[C---:B------:R-:W-:Y:S01]  /*2210*/  FFMA R13, R34.reuse, R13, R15 ;  /* 0x0000000d220d7223 */ /* 0x040fe2000000000f */
[----:B------:R-:W-:Y:S01]  /*2220*/  FFMA R12, R34, R12, -R17 ;  /* 0x0000000c220c7223 */ /* 0x000fe20000000811 */
[----:B------:R-:W-:Y:S02]  /*2230*/  UISETP.NE.AND UP0, UPT, UR55, 0x100, UPT ;  /* 0x000001003700788c */ /* 0x000fe4000bf05270 */
[-C--:B0-----:R-:W-:Y:S01]  /*2240*/  FMUL R7, R33, R13.reuse ;  /* 0x0000000d21077220 */ /* 0x081fe20000400000 */
[C-C-:B--2---:R-:W-:Y:S01]  /*2250*/  FADD R15, R9.reuse, -R11.reuse ;  /* 0x8000000b090f7221 */ /* 0x144fe20000000000 */
[C-C-:B------:R-:W-:Y:S01]  /*2260*/  FADD R14, R8.reuse, -R10.reuse ;  /* 0x8000000a080e7221 */ /* 0x140fe20000000000 */
[----:B------:R-:W-:Y:S01]  /*2270*/  FADD R8, R8, R10 ;  /* 0x0000000a08087221 */ /* 0x000fe20000000000 */
[----:B------:R-:W-:Y:S01]  /*2280*/  FADD R9, R9, R11 ;  /* 0x0000000b09097221 */ /* 0x000fe20000000000 */
[C---:B------:R-:W-:Y:S01]  /*2290*/  FMUL R17, R15.reuse, R13 ;  /* 0x0000000d0f117220 */ /* 0x040fe20000400000 */
[----:B------:R-:W-:-:S03]  /*22a0*/  FMUL R6, R15, R12 ;  /* 0x0000000c0f067220 */ /* 0x000fc60000400000 */
[CC--:B-1----:R-:W-:Y:S01]  /*22b0*/  FFMA R4, R14.reuse, R12.reuse, -R17 ;  /* 0x0000000c0e047223 */ /* 0x0c2fe20000000811 */
[-C--:B------:R-:W-:Y:S01]  /*22c0*/  FFMA R5, R14, R13.reuse, R6 ;  /* 0x0000000d0e057223 */ /* 0x080fe20000000006 */
[----:B------:R1:W-:Y:S01]  /*22d0*/  STL.64 [UR4], R8 ;  /* 0x00000008ff007987 */ /* 0x0003e20008100a04 */
[-C--:B------:R-:W-:Y:S01]  /*22e0*/  FMUL R6, R33, R12.reuse ;  /* 0x0000000c21067220 */ /* 0x080fe20000400000 */
[C---:B------:R-:W-:Y:S02]  /*22f0*/  FFMA R12, R34.reuse, R12, -R7 ;  /* 0x0000000c220c7223 */ /* 0x040fe40000000807 */
[----:B------:R1:W-:Y:S01]  /*2300*/  STL.64 [UR4+0x800], R4 ;  /* 0x00080004ff007987 */ /* 0x0003e20008100a04 */
[----:B------:R-:W-:Y:S01]  /*2310*/  FFMA R13, R34, R13, R6 ;  /* 0x0000000d220d7223 */ /* 0x000fe20000000006 */
[----:B------:R-:W-:Y:S06]  /*2320*/  BRA.U UP0, `(.L_x_8) ;  /* 0xfffffff100987547 */ /* 0x000fec000b83ffff */
[CC--:B-1----:R-:W-:Y:S01]  /*2330*/  FMUL R5, R34.reuse, R33.reuse ;  /* 0x0000002122057220 */ /* 0x0c2fe20000400000 */
[----:B------:R-:W-:Y:S01]  /*2340*/  HFMA2 R17, -RZ, RZ, 0, 0 ;  /* 0x00000000ff117431 */ /* 0x000fe200000001ff */
[----:B------:R-:W-:Y:S01]  /*2350*/  MOV R15, 0x3f800000 ;  /* 0x3f800000000f7802 */ /* 0x000fe20000000f00 */
[----:B------:R-:W-:Y:S02]  /*2360*/  HFMA2 R14, -RZ, RZ, 0, 0 ;  /* 0x00000000ff0e7431 */ /* 0x000fe400000001ff */
[----:B------:R-:W-:-:S07]  /*2370*/  FFMA R12, R34, R33, R5 ;  /* 0x00000021220c7223 */ /* 0x000fce0000000005 */
.L_x_9:
[C---:B------:R-:W-:Y:S02]  /*2380*/  LEA R13, R14.reuse, UR8, 0x3 ;  /* 0x000000080e0d7c11 */ /* 0x040fe4000f8e18ff */
[----:B------:R-:W-:-:S03]  /*2390*/  ISETP.GT.U32.AND P0, PT, R14, 0xff, PT ;  /* 0x000000ff0e00780c */ /* 0x000fc60003f04070 */
[----:B------:R-:W2:Y:S04]  /*23a0*/  LDL.64 R8, [R13] ;  /* 0x000000000d087983 */ /* 0x000ea80000100a00 */
[----:B------:R-:W2:Y:S06]  /*23b0*/  LDL.64 R10, [R13+0x400] ;  /* 0x000400000d0a7983 */ /* 0x000eac0000100a00 */
[----:B------:R-:W3:Y:S04]  /*23c0*/  @!P0 LDL.64 R6, [R13+0x800] ;  /* 0x000800000d068983 */ /* 0x000ee80000100a00 */
[----:B------:R-:W3:Y:S01]  /*23d0*/  @!P0 LDL.64 R4, [R13+0xc00] ;  /* 0x000c00000d048983 */ /* 0x000ee20000100a00 */
[----:B------:R-:W-:Y:S01]  /*23e0*/  IADD3 R14, PT, PT, R14, 0x1, RZ ;  /* 0x000000010e0e7810 */ /* 0x000fe20007ffe0ff */
[C-C-:B--2---:R-:W-:Y:S01]  /*23f0*/  FADD R16, R8.reuse, -R10.reuse ;  /* 0x8000000a08107221 */ /* 0x144fe20000000000 */
[----:B------:R-:W-:Y:S01]  /*2400*/  FADD R8, R8, R10 ;  /* 0x0000000a08087221 */ /* 0x000fe20000000000 */
[C-C-:B------:R-:W-:Y:S01]  /*2410*/  FADD R10, R9.reuse, -R11.reuse ;  /* 0x8000000b090a7221 */ /* 0x140fe20000000000 */
[----:B------:R-:W-:-:S03]  /*2420*/  FADD R9, R9, R11 ;  /* 0x0000000b09097221 */ /* 0x000fc60000000000 */
[C---:B------:R-:W-:Y:S01]  /*2430*/  FMUL R11, R10.reuse, R17 ;  /* 0x000000110a0b7220 */ /* 0x040fe20000400000 */
[-C--:B------:R-:W-:Y:S01]  /*2440*/  FMUL R18, R10, R15.reuse ;  /* 0x0000000f0a127220 */ /* 0x080fe20000400000 */
[----:B------:R0:W-:Y:S02]  /*2450*/  STL.64 [R13], R8 ;  /* 0x000000080d007387 */ /* 0x0001e40000100a00 */
[C---:B------:R-:W-:Y:S01]  /*2460*/  FFMA R10, R16.reuse, R15, -R11 ;  /* 0x0000000f100a7223 */ /* 0x040fe2000000080b */
[-C--:B------:R-:W-:Y:S01]  /*2470*/  FFMA R11, R16, R17.reuse, R18 ;  /* 0x00000011100b7223 */ /* 0x080fe20000000012 */
[C-C-:B---3--:R-:W-:Y:S01]  /*2480*/  @!P0 FADD R16, R6.reuse, -R4.reuse ;  /* 0x8000000406108221 */ /* 0x148fe20000000000 */
[----:B------:R-:W-:Y:S01]  /*2490*/  @!P0 FADD R4, R6, R4 ;  /* 0x0000000406048221 */ /* 0x000fe20000000000 */
[C-C-:B------:R-:W-:Y:S01]  /*24a0*/  @!P0 FADD R6, R7.reuse, -R5.reuse ;  /* 0x8000000507068221 */ /* 0x140fe20000000000 */
[----:B------:R-:W-:Y:S01]  /*24b0*/  @!P0 FADD R5, R7, R5 ;  /* 0x0000000507058221 */ /* 0x000fe20000000000 */
[----:B------:R1:W-:Y:S02]  /*24c0*/  STL.64 [R13+0x400], R10 ;  /* 0x0004000a0d007387 */ /* 0x0003e40000100a00 */
[C---:B------:R-:W-:Y:S01]  /*24d0*/  @!P0 FMUL R7, R6.reuse, R17 ;  /* 0x0000001106078220 */ /* 0x040fe20000400000 */
[----:B------:R-:W-:Y:S01]  /*24e0*/  @!P0 FMUL R18, R6, R15 ;  /* 0x0000000f06128220 */ /* 0x000fe20000400000 */
[----:B------:R1:W-:Y:S01]  /*24f0*/  @!P0 STL.64 [R13+0x800], R4 ;  /* 0x000800040d008387 */ /* 0x0003e20000100a00 */
[----:B0-----:R-:W-:Y:S01]  /*2500*/  FMUL R9, R12, R17 ;  /* 0x000000110c097220 */ /* 0x001fe20000400000 */
[C---:B------:R-:W-:Y:S01]  /*2510*/  @!P0 FFMA R6, R16.reuse, R15, -R7 ;  /* 0x0000000f10068223 */ /* 0x040fe20000000807 */
[----:B------:R-:W-:Y:S01]  /*2520*/  @!P0 FFMA R7, R16, R17, R18 ;  /* 0x0000001110078223 */ /* 0x000fe20000000012 */
[-C--:B------:R-:W-:Y:S01]  /*2530*/  FMUL R8, R12, R15.reuse ;  /* 0x0000000f0c087220 */ /* 0x080fe20000400000 */
[----:B------:R-:W-:-:S03]  /*2540*/  FFMA R9, R32, R15, -R9 ;  /* 0x0000000f20097223 */ /* 0x000fc60000000809 */
[----:B------:R1:W-:Y:S01]  /*2550*/  @!P0 STL.64 [R13+0xc00], R6 ;  /* 0x000c00060d008387 */ /* 0x0003e20000100a00 */
[----:B------:R-:W-:Y:S01]  /*2560*/  ISETP.NE.AND P0, PT, R14, 0x80, PT ;  /* 0x000000800e00780c */ /* 0x000fe20003f05270 */
[----:B------:R-:W-:Y:S01]  /*2570*/  FFMA R17, R32, R17, R8 ;  /* 0x0000001120117223 */ /* 0x000fe20000000008 */
[----:B------:R-:W-:-:S11]  /*2580*/  MOV R15, R9 ;  /* 0x00000009000f7202 */ /* 0x000fd60000000f00 */
[----:B-1----:R-:W-:Y:S05]  /*2590*/  @P0 BRA `(.L_x_9) ;  /* 0xfffffffc00780947 */ /* 0x002fea000383ffff */
[CC--:B------:R-:W-:Y:S01]  /*25a0*/  FMUL R5, R34.reuse, R33.reuse ;  /* 0x0000002122057220 */ /* 0x0c0fe20000400000 */
[----:B------:R-:W-:Y:S01]  /*25b0*/  HFMA2 R9, -RZ, RZ, 1.875, 0 ;  /* 0x3f800000ff097431 */ /* 0x000fe200000001ff */
[----:B------:R-:W-:Y:S01]  /*25c0*/  MOV R10, RZ ;  /* 0x000000ff000a7202 */ /* 0x000fe20000000f00 */
[----:B------:R-:W-:Y:S01]  /*25d0*/  UMOV UR4, URZ ;  /* 0x000000ff00047c82 */ /* 0x000fe20008000000 */
[----:B------:R-:W-:-:S04]  /*25e0*/  FFMA R5, R34, R33, R5 ;  /* 0x0000002122057223 */ /* 0x000fc80000000005 */
[----:B------:R-:W-:-:S04]  /*25f0*/  FMUL R7, R32, R5 ;  /* 0x0000000520077220 */ /* 0x000fc80000400000 */
[----:B------:R-:W-:-:S07]  /*2600*/  FFMA R8, R32, R5, R7 ;  /* 0x0000000520087223 */ /* 0x000fce0000000007 */
.L_x_11:
[----:B------:R-:W-:-:S09]  /*2610*/  ULEA UR5, UR4, UR8, 0x3 ;  /* 0x0000000804057291 */ /* 0x000fd2000f8e18ff */
[----:B------:R-:W2:Y:S04]  /*2620*/  LDL.64 R4, [UR5] ;  /* 0x00000005ff047983 */ /* 0x000ea80008100a00 */
[----:B------:R-:W2:Y:S01]  /*2630*/  LDL.64 R6, [UR5+0x200] ;  /* 0x00020005ff067983 */ /* 0x000ea20008100a00 */
[----:B------:R-:W-:Y:S01]  /*2640*/  UISETP.GT.U32.AND UP0, UPT, UR4, 0x17f, UPT ;  /* 0x0000017f0400788c */ /* 0x000fe2000bf04070 */
[C-C-:B--2---:R-:W-:Y:S01]  /*2650*/  FADD R12, R5.reuse, -R7.reuse ;  /* 0x80000007050c7221 */ /* 0x144fe20000000000 */
[C-C-:B------:R-:W-:Y:S01]  /*2660*/  FADD R11, R4.reuse, -R6.reuse ;  /* 0x80000006040b7221 */ /* 0x140fe20000000000 */
[----:B------:R-:W-:Y:S01]  /*2670*/  FADD R4, R4, R6 ;  /* 0x0000000604047221 */ /* 0x000fe20000000000 */
[----:B------:R-:W-:Y:S01]  /*2680*/  FADD R5, R5, R7 ;  /* 0x0000000705057221 */ /* 0x000fe20000000000 */
[C---:B------:R-:W-:Y:S01]  /*2690*/  FMUL R6, R12.reuse, R10 ;  /* 0x0000000a0c067220 */ /* 0x040fe20000400000 */
[----:B------:R-:W-:-:S03]  /*26a0*/  FMUL R13, R12, R9 ;  /* 0x000000090c0d7220 */ /* 0x000fc60000400000 */
[C---:B------:R-:W-:Y:S01]  /*26b0*/  FFMA R6, R11.reuse, R9, -R6 ;  /* 0x000000090b067223 */ /* 0x040fe20000000806 */
[----:B------:R-:W-:Y:S01]  /*26c0*/  FFMA R7, R11, R10, R13 ;  /* 0x0000000a0b077223 */ /* 0x000fe2000000000d */
[----:B------:R0:W-:Y:S04]  /*26d0*/  STL.64 [UR5], R4 ;  /* 0x00000004ff007987 */ /* 0x0001e80008100a05 */
[----:B------:R0:W-:Y:S01]  /*26e0*/  STL.64 [UR5+0x200], R6 ;  /* 0x00020006ff007987 */ /* 0x0001e20008100a05 */
[----:B------:R-:W-:Y:S05]  /*26f0*/  BRA.U UP0, `(.L_x_10) ;  /* 0x0000000100a07547 */ /* 0x000fea000b800000 */
[----:B0-----:R-:W2:Y:S04]  /*2700*/  LDL.64 R4, [UR5+0x400] ;  /* 0x00040005ff047983 */ /* 0x001ea80008100a00 */
        /* <DEDUP_REMOVED lines=10> */
[----:B------:R1:W-:Y:S04]  /*27b0*/  STL.64 [UR5+0x400], R4 ;  /* 0x00040004ff007987 */ /* 0x0003e80008100a05 */
[----:B------:R1:W-:Y:S01]  /*27c0*/  STL.64 [UR5+0x600], R6 ;  /* 0x00060006ff007987 */ /* 0x0003e20008100a05 */
[----:B------:R-:W-:Y:S05]  /*27d0*/  BRA.U UP0, `(.L_x_10) ;  /* 0x0000000100687547 */ /* 0x000fea000b800000 */
[----:B-1----:R-:W2:Y:S04]  /*27e0*/  LDL.64 R4, [UR5+0x800] ;  /* 0x00080005ff047983 */ /* 0x002ea80008100a00 */
        /* <DEDUP_REMOVED lines=13> */
[----:B--2---:R-:W2:Y:S04]  /*28c0*/  LDL.64 R4, [UR5+0xc00] ;  /* 0x000c0005ff047983 */ /* 0x004ea80008100a00 */
[----:B------:R-:W2:Y:S02]  /*28d0*/  LDL.64 R6, [UR5+0xe00] ;  /* 0x000e0005ff067983 */ /* 0x000ea40008100a00 */
        /* <DEDUP_REMOVED lines=9> */
[----:B------:R3:W-:Y:S02]  /*2970*/  STL.64 [UR5+0xe00], R6 ;  /* 0x000e0006ff007987 */ /* 0x0007e40008100a05 */
.L_x_10:
[----:B------:R-:W-:Y:S01]  /*2980*/  UIADD3 UR4, UPT, UPT, UR4, 0x1, URZ ;  /* 0x0000000104047890 */ /* 0x000fe2000fffe0ff */
[CC--:B0123--:R-:W-:Y:S01]  /*2990*/  FMUL R4, R8.reuse, R10.reuse ;  /* 0x0000000a08047220 */ /* 0x0cffe20000400000 */
[-C--:B------:R-:W-:Y:S02]  /*29a0*/  FMUL R5, R8, R9.reuse ;  /* 0x0000000908057220 */ /* 0x080fe40000400000 */
[----:B------:R-:W-:Y:S01]  /*29b0*/  UISETP.NE.AND UP0, UPT, UR4, 0x40, UPT ;  /* 0x000000400400788c */ /* 0x000fe2000bf05270 */
[C---:B------:R-:W-:Y:S01]  /*29c0*/  FFMA R9, R31.reuse, R9, -R4 ;  /* 0x000000091f097223 */ /* 0x040fe20000000804 */
[----:B------:R-:W-:-:S07]  /*29d0*/  FFMA R10, R31, R10, R5 ;  /* 0x0000000a1f0a7223 */ /* 0x000fce0000000005 */
[----:B------:R-:W-:Y:S05]  /*29e0*/  BRA.U UP0, `(.L_x_11) ;  /* 0xfffffffd00087547 */ /* 0x000fea000b83ffff */
[CC--:B------:R-:W-:Y:S01]  /*29f0*/  FMUL R5, R34.reuse, R33.reuse ;  /* 0x0000002122057220 */ /* 0x0c0fe20000400000 */
[----:B------:R-:W-:Y:S01]  /*2a00*/  HFMA2 R11, -RZ, RZ, 0, 0 ;  /* 0x00000000ff0b7431 */ /* 0x000fe200000001ff */
[----:B------:R-:W-:Y:S01]  /*2a10*/  MOV R9, 0x3f800000 ;  /* 0x3f80000000097802 */ /* 0x000fe20000000f00 */
[----:B------:R-:W-:Y:S01]  /*2a20*/  UMOV UR4, URZ ;  /* 0x000000ff00047c82 */ /* 0x000fe20008000000 */
[----:B------:R-:W-:-:S04]  /*2a30*/  FFMA R5, R34, R33, R5 ;  /* 0x0000002122057223 */ /* 0x000fc80000000005 */
[----:B------:R-:W-:-:S04]  /*2a40*/  FMUL R7, R32, R5 ;  /* 0x0000000520077220 */ /* 0x000fc80000400000 */
[----:B------:R-:W-:-:S04]  /*2a50*/  FFMA R8, R32, R5, R7 ;  /* 0x0000000520087223 */ /* 0x000fc80000000007 */
[----:B------:R-:W-:-:S04]  /*2a60*/  FMUL R4, R31, R8 ;  /* 0x000000081f047220 */ /* 0x000fc80000400000 */
[----:B------:R-:W-:-:S07]  /*2a70*/  FFMA R8, R31, R8, R4 ;  /* 0x000000081f087223 */ /* 0x000fce0000000004 */
.L_x_13:
        /* <DEDUP_REMOVED lines=57> */
[----:B---3--:R-:W2:Y:S04]  /*2e10*/  LDL.64 R4, [UR5+0x800] ;  /* 0x00080005ff047983 */ /* 0x008ea80008100a00 */
        /* <DEDUP_REMOVED lines=13> */
[----:B----4-:R-:W2:Y:S04]  /*2ef0*/  LDL.64 R4, [UR5+0xa00] ;  /* 0x000a0005ff047983 */ /* 0x010ea80008100a00 */
        /* <DEDUP_REMOVED lines=39> */
.L_x_12:
[----:B------:R-:W-:Y:S01]  /*3170*/  UIADD3 UR4, UPT, UPT, UR4, 0x1, URZ ;  /* 0x0000000104047890 */ /* 0x000fe2000fffe0ff */
[C---:B01234-:R-:W-:Y:S01]  /*3180*/  FMUL R5, R8.reuse, R11 ;  /* 0x0000000b08057220 */ /* 0x05ffe20000400000 */
[-C--:B------:R-:W-:Y:S02]  /*3190*/  FMUL R4, R8, R9.reuse ;  /* 0x0000000908047220 */ /* 0x080fe40000400000 */
[----:B------:R-:W-:Y:S01]  /*31a0*/  UISETP.NE.AND UP0, UPT, UR4, 0x20, UPT ;  /* 0x000000200400788c */ /* 0x000fe2000bf05270 */
[C---:B------:R-:W-:Y:S01]  /*31b0*/  FFMA R9, R30.reuse, R9, -R5 ;  /* 0x000000091e097223 */ /* 0x040fe20000000805 */
[----:B------:R-:W-:-:S07]  /*31c0*/  FFMA R11, R30, R11, R4 ;  /* 0x0000000b1e0b7223 */ /* 0x000fce0000000004 */
[----:B------:R-:W-:Y:S05]  /*31d0*/  BRA.U UP0, `(.L_x_13) ;  /* 0xfffffff900287547 */ /* 0x000fea000b83ffff */
[----:B------:R-:W2:Y:S04]  /*31e0*/  LDL.64 R12, [R1] ;  /* 0x00000000010c7983 */ /* 0x000ea80000100a00 */
[----:B------:R-:W2:Y:S04]  /*31f0*/  LDL.64 R4, [R1+0x80] ;  /* 0x0000800001047983 */ /* 0x000ea80000100a00 */
[----:B------:R-:W3:Y:S04]  /*3200*/  LDL.64 R8, [R1+0x100] ;  /* 0x0001000001087983 */ /* 0x000ee80000100a00 */
[----:B------:R-:W3:Y:S04]  /*3210*/  LDL.64 R10, [R1+0x180] ;  /* 0x00018000010a7983 */ /* 0x000ee80000100a00 */
[----:B------:R-:W4:Y:S01]  /*3220*/  LDL.64 R14, [R1+0x280] ;  /* 0x00028000010e7983 */ /* 0x000f220000100a00 */
[C-C-:B--2---:R-:W-:Y:S01]  /*3230*/  FADD R6, R12.reuse, R4.reuse ;  /* 0x000000040c067221 */ /* 0x144fe20000000000 */
[C-C-:B------:R-:W-:Y:S01]  /*3240*/  FADD R7, R13.reuse, R5.reuse ;  /* 0x000000050d077221 */ /* 0x140fe20000000000 */
[----:B------:R-:W-:Y:S01]  /*3250*/  FADD R4, R12, -R4 ;  /* 0x800000040c047221 */ /* 0x000fe20000000000 */
[----:B------:R-:W-:-:S02]  /*3260*/  FADD R5, R13, -R5 ;  /* 0x800000050d057221 */ /* 0x000fc40000000000 */
[----:B------:R-:W4:Y:S02]  /*3270*/  LDL.64 R12, [R1+0x200] ;  /* 0x00020000010c7983 */ /* 0x000f240000100a00 */
[----:B------:R-:W-:Y:S01]  /*3280*/  FFMA R16, -RZ, R5, R4 ;  /* 0x00000005ff107223 */ /* 0x000fe20000000104 */
[----:B------:R-:W-:Y:S01]  /*3290*/  FFMA R17, RZ, R4, R5 ;  /* 0x00000004ff117223 */ /* 0x000fe20000000005 */
[----:B------:R0:W-:Y:S01]  /*32a0*/  STL.64 [R1], R6 ;  /* 0x0000000601007387 */ /* 0x0001e20000100a00 */
[C-C-:B---3--:R-:W-:Y:S01]  /*32b0*/  FADD R18, R8.reuse, R10.reuse ;  /* 0x0000000a08127221 */ /* 0x148fe20000000000 */
[C-C-:B------:R-:W-:Y:S01]  /*32c0*/  FADD R19, R9.reuse, R11.reuse ;  /* 0x0000000b09137221 */ /* 0x140fe20000000000 */
[----:B------:R-:W-:Y:S01]  /*32d0*/  FADD R10, R8, -R10 ;  /* 0x8000000a080a7221 */ /* 0x000fe20000000000 */
[----:B------:R-:W2:Y:S01]  /*32e0*/  LDL.64 R4, [R1+0x300] ;  /* 0x0003000001047983 */ /* 0x000ea20000100a00 */
[----:B------:R-:W-:-:S03]  /*32f0*/  FADD R9, R9, -R11 ;  /* 0x8000000b09097221 */ /* 0x000fc60000000000 */
[----:B0-----:R-:W2:Y:S01]  /*3300*/  LDL.64 R6, [R1+0x380] ;  /* 0x0003800001067983 */ /* 0x001ea20000100a00 */
[----:B------:R-:W-:Y:S01]  /*3310*/  FFMA R8, -RZ, R9, R10 ;  /* 0x00000009ff087223 */ /* 0x000fe2000000010a */
[----:B------:R-:W-:Y:S02]  /*3320*/  FFMA R9, RZ, R10, R9 ;  /* 0x0000000aff097223 */ /* 0x000fe40000000009 */
[----:B------:R0:W-:Y:S01]  /*3330*/  STL.64 [R1+0x80], R16 ;  /* 0x0000801001007387 */ /* 0x0001e20000100a00 */
[C-C-:B----4-:R-:W-:Y:S01]  /*3340*/  FADD R10, R12.reuse, R14.reuse ;  /* 0x0000000e0c0a7221 */ /* 0x150fe20000000000 */
[C-C-:B------:R-:W-:Y:S01]  /*3350*/  FADD R11, R13.reuse, R15.reuse ;  /* 0x0000000f0d0b7221 */ /* 0x140fe20000000000 */
[----:B0-----:R-:W-:Y:S01]  /*3360*/  FADD R17, R12, -R14 ;  /* 0x8000000e0c117221 */ /* 0x001fe20000000000 */
[----:B------:R-:W-:Y:S02]  /*3370*/  FADD R26, R13, -R15 ;  /* 0x8000000f0d1a7221 */ /* 0x000fe40000000000 */
[----:B------:R-:W3:Y:S04]  /*3380*/  LDL.64 R12, [R1+0x400] ;  /* 0x00040000010c7983 */ /* 0x000ee80000100a00 */
[----:B------:R-:W3:Y:S01]  /*3390*/  LDL.64 R14, [R1+0x480] ;  /* 0x00048000010e7983 */ /* 0x000ee20000100a00 */
[----:B------:R-:W-:Y:S01]  /*33a0*/  FFMA R16, -RZ, R26, R17 ;  /* 0x0000001aff107223 */ /* 0x000fe20000000111 */
[----:B------:R-:W-:-:S02]  /*33b0*/  FFMA R17, RZ, R17, R26 ;  /* 0x00000011ff117223 */ /* 0x000fc4000000001a */
[----:B------:R2:W-:Y:S04]  /*33c0*/  STL.64 [R1+0x100], R18 ;  /* 0x0001001201007387 */ /* 0x0005e80000100a00 */
[----:B------:R0:W-:Y:S04]  /*33d0*/  STL.64 [R1+0x180], R8 ;  /* 0x0001800801007387 */ /* 0x0001e80000100a00 */
[----:B------:R1:W-:Y:S01]  /*33e0*/  STL.64 [R1+0x200], R10 ;  /* 0x0002000a01007387 */ /* 0x0003e20000100a00 */
[C-C-:B--2---:R-:W-:Y:S01]  /*33f0*/  FADD R18, R4.reuse, R6.reuse ;  /* 0x0000000604127221 */ /* 0x144fe20000000000 */
[C-C-:B------:R-:W-:Y:S01]  /*3400*/  FADD R19, R5.reuse, R7.reuse ;  /* 0x0000000705137221 */ /* 0x140fe20000000000 */
[----:B------:R-:W-:Y:S01]  /*3410*/  FADD R6, R4, -R6 ;  /* 0x8000000604067221 */ /* 0x000fe20000000000 */
[----:B------:R-:W-:Y:S01]  /*3420*/  FADD R5, R5, -R7 ;  /* 0x8000000705057221 */ /* 0x000fe20000000000 */
[----:B0-----:R-:W2:Y:S04]  /*3430*/  LDL.64 R8, [R1+0x500] ;  /* 0x0005000001087983 */ /* 0x001ea80000100a00 */
[----:B-1----:R-:W2:Y:S01]  /*3440*/  LDL.64 R10, [R1+0x580] ;  /* 0x00058000010a7983 */ /* 0x002ea20000100a00 */
[----:B------:R-:W-:Y:S01]  /*3450*/  FFMA R4, -RZ, R5, R6 ;  /* 0x00000005ff047223 */ /* 0x000fe20000000106 */
[----:B------:R-:W-:-:S02]  /*3460*/  FFMA R5, RZ, R6, R5 ;  /* 0x00000006ff057223 */ /* 0x000fc40000000005 */
[----:B------:R0:W-:Y:S01]  /*3470*/  STL.64 [R1+0x280], R16 ;  /* 0x0002801001007387 */ /* 0x0001e20000100a00 */
[C-C-:B---3--:R-:W-:Y:S01]  /*3480*/  FADD R6, R12.reuse, R14.reuse ;  /* 0x0000000e0c067221 */ /* 0x148fe20000000000 */
        /* <DEDUP_REMOVED lines=104> */
[----:B------:R-:W3:Y:S04]  /*3b10*/  LDL.64 R14, [R1+0x88] ;  /* 0x00008800010e7983 */ /* 0x000ee80000100a00 */
[----:B------:R0:W-:Y:S04]  /*3b20*/  STL.64 [R1+0xd80], R8 ;  /* 0x000d800801007387 */ /* 0x0001e80000100a00 */
[----:B------:R1:W-:Y:S01]  /*3b30*/  STL.64 [R1+0xe00], R10 ;  /* 0x000e000a01007387 */ /* 0x0003e20000100a00 */
[----:B------:R-:W-:Y:S01]  /*3b40*/  FFMA R16, -RZ, R26, R17 ;  /* 0x0000001aff107223 */ /* 0x000fe20000000111 */
[----:B------:R-:W-:-:S02]  /*3b50*/  FFMA R17, RZ, R17, R26 ;  /* 0x00000011ff117223 */ /* 0x000fc4000000001a */
[----:B------:R2:W-:Y:S04]  /*3b60*/  STL.64 [R1+0xd00], R18 ;  /* 0x000d001201007387 */ /* 0x0005e80000100a00 */
[----:B0-----:R-:W4:Y:S04]  /*3b70*/  LDL.64 R8, [R1+0x108] ;  /* 0x0001080001087983 */ /* 0x001f280000100a00 */
[----:B-1----:R-:W4:Y:S01]  /*3b80*/  LDL.64 R10, [R1+0x188] ;  /* 0x00018800010a7983 */ /* 0x002f220000100a00 */
[C-C-:B--2---:R-:W-:Y:S01]  /*3b90*/  FADD R18, R4.reuse, R6.reuse ;  /* 0x0000000604127221 */ /* 0x144fe20000000000 */
[C-C-:B------:R-:W-:Y:S01]  /*3ba0*/  FADD R19, R5.reuse, R7.reuse ;  /* 0x0000000705137221 */ /* 0x140fe20000000000 */
[----:B------:R-:W-:Y:S01]  /*3bb0*/  FADD R6, R4, -R6 ;  /* 0x8000000604067221 */ /* 0x000fe20000000000 */
[----:B------:R-:W-:Y:S01]  /*3bc0*/  FADD R5, R5, -R7 ;  /* 0x8000000705057221 */ /* 0x000fe20000000000 */
[----:B------:R0:W-:Y:S03]  /*3bd0*/  STL.64 [R1+0xe80], R16 ;  /* 0x000e801001007387 */ /* 0x0001e60000100a00 */
[----:B------:R-:W-:Y:S01]  /*3be0*/  FFMA R4, -RZ, R5, R6 ;  /* 0x00000005ff047223 */ /* 0x000fe20000000106 */
[----:B------:R-:W-:Y:S01]  /*3bf0*/  FFMA R5, RZ, R6, R5 ;  /* 0x00000006ff057223 */ /* 0x000fe20000000005 */
[C-C-:B---3--:R-:W-:Y:S01]  /*3c00*/  FADD R6, R12.reuse, R14.reuse ;  /* 0x0000000e0c067221 */ /* 0x148fe20000000000 */
[C-C-:B------:R-:W-:Y:S01]  /*3c10*/  FADD R7, R13.reuse, R15.reuse ;  /* 0x0000000f0d077221 */ /* 0x140fe20000000000 */
[----:B0-----:R-:W-:Y:S01]  /*3c20*/  FADD R17, R12, -R14 ;  /* 0x8000000e0c117221 */ /* 0x001fe20000000000 */
[----:B------:R-:W-:-:S02]  /*3c30*/  FADD R16, R13, -R15 ;  /* 0x8000000f0d107221 */ /* 0x000fc40000000000 */
[----:B------:R-:W2:Y:S04]  /*3c40*/  LDL.64 R12, [R1+0x208] ;  /* 0x00020800010c7983 */ /* 0x000ea80000100a00 */
[----:B------:R-:W2:Y:S04]  /*3c50*/  LDL.64 R14, [R1+0x288] ;  /* 0x00028800010e7983 */ /* 0x000ea80000100a00 */
[----:B------:R0:W-:Y:S04]  /*3c60*/  STL.64 [R1+0xf00], R18 ;  /* 0x000f001201007387 */ /* 0x0001e80000100a00 */
[----:B------:R1:W-:Y:S01]  /*3c70*/  STL.64 [R1+0xf80], R4 ;  /* 0x000f800401007387 */ /* 0x0003e20000100a00 */
[-C--:B0-----:R-:W-:Y:S01]  /*3c80*/  FMUL R18, R24, R16.reuse ;  /* 0x0000001018127220 */ /* 0x081fe20000400000 */
[----:B------:R-:W-:-:S02]  /*3c90*/  FMUL R19, R25, R16 ;  /* 0x0000001019137220 */ /* 0x000fc40000400000 */
[----:B------:R0:W-:Y:S01]  /*3ca0*/  STL.64 [R1+0x8], R6 ;  /* 0x0000080601007387 */ /* 0x0001e20000100a00 */
[-C--:B------:R-:W-:Y:S01]  /*3cb0*/  FFMA R16, R25, R17.reuse, -R18 ;  /* 0x0000001119107223 */ /* 0x080fe20000000812 */
[----:B------:R-:W-:Y:S01]  /*3cc0*/  FFMA R17, R24, R17, R19 ;  /* 0x0000001118117223 */ /* 0x000fe20000000013 */
[C-C-:B----4-:R-:W-:Y:S01]  /*3cd0*/  FADD R19, R9.reuse, R11.reuse ;  /* 0x0000000b09137221 */ /* 0x150fe20000000000 */
[----:B------:R-:W-:Y:S01]  /*3ce0*/  FADD R9, R9, -R11 ;  /* 0x8000000b09097221 */ /* 0x000fe20000000000 */
[----:B-1----:R-:W3:Y:S01]  /*3cf0*/  LDL.64 R4, [R1+0x308] ;  /* 0x0003080001047983 */ /* 0x002ee20000100a00 */
[C-C-:B------:R-:W-:Y:S01]  /*3d00*/  FADD R18, R8.reuse, R10.reuse ;  /* 0x0000000a08127221 */ /* 0x140fe20000000000 */
[----:B------:R-:W-:Y:S02]  /*3d10*/  FADD R10, R8, -R10 ;  /* 0x8000000a080a7221 */ /* 0x000fe40000000000 */
[----:B0-----:R-:W3:Y:S01]  /*3d20*/  LDL.64 R6, [R1+0x388] ;  /* 0x0003880001067983 */ /* 0x001ee20000100a00 */
[-C--:B------:R-:W-:Y:S01]  /*3d30*/  FMUL R8, R24, R9.reuse ;  /* 0x0000000918087220 */ /* 0x080fe20000400000 */
[----:B------:R-:W-:-:S02]  /*3d40*/  FMUL R9, R25, R9 ;  /* 0x0000000919097220 */ /* 0x000fc40000400000 */
[----:B------:R0:W-:Y:S01]  /*3d50*/  STL.64 [R1+0x88], R16 ;  /* 0x0000881001007387 */ /* 0x0001e20000100a00 */
[-C--:B------:R-:W-:Y:S01]  /*3d60*/  FFMA R8, R25, R10.reuse, -R8 ;  /* 0x0000000a19087223 */ /* 0x080fe20000000808 */
[----:B------:R-:W-:Y:S01]  /*3d70*/  FFMA R9, R24, R10, R9 ;  /* 0x0000000a18097223 */ /* 0x000fe20000000009 */
[C-C-:B--2---:R-:W-:Y:S01]  /*3d80*/  FADD R10, R12.reuse, R14.reuse ;  /* 0x0000000e0c0a7221 */ /* 0x144fe20000000000 */
[C-C-:B------:R-:W-:Y:S01]  /*3d90*/  FADD R11, R13.reuse, R15.reuse ;  /* 0x0000000f0d0b7221 */ /* 0x140fe20000000000 */
[----:B0-----:R-:W-:Y:S01]  /*3da0*/  FADD R17, R12, -R14 ;  /* 0x8000000e0c117221 */ /* 0x001fe20000000000 */
[----:B------:R-:W-:Y:S02]  /*3db0*/  FADD R16, R13, -R15 ;  /* 0x8000000f0d107221 */ /* 0x000fe40000000000 */
        /* <DEDUP_REMOVED lines=9> */
[C-C-:B---3--:R-:W-:Y:S01]  /*3e50*/  FADD R19, R5.reuse, R7.reuse ;  /* 0x0000000705137221 */ /* 0x148fe20000000000 */
        /* <DEDUP_REMOVED lines=543> */
[----:B------:R-:W2:Y:S01]  /*6050*/  LDL.64 R14, [R1+0x2a0] ;  /* 0x0002a000010e7983 */ /* 0x000ea20000100a00 */
[----:B------:R-:W-:-:S03]  /*6060*/  FMUL R26, R16, UR9 ;  /* 0x00000009101a7c20 */ /* 0x000fc60008400000 */
[----:B------:R0:W-:Y:S04]  /*6070*/  STL.64 [R1+0xf18], R18 ;  /* 0x000f181201007387 */ /* 0x0001e80000100a00 */
[----:B------:R1:W-:Y:S04]  /*6080*/  STL.64 [R1+0xf98], R4 ;  /* 0x000f980401007387 */ /* 0x0003e80000100a00 */
[----:B------:R4:W-:Y:S01]  /*6090*/  STL.64 [R1+0x20], R6 ;  /* 0x0000200601007387 */ /* 0x0009e20000100a00 */
[----:B0-----:R-:W-:-:S03]  /*60a0*/  FMUL R18, R16, UR10 ;  /* 0x0000000a10127c20 */ /* 0x001fc60008400000 */
[----:B-1----:R-:W5:Y:S01]  /*60b0*/  LDL.64 R4, [R1+0x320] ;  /* 0x0003200001047983 */ /* 0x002f620000100a00 */
[C-C-:B---3--:R-:W-:Y:S01]  /*60c0*/  FADD R19, R9.reuse, R11.reuse ;  /* 0x0000000b09137221 */ /* 0x148fe20000000000 */
[----:B------:R-:W-:Y:S02]  /*60d0*/  FADD R9, R9, -R11 ;  /* 0x8000000b09097221 */ /* 0x000fe40000000000 */
[----:B----4-:R-:W5:Y:S01]  /*60e0*/  LDL.64 R6, [R1+0x3a0] ;  /* 0x0003a00001067983 */ /* 0x010f620000100a00 */
[C---:B------:R-:W-:Y:S01]  /*60f0*/  FFMA R16, R17.reuse, UR9, -R18 ;  /* 0x0000000911107c23 */ /* 0x040fe20008000812 */
[----:B------:R-:W-:Y:S01]  /*6100*/  FFMA R17, R17, UR10, R26 ;  /* 0x0000000a11117c23 */ /* 0x000fe2000800001a */
[C-C-:B------:R-:W-:Y:S01]  /*6110*/  FADD R18, R8.reuse, R10.reuse ;  /* 0x0000000a08127221 */ /* 0x140fe20000000000 */
[C---:B------:R-:W-:Y:S01]  /*6120*/  FMUL R11, R9.reuse, UR10 ;  /* 0x0000000a090b7c20 */ /* 0x040fe20008400000 */
[----:B------:R-:W-:Y:S01]  /*6130*/  FADD R10, R8, -R10 ;  /* 0x8000000a080a7221 */ /* 0x000fe20000000000 */
[----:B------:R-:W-:Y:S01]  /*6140*/  FMUL R9, R9, UR9 ;  /* 0x0000000909097c20 */ /* 0x000fe20008400000 */
[----:B------:R0:W-:Y:S02]  /*6150*/  STL.64 [R1+0xa0], R16 ;  /* 0x0000a01001007387 */ /* 0x0001e40000100a00 */
[C---:B------:R-:W-:Y:S01]  /*6160*/  FFMA R8, R10.reuse, UR9, -R11 ;  /* 0x000000090a087c23 */ /* 0x040fe2000800080b */
[----:B------:R-:W-:Y:S01]  /*6170*/  FFMA R9, R10, UR10, R9 ;  /* 0x0000000a0a097c23 */ /* 0x000fe20008000009 */
[C-C-:B--2---:R-:W-:Y:S01]  /*6180*/  FADD R10, R12.reuse, R14.reuse ;  /* 0x0000000e0c0a7221 */ /* 0x144fe20000000000 */
[C-C-:B------:R-:W-:Y:S01]  /*6190*/  FADD R11, R13.reuse, R15.reuse ;  /* 0x0000000f0d0b7221 */ /* 0x140fe20000000000 */
[----:B0-----:R-:W-:Y:S01]  /*61a0*/  FADD R17, R12, -R14 ;  /* 0x8000000e0c117221 */ /* 0x001fe20000000000 */
[----:B------:R-:W-:-:S02]  /*61b0*/  FADD R16, R13, -R15 ;  /* 0x8000000f0d107221 */ /* 0x000fc40000000000 */
[----:B------:R-:W2:Y:S04]  /*61c0*/  LDL.64 R12, [R1+0x420] ;  /* 0x00042000010c7983 */ /* 0x000ea80000100a00 */
[----:B------:R-:W2:Y:S01]  /*61d0*/  LDL.64 R14, [R1+0x4a0] ;  /* 0x0004a000010e7983 */ /* 0x000ea20000100a00 */
[----:B------:R-:W-:-:S03]  /*61e0*/  FMUL R26, R16, UR9 ;  /* 0x00000009101a7c20 */ /* 0x000fc60008400000 */
[----:B------:R0:W-:Y:S04]  /*61f0*/  STL.64 [R1+0x120], R18 ;  /* 0x0001201201007387 */ /* 0x0001e80000100a00 */
[----:B------:R1:W-:Y:S04]  /*6200*/  STL.64 [R1+0x1a0], R8 ;  /* 0x0001a00801007387 */ /* 0x0003e80000100a00 */
[----:B------:R3:W-:Y:S01]  /*6210*/  STL.64 [R1+0x220], R10 ;  /* 0x0002200a01007387 */ /* 0x0007e20000100a00 */
[----:B0-----:R-:W-:Y:S01]  /*6220*/  FMUL R18, R16, UR10 ;  /* 0x0000000a10127c20 */ /* 0x001fe20008400000 */
[C-C-:B-----5:R-:W-:Y:S01]  /*6230*/  FADD R19, R5.reuse, R7.reuse ;  /* 0x0000000705137221 */ /* 0x160fe20000000000 */
[----:B------:R-:W-:Y:S01]  /*6240*/  FADD R5, R5, -R7 ;  /* 0x8000000705057221 */ /* 0x000fe20000000000 */
[----:B-1----:R-:W4:Y:S01]  /*6250*/  LDL.64 R8, [R1+0x520] ;  /* 0x0005200001087983 */ /* 0x002f220000100a00 */
[----:B------:R-:W-:-:S03]  /*6260*/  FFMA R16, R17, UR9, -R18 ;  /* 0x0000000911107c23 */ /* 0x000fc60008000812 */
[----:B---3--:R-:W4:Y:S01]  /*6270*/  LDL.64 R10, [R1+0x5a0] ;  /* 0x0005a000010a7983 */ /* 0x008f220000100a00 */
        /* <DEDUP_REMOVED lines=19> */
[C-C-:B----4-:R-:W-:Y:S01]  /*63b0*/  FADD R19, R9.reuse, R11.reuse ;  /* 0x0000000b09137221 */ /* 0x150fe20000000000 */
        /* <DEDUP_REMOVED lines=281> */
[----:B------:R-:W2:Y:S04]  /*7550*/  LDL.64 R14, [R1+0xea8] ;  /* 0x000ea800010e7983 */ /* 0x000ea80000100a00 */
[----:B------:R0:W-:Y:S01]  /*7560*/  STL.64 [R1+0xb28], R18 ;  /* 0x000b281201007387 */ /* 0x0001e20000100a00 */
[C---:B------:R-:W-:Y:S01]  /*7570*/  FMUL R26, R16.reuse, UR12 ;  /* 0x0000000c101a7c20 */ /* 0x040fe20008400000 */
[----:B0-----:R-:W-:Y:S01]  /*7580*/  FMUL R18, R16, UR11 ;  /* 0x0000000b10127c20 */ /* 0x001fe20008400000 */
[C-C-:B----4-:R-:W-:Y:S01]  /*7590*/  FADD R19, R9.reuse, R11.reuse ;  /* 0x0000000b09137221 */ /* 0x150fe20000000000 */
[----:B------:R-:W-:-:S02]  /*75a0*/  FADD R9, R9, -R11 ;  /* 0x8000000b09097221 */ /* 0x000fc40000000000 */
[----:B------:R-:W-:Y:S01]  /*75b0*/  FFMA R16, R17, UR12, -R18 ;  /* 0x0000000c11107c23 */ /* 0x000fe20008000812 */
[C-C-:B------:R-:W-:Y:S01]  /*75c0*/  FADD R18, R8.reuse, R10.reuse ;  /* 0x0000000a08127221 */ /* 0x140fe20000000000 */
[----:B------:R-:W-:Y:S01]  /*75d0*/  FADD R10, R8, -R10 ;  /* 0x8000000a080a7221 */ /* 0x000fe20000000000 */
[----:B------:R-:W-:Y:S01]  /*75e0*/  FMUL R11, R9, UR11 ;  /* 0x0000000b090b7c20 */ /* 0x000fe20008400000 */
[----:B------:R0:W-:Y:S01]  /*75f0*/  STL.64 [R1+0xba8], R4 ;  /* 0x000ba80401007387 */ /* 0x0001e20000100a00 */
[----:B------:R-:W-:Y:S02]  /*7600*/  FFMA R17, R17, UR11, R26 ;  /* 0x0000000b11117c23 */ /* 0x000fe4000800001a */
[----:B------:R-:W-:Y:S01]  /*7610*/  FFMA R8, R10, UR12, -R11 ;  /* 0x0000000c0a087c23 */ /* 0x000fe2000800080b */
[----:B------:R1:W-:Y:S01]  /*7620*/  STL.64 [R1+0xc28], R6 ;  /* 0x000c280601007387 */ /* 0x0003e20000100a00 */
[----:B------:R-:W-:-:S03]  /*7630*/  FMUL R9, R9, UR12 ;  /* 0x0000000c09097c20 */ /* 0x000fc60008400000 */
[----:B------:R-:W-:Y:S04]  /*7640*/  STL.64 [R1+0xca8], R16 ;  /* 0x000ca81001007387 */ /* 0x000fe80000100a00 */
[----:B0-----:R-:W3:Y:S04]  /*7650*/  LDL.64 R4, [R1+0xf28] ;  /* 0x000f280001047983 */ /* 0x001ee80000100a00 */
[----:B-1----:R-:W3:Y:S01]  /*7660*/  LDL.64 R6, [R1+0xfa8] ;  /* 0x000fa80001067983 */ /* 0x002ee20000100a00 */
[----:B------:R-:W-:-:S03]  /*7670*/  FFMA R9, R10, UR11, R9 ;  /* 0x0000000b0a097c23 */ /* 0x000fc60008000009 */
[----:B------:R0:W-:Y:S01]  /*7680*/  STL.64 [R1+0xd28], R18 ;  /* 0x000d281201007387 */ /* 0x0001e20000100a00 */
[C-C-:B--2---:R-:W-:Y:S01]  /*7690*/  FADD R11, R13.reuse, R15.reuse ;  /* 0x0000000f0d0b7221 */ /* 0x144fe20000000000 */
[----:B------:R-:W-:Y:S01]  /*76a0*/  FADD R15, R13, -R15 ;  /* 0x8000000f0d0f7221 */ /* 0x000fe20000000000 */
[C-C-:B------:R-:W-:Y:S01]  /*76b0*/  FADD R10, R12.reuse, R14.reuse ;  /* 0x0000000e0c0a7221 */ /* 0x140fe20000000000 */
[----:B0-----:R-:W-:Y:S02]  /*76c0*/  FADD R19, R12, -R14 ;  /* 0x8000000e0c137221 */ /* 0x001fe40000000000 */
[C---:B------:R-:W-:Y:S01]  /*76d0*/  FMUL R18, R15.reuse, UR11 ;  /* 0x0000000b0f127c20 */ /* 0x040fe20008400000 */
[----:B------:R-:W-:Y:S01]  /*76e0*/  FMUL R16, R15, UR12 ;  /* 0x0000000c0f107c20 */ /* 0x000fe20008400000 */
[----:B------:R-:W2:Y:S04]  /*76f0*/  LDL.64 R12, [R1+0x30] ;  /* 0x00003000010c7983 */ /* 0x000ea80000100a00 */
[----:B------:R-:W2:Y:S01]  /*7700*/  LDL.64 R14, [R1+0xb0] ;  /* 0x0000b000010e7983 */ /* 0x000ea20000100a00 */
[----:B------:R-:W-:-:S03]  /*7710*/  FFMA R18, R19, UR12, -R18 ;  /* 0x0000000c13127c23 */ /* 0x000fc60008000812 */
[----:B------:R0:W-:Y:S01]  /*7720*/  STL.64 [R1+0xda8], R8 ;  /* 0x000da80801007387 */ /* 0x0001e20000100a00 */
[----:B------:R-:W-:-:S03]  /*7730*/  FFMA R19, R19, UR11, R16 ;  /* 0x0000000b13137c23 */ /* 0x000fc60008000010 */
[----:B------:R1:W-:Y:S04]  /*7740*/  STL.64 [R1+0xe28], R10 ;  /* 0x000e280a01007387 */ /* 0x0003e80000100a00 */
[----:B0-----:R-:W4:Y:S04]  /*7750*/  LDL.64 R8, [R1+0x130] ;  /* 0x0001300001087983 */ /* 0x001f280000100a00 */
[----:B-1----:R-:W4:Y:S01]  /*7760*/  LDL.64 R10, [R1+0x1b0] ;  /* 0x0001b000010a7983 */ /* 0x002f220000100a00 */
[C-C-:B---3--:R-:W-:Y:S01]  /*7770*/  FADD R27, R5.reuse, R7.reuse ;  /* 0x00000007051b7221 */ /* 0x148fe20000000000 */
[----:B------:R-:W-:Y:S01]  /*7780*/  FADD R5, R5, -R7 ;  /* 0x8000000705057221 */ /* 0x000fe20000000000 */
[C-C-:B------:R-:W-:Y:S01]  /*7790*/  FADD R26, R4.reuse, R6.reuse ;  /* 0x00000006041a7221 */ /* 0x140fe20000000000 */
[----:B------:R-:W-:-:S02]  /*77a0*/  FADD R4, R4, -R6 ;  /* 0x8000000604047221 */ /* 0x000fc40000000000 */
[C---:B------:R-:W-:Y:S01]  /*77b0*/  FMUL R7, R5.reuse, UR11 ;  /* 0x0000000b05077c20 */ /* 0x040fe20008400000 */
[----:B------:R-:W-:Y:S01]  /*77c0*/  FMUL R17, R5, UR12 ;  /* 0x0000000c05117c20 */ /* 0x000fe20008400000 */
[----:B------:R0:W-:Y:S02]  /*77d0*/  STL.64 [R1+0xf28], R26 ;  /* 0x000f281a01007387 */ /* 0x0001e40000100a00 */
[C---:B------:R-:W-:Y:S01]  /*77e0*/  FFMA R16, R4.reuse, UR12, -R7 ;  /* 0x0000000c04107c23 */ /* 0x040fe20008000807 */
[----:B------:R-:W-:Y:S01]  /*77f0*/  FFMA R17, R4, UR11, R17 ;  /* 0x0000000b04117c23 */ /* 0x000fe20008000011 */
[----:B------:R1:W-:Y:S01]  /*7800*/  STL.64 [R1+0xea8], R18 ;  /* 0x000ea81201007387 */ /* 0x0003e20000100a00 */
[----:B--2---:R-:W-:Y:S01]  /*7810*/  FADD R5, R13, -R15 ;  /* 0x8000000f0d057221 */ /* 0x004fe20000000000 */
[----:B------:R-:W-:-:S03]  /*7820*/  FADD R4, R12, -R14 ;  /* 0x8000000e0c047221 */ /* 0x000fc60000000000 */
[C---:B------:R-:W-:Y:S01]  /*7830*/  FMUL R7, R5.reuse, UR14 ;  /* 0x0000000e05077c20 */ /* 0x040fe20008400000 */
[----:B0-----:R-:W-:-:S03]  /*7840*/  FMUL R27, R5, UR13 ;  /* 0x0000000d051b7c20 */ /* 0x001fc60008400000 */
[C---:B------:R-:W-:Y:S01]  /*7850*/  FFMA R26, R4.reuse, UR13, -R7 ;  /* 0x0000000d041a7c23 */ /* 0x040fe20008000807 */
[----:B------:R-:W-:Y:S01]  /*7860*/  FFMA R27, R4, UR14, R27 ;  /* 0x0000000e041b7c23 */ /* 0x000fe2000800001b */
[----:B------:R-:W2:Y:S04]  /*7870*/  LDL.64 R6, [R1+0x2b0] ;  /* 0x0002b00001067983 */ /* 0x000ea80000100a00 */
[----:B------:R-:W2:Y:S01]  /*7880*/  LDL.64 R4, [R1+0x230] ;  /* 0x0002300001047983 */ /* 0x000ea20000100a00 */
[----:B-1----:R-:W-:Y:S01]  /*7890*/  FADD R18, R12, R14 ;  /* 0x0000000e0c127221 */ /* 0x002fe20000000000 */
[----:B------:R-:W-:Y:S02]  /*78a0*/  FADD R19, R13, R15 ;  /* 0x0000000f0d137221 */ /* 0x000fe40000000000 */
[----:B------:R-:W3:Y:S04]  /*78b0*/  LDL.64 R12, [R1+0x330] ;  /* 0x00033000010c7983 */ /* 0x000ee80000100a00 */
[----:B------:R-:W3:Y:S01]  /*78c0*/  LDL.64 R14, [R1+0x3b0] ;  /* 0x0003b000010e7983 */ /* 0x000ee20000100a00 */
[C-C-:B----4-:R-:W-:Y:S01]  /*78d0*/  FADD R29, R9.reuse, R11.reuse ;  /* 0x0000000b091d7221 */ /* 0x150fe20000000000 */
[----:B------:R-:W-:Y:S01]  /*78e0*/  FADD R9, R9, -R11 ;  /* 0x8000000b09097221 */ /* 0x000fe20000000000 */
[C-C-:B------:R-:W-:Y:S01]  /*78f0*/  FADD R28, R8.reuse, R10.reuse ;  /* 0x0000000a081c7221 */ /* 0x140fe20000000000 */
[----:B------:R-:W-:-:S02]  /*7900*/  FADD R10, R8, -R10 ;  /* 0x8000000a080a7221 */ /* 0x000fc40000000000 */
[C---:B------:R-:W-:Y:S01]  /*7910*/  FMUL R11, R9.reuse, UR14 ;  /* 0x0000000e090b7c20 */ /* 0x040fe20008400000 */
[----:B------:R-:W-:-:S03]  /*7920*/  FMUL R9, R9, UR13 ;  /* 0x0000000d09097c20 */ /* 0x000fc60008400000 */
[C---:B------:R-:W-:Y:S01]  /*7930*/  FFMA R8, R10.reuse, UR13, -R11 ;  /* 0x0000000d0a087c23 */ /* 0x040fe2000800080b */
[----:B------:R0:W-:Y:S01]  /*7940*/  STL.64 [R1+0xfa8], R16 ;  /* 0x000fa81001007387 */ /* 0x0001e20000100a00 */
[----:B------:R-:W-:-:S03]  /*7950*/  FFMA R9, R10, UR14, R9 ;  /* 0x0000000e0a097c23 */ /* 0x000fc60008000009 */
[----:B------:R1:W-:Y:S04]  /*7960*/  STL.64 [R1+0x30], R18 ;  /* 0x0000301201007387 */ /* 0x0003e80000100a00 */
[----:B------:R-:W-:Y:S04]  /*7970*/  STL.64 [R1+0xb0], R26 ;  /* 0x0000b01a01007387 */ /* 0x000fe80000100a00 */
[----:B------:R-:W-:Y:S04]  /*7980*/  STL.64 [R1+0x130], R28 ;  /* 0x0001301c01007387 */ /* 0x000fe80000100a00 */
[----:B------:R4:W-:Y:S01]  /*7990*/  STL.64 [R1+0x1b0], R8 ;  /* 0x0001b00801007387 */ /* 0x0009e20000100a00 */
[----:B--2---:R-:W-:Y:S01]  /*79a0*/  FADD R11, R5, -R7 ;  /* 0x80000007050b7221 */ /* 0x004fe20000000000 */
[----:B------:R-:W-:-:S03]  /*79b0*/  FADD R10, R4, -R6 ;  /* 0x80000006040a7221 */ /* 0x000fc60000000000 */
[C---:B0-----:R-:W-:Y:S01]  /*79c0*/  FMUL R17, R11.reuse, UR14 ;  /* 0x0000000e0b117c20 */ /* 0x041fe20008400000 */
[----:B------:R-:W-:Y:S01]  /*79d0*/  FMUL R11, R11, UR13 ;  /* 0x0000000d0b0b7c20 */ /* 0x000fe20008400000 */
[----:B------:R-:W-:Y:S01]  /*79e0*/  FADD R6, R4, R6 ;  /* 0x0000000604067221 */ /* 0x000fe20000000000 */
[----:B------:R-:W-:Y:S01]  /*79f0*/  FADD R7, R5, R7 ;  /* 0x0000000705077221 */ /* 0x000fe20000000000 */
[C---:B------:R-:W-:Y:S01]  /*7a00*/  FFMA R4, R10.reuse, UR13, -R17 ;  /* 0x0000000d0a047c23 */ /* 0x040fe20008000811 */
[----:B------:R-:W-:Y:S01]  /*7a10*/  FFMA R5, R10, UR14, R11 ;  /* 0x0000000e0a057c23 */ /* 0x000fe2000800000b */
[----:B---3--:R-:W-:Y:S01]  /*7a20*/  FADD R10, R13, -R15 ;  /* 0x8000000f0d0a7221 */ /* 0x008fe20000000000 */
[----:B-1----:R-:W-:-:S03]  /*7a30*/  FADD R19, R12, -R14 ;  /* 0x8000000e0c137221 */ /* 0x002fc60000000000 */
[C---:B------:R-:W-:Y:S01]  /*7a40*/  FMUL R18, R10.reuse, UR14 ;  /* 0x0000000e0a127c20 */ /* 0x040fe20008400000 */
[----:B------:R-:W-:Y:S01]  /*7a50*/  FMUL R10, R10, UR13 ;  /* 0x0000000d0a0a7c20 */ /* 0x000fe20008400000 */
[----:B------:R-:W-:Y:S01]  /*7a60*/  FADD R16, R12, R14 ;  /* 0x0000000e0c107221 */ /* 0x000fe20000000000 */
[----:B------:R-:W-:Y:S01]  /*7a70*/  FADD R17, R13, R15 ;  /* 0x0000000f0d117221 */ /* 0x000fe20000000000 */
[C---:B------:R-:W-:Y:S01]  /*7a80*/  FFMA R18, R19.reuse, UR13, -R18 ;  /* 0x0000000d13127c23 */ /* 0x040fe20008000812 */
[----:B------:R-:W-:Y:S01]  /*7a90*/  FFMA R19, R19, UR14, R10 ;  /* 0x0000000e13137c23 */ /* 0x000fe2000800000a */
[----:B------:R-:W-:Y:S04]  /*7aa0*/  STL.64 [R1+0x230], R6 ;  /* 0x0002300601007387 */ /* 0x000fe80000100a00 */
[----:B------:R0:W-:Y:S04]  /*7ab0*/  STL.64 [R1+0x2b0], R4 ;  /* 0x0002b00401007387 */ /* 0x0001e80000100a00 */
[----:B------:R1:W-:Y:S04]  /*7ac0*/  STL.64 [R1+0x330], R16 ;  /* 0x0003301001007387 */ /* 0x0003e80000100a00 */
[----:B------:R2:W-:Y:S04]  /*7ad0*/  STL.64 [R1+0x3b0], R18 ;  /* 0x0003b01201007387 */ /* 0x0005e80000100a00 */
[----:B----4-:R-:W3:Y:S04]  /*7ae0*/  LDL.64 R8, [R1+0x430] ;  /* 0x0004300001087983 */ /* 0x010ee80000100a00 */
[----:B------:R-:W3:Y:S02]  /*7af0*/  LDL.64 R10, [R1+0x4b0] ;  /* 0x0004b000010a7983 */ /* 0x000ee40000100a00 */
[----:B---3--:R-:W-:Y:S01]  /*7b00*/  FADD R26, R8, R10 ;  /* 0x0000000a081a7221 */ /* 0x008fe20000000000 */
[----:B------:R-:W-:-:S05]  /*7b10*/  FADD R27, R9, R11 ;  /* 0x0000000b091b7221 */ /* 0x000fca0000000000 */
[----:B------:R3:W-:Y:S04]  /*7b20*/  STL.64 [R1+0x430], R26 ;  /* 0x0004301a01007387 */ /* 0x0007e80000100a00 */
[----:B------:R-:W4:Y:S04]  /*7b30*/  LDL.64 R12, [R1+0x530] ;  /* 0x00053000010c7983 */ /* 0x000f280000100a00 */
[----:B------:R-:W4:Y:S01]  /*7b40*/  LDL.64 R14, [R1+0x5b0] ;  /* 0x0005b000010e7983 */ /* 0x000f220000100a00 */
[----:B------:R-:W-:-:S03]  /*7b50*/  FADD R11, R9, -R11 ;  /* 0x8000000b090b7221 */ /* 0x000fc60000000000 */
[----:B0-----:R-:W5:Y:S01]  /*7b60*/  LDL.64 R4, [R1+0x630] ;  /* 0x0006300001047983 */ /* 0x001f620000100a00 */
[----:B------:R-:W-:-:S03]  /*7b70*/  FADD R9, R8, -R10 ;  /* 0x8000000a08097221 */ /* 0x000fc60000000000 */
[----:B------:R-:W5:Y:S01]  /*7b80*/  LDL.64 R6, [R1+0x6b0] ;  /* 0x0006b00001067983 */ /* 0x000f620000100a00 */
[C---:B------:R-:W-:Y:S01]  /*7b90*/  FMUL R8, R11.reuse, UR14 ;  /* 0x0000000e0b087c20 */ /* 0x040fe20008400000 */
[----:B------:R-:W-:-:S03]  /*7ba0*/  FMUL R10, R11, UR13 ;  /* 0x0000000d0b0a7c20 */ /* 0x000fc60008400000 */
[C---:B------:R-:W-:Y:S01]  /*7bb0*/  FFMA R8, R9.reuse, UR13, -R8 ;  /* 0x0000000d09087c23 */ /* 0x040fe20008000808 */
[----:B------:R-:W-:Y:S01]  /*7bc0*/  FFMA R9, R9, UR14, R10 ;  /* 0x0000000e09097c23 */ /* 0x000fe2000800000a */
[C-C-:B----4-:R-:W-:Y:S01]  /*7bd0*/  FADD R10, R12.reuse, R14.reuse ;  /* 0x0000000e0c0a7221 */ /* 0x150fe20000000000 */
[C-C-:B------:R-:W-:Y:S01]  /*7be0*/  FADD R11, R13.reuse, R15.reuse ;  /* 0x0000000f0d0b7221 */ /* 0x140fe20000000000 */
[----:B-1----:R-:W-:Y:S01]  /*7bf0*/  FADD R17, R12, -R14 ;  /* 0x8000000e0c117221 */ /* 0x002fe20000000000 */
[----:B------:R-:W-:Y:S02]  /*7c00*/  FADD R16, R13, -R15 ;  /* 0x8000000f0d107221 */ /* 0x000fe40000000000 */
[----:B------:R-:W4:Y:S04]  /*7c10*/  LDL.64 R12, [R1+0x730] ;  /* 0x00073000010c7983 */ /* 0x000f280000100a00 */
[----:B------:R-:W4:Y:S01]  /*7c20*/  LDL.64 R14, [R1+0x7b0] ;  /* 0x0007b000010e7983 */ /* 0x000f220000100a00 */
[C---:B--2---:R-:W-:Y:S01]  /*7c30*/  FMUL R18, R16.reuse, UR14 ;  /* 0x0000000e10127c20 */ /* 0x044fe20008400000 */
[C-C-:B-----5:R-:W-:Y:S01]  /*7c40*/  FADD R19, R5.reuse, R7.reuse ;  /* 0x0000000705137221 */ /* 0x160fe20000000000 */
[----:B---3--:R-:W-:Y:S01]  /*7c50*/  FMUL R26, R16, UR13 ;  /* 0x0000000d101a7c20 */ /* 0x008fe20008400000 */
[----:B------:R0:W-:Y:S01]  /*7c60*/  STL.64 [R1+0x4b0], R8 ;  /* 0x0004b00801007387 */ /* 0x0001e20000100a00 */
[----:B------:R-:W-:-:S03]  /*7c70*/  FADD R5, R5, -R7 ;  /* 0x8000000705057221 */ /* 0x000fc60000000000 */
[----:B------:R1:W-:Y:S01]  /*7c80*/  STL.64 [R1+0x530], R10 ;  /* 0x0005300a01007387 */ /* 0x0003e20000100a00 */
[C---:B------:R-:W-:Y:S01]  /*7c90*/  FFMA R16, R17.reuse, UR13, -R18 ;  /* 0x0000000d11107c23 */ /* 0x040fe20008000812 */
[----:B------:R-:W-:Y:S01]  /*7ca0*/  FFMA R17, R17, UR14, R26 ;  /* 0x0000000e11117c23 */ /* 0x000fe2000800001a */
[C-C-:B------:R-:W-:Y:S01]  /*7cb0*/  FADD R18, R4.reuse, R6.reuse ;  /* 0x0000000604127221 */ /* 0x140fe20000000000 */
[C---:B------:R-:W-:Y:S01]  /*7cc0*/  FMUL R7, R5.reuse, UR14 ;  /* 0x0000000e05077c20 */ /* 0x040fe20008400000 */
[----:B0-----:R-:W2:Y:S04]  /*7cd0*/  LDL.64 R8, [R1+0x830] ;  /* 0x0008300001087983 */ /* 0x001ea80000100a00 */
[----:B-1----:R-:W2:Y:S01]  /*7ce0*/  LDL.64 R10, [R1+0x8b0] ;  /* 0x0008b000010a7983 */ /* 0x002ea20000100a00 */
[----:B------:R-:W-:Y:S01]  /*7cf0*/  FADD R6, R4, -R6 ;  /* 0x8000000604067221 */ /* 0x000fe20000000000 */
[----:B------:R-:W-:-:S02]  /*7d00*/  FMUL R5, R5, UR13 ;  /* 0x0000000d05057c20 */ /* 0x000fc40008400000 */
[----:B------:R0:W-:Y:S01]  /*7d10*/  STL.64 [R1+0x5b0], R16 ;  /* 0x0005b01001007387 */ /* 0x0001e20000100a00 */
[C---:B------:R-:W-:Y:S01]  /*7d20*/  FFMA R4, R6.reuse, UR13, -R7 ;  /* 0x0000000d06047c23 */ /* 0x040fe20008000807 */
[----:B------:R-:W-:Y:S01]  /*7d30*/  FFMA R5, R6, UR14, R5 ;  /* 0x0000000e06057c23 */ /* 0x000fe20008000005 */
[C-C-:B----4-:R-:W-:Y:S01]  /*7d40*/  FADD R6, R12.reuse, R14.reuse ;  /* 0x0000000e0c067221 */ /* 0x150fe20000000000 */
[C-C-:B------:R-:W-:Y:S01]  /*7d50*/  FADD R7, R13.reuse, R15.reuse ;  /* 0x0000000f0d077221 */ /* 0x140fe20000000000 */
[----:B0-----:R-:W-:Y:S01]  /*7d60*/  FADD R17, R12, -R14 ;  /* 0x8000000e0c117221 */ /* 0x001fe20000000000 */
[----:B------:R-:W-:Y:S02]  /*7d70*/  FADD R16, R13, -R15 ;  /* 0x8000000f0d107221 */ /* 0x000fe40000000000 */
[----:B------:R-:W3:Y:S04]  /*7d80*/  LDL.64 R12, [R1+0x930] ;  /* 0x00093000010c7983 */ /* 0x000ee80000100a00 */
[----:B------:R-:W3:Y:S01]  /*7d90*/  LDL.64 R14, [R1+0x9b0] ;  /* 0x0009b000010e7983 */ /* 0x000ee20000100a00 */
[----:B------:R-:W-:-:S03]  /*7da0*/  FMUL R26, R16, UR13 ;  /* 0x0000000d101a7c20 */ /* 0x000fc60008400000 */
[----:B------:R0:W-:Y:S04]  /*7db0*/  STL.64 [R1+0x630], R18 ;  /* 0x0006301201007387 */ /* 0x0001e80000100a00 */
[----:B------:R1:W-:Y:S04]  /*7dc0*/  STL.64 [R1+0x6b0], R4 ;  /* 0x0006b00401007387 */ /* 0x0003e80000100a00 */
[----:B------:R4:W-:Y:S01]  /*7dd0*/  STL.64 [R1+0x730], R6 ;  /* 0x0007300601007387 */ /* 0x0009e20000100a00 */
[----:B0-----:R-:W-:Y:S01]  /*7de0*/  FMUL R18, R16, UR14 ;  /* 0x0000000e10127c20 */ /* 0x001fe20008400000 */
[C-C-:B--2---:R-:W-:Y:S01]  /*7df0*/  FADD R19, R9.reuse, R11.reuse ;  /* 0x0000000b09137221 */ /* 0x144fe20000000000 */
[----:B------:R-:W-:Y:S01]  /*7e00*/  FADD R9, R9, -R11 ;  /* 0x8000000b09097221 */ /* 0x000fe20000000000 */
[----:B-1----:R-:W2:Y:S01]  /*7e10*/  LDL.64 R4, [R1+0xa30] ;  /* 0x000a300001047983 */ /* 0x002ea20000100a00 */
[----:B------:R-:W-:-:S03]  /*7e20*/  FFMA R16, R17, UR13, -R18 ;  /* 0x0000000d11107c23 */ /* 0x000fc60008000812 */
[----:B----4-:R-:W2:Y:S01]  /*7e30*/  LDL.64 R6, [R1+0xab0] ;  /* 0x000ab00001067983 */ /* 0x010ea20000100a00 */
        /* <DEDUP_REMOVED lines=8> */
[C-C-:B---3--:R-:W-:Y:S01]  /*7ec0*/  FADD R10, R12.reuse, R14.reuse ;  /* 0x0000000e0c0a7221 */ /* 0x148fe20000000000 */
[C-C-:B------:R-:W-:Y:S01]  /*7ed0*/  FADD R11, R13.reuse, R15.reuse ;  /* 0x0000000f0d0b7221 */ /* 0x140fe20000000000 */
[----:B0-----:R-:W-:Y:S01]  /*7ee0*/  FADD R17, R12, -R14 ;  /* 0x8000000e0c117221 */ /* 0x001fe20000000000 */
[----:B------:R-:W-:-:S02]  /*7ef0*/  FADD R16, R13, -R15 ;  /* 0x8000000f0d107221 */ /* 0x000fc40000000000 */
        /* <DEDUP_REMOVED lines=1057> */
[----:B------:R-:W3:Y:S04]  /*c110*/  LDL.64 R14, [R1+0x3e0] ;  /* 0x0003e000010e7983 */ /* 0x000ee80000100a00 */
[----:B------:R0:W-:Y:S01]  /*c120*/  STL.64 [R1+0x60], R18 ;  /* 0x0000601201007387 */ /* 0x0001e20000100a00 */
[C---:B------:R-:W-:Y:S01]  /*c130*/  FMUL R26, R16.reuse, UR33 ;  /* 0x00000021101a7c20 */ /* 0x040fe20008400000 */
[----:B0-----:R-:W-:Y:S01]  /*c140*/  FMUL R18, R16, UR34 ;  /* 0x0000002210127c20 */ /* 0x001fe20008400000 */
[C-C-:B--2---:R-:W-:Y:S01]  /*c150*/  FADD R19, R5.reuse, R7.reuse ;  /* 0x0000000705137221 */ /* 0x144fe20000000000 */
        /* <DEDUP_REMOVED lines=11> */
[----:B0-----:R-:W2:Y:S04]  /*c210*/  LDL.64 R8, [R1+0x460] ;  /* 0x0004600001087983 */ /* 0x001ea80000100a00 */
[----:B-1----:R-:W2:Y:S01]  /*c220*/  LDL.64 R10, [R1+0x4e0] ;  /* 0x0004e000010a7983 */ /* 0x002ea20000100a00 */
[----:B------:R-:W-:-:S03]  /*c230*/  FFMA R5, R6, UR34, R5 ;  /* 0x0000002206057c23 */ /* 0x000fc60008000005 */
[----:B------:R0:W-:Y:S01]  /*c240*/  STL.64 [R1+0x260], R18 ;  /* 0x0002601201007387 */ /* 0x0001e20000100a00 */
[C-C-:B---3--:R-:W-:Y:S01]  /*c250*/  FADD R7, R13.reuse, R15.reuse ;  /* 0x0000000f0d077221 */ /* 0x148fe20000000000 */
[----:B------:R-:W-:Y:S01]  /*c260*/  FADD R15, R13, -R15 ;  /* 0x8000000f0d0f7221 */ /* 0x000fe20000000000 */
[C-C-:B------:R-:W-:Y:S01]  /*c270*/  FADD R6, R12.reuse, R14.reuse ;  /* 0x0000000e0c067221 */ /* 0x140fe20000000000 */
[----:B0-----:R-:W-:Y:S02]  /*c280*/  FADD R19, R12, -R14 ;  /* 0x8000000e0c137221 */ /* 0x001fe40000000000 */
[C---:B------:R-:W-:Y:S01]  /*c290*/  FMUL R18, R15.reuse, UR34 ;  /* 0x000000220f127c20 */ /* 0x040fe20008400000 */
[----:B------:R-:W-:Y:S01]  /*c2a0*/  FMUL R16, R15, UR33 ;  /* 0x000000210f107c20 */ /* 0x000fe20008400000 */
[----:B------:R-:W3:Y:S04]  /*c2b0*/  LDL.64 R12, [R1+0x560] ;  /* 0x00056000010c7983 */ /* 0x000ee80000100a00 */
[----:B------:R-:W3:Y:S01]  /*c2c0*/  LDL.64 R14, [R1+0x5e0] ;  /* 0x0005e000010e7983 */ /* 0x000ee20000100a00 */
[----:B------:R-:W-:-:S03]  /*c2d0*/  FFMA R18, R19, UR33, -R18 ;  /* 0x0000002113127c23 */ /* 0x000fc60008000812 */
[----:B------:R0:W-:Y:S04]  /*c2e0*/  STL.64 [R1+0x2e0], R4 ;  /* 0x0002e00401007387 */ /* 0x0001e80000100a00 */
[----:B------:R1:W-:Y:S01]  /*c2f0*/  STL.64 [R1+0x360], R6 ;  /* 0x0003600601007387 */ /* 0x0003e20000100a00 */
[----:B------:R-:W-:-:S03]  /*c300*/  FFMA R19, R19, UR34, R16 ;  /* 0x0000002213137c23 */ /* 0x000fc60008000010 */
[----:B0-----:R-:W4:Y:S04]  /*c310*/  LDL.64 R4, [R1+0x660] ;  /* 0x0006600001047983 */ /* 0x001f280000100a00 */
[----:B-1----:R-:W4:Y:S01]  /*c320*/  LDL.64 R6, [R1+0x6e0] ;  /* 0x0006e00001067983 */ /* 0x002f220000100a00 */
[C-C-:B--2---:R-:W-:Y:S01]  /*c330*/  FADD R27, R9.reuse, R11.reuse ;  /* 0x0000000b091b7221 */ /* 0x144fe20000000000 */
[----:B------:R-:W-:Y:S01]  /*c340*/  FADD R9, R9, -R11 ;  /* 0x8000000b09097221 */ /* 0x000fe20000000000 */
[C-C-:B------:R-:W-:Y:S01]  /*c350*/  FADD R26, R8.reuse, R10.reuse ;  /* 0x0000000a081a7221 */ /* 0x140fe20000000000 */
[----:B------:R-:W-:Y:S02]  /*c360*/  FADD R8, R8, -R10 ;  /* 0x8000000a08087221 */ /* 0x000fe40000000000 */
[C---:B------:R-:W-:Y:S01]  /*c370*/  FMUL R11, R9.reuse, UR34 ;  /* 0x00000022090b7c20 */ /* 0x040fe20008400000 */
[----:B------:R-:W-:Y:S01]  /*c380*/  FMUL R17, R9, UR33 ;  /* 0x0000002109117c20 */ /* 0x000fe20008400000 */
[----:B------:R0:W-:Y:S02]  /*c390*/  STL.64 [R1+0x460], R26 ;  /* 0x0004601a01007387 */ /* 0x0001e40000100a00 */
[C---:B------:R-:W-:Y:S01]  /*c3a0*/  FFMA R16, R8.reuse, UR33, -R11 ;  /* 0x0000002108107c23 */ /* 0x040fe2000800080b */
[----:B------:R-:W-:Y:S01]  /*c3b0*/  FFMA R17, R8, UR34, R17 ;  /* 0x0000002208117c23 */ /* 0x000fe20008000011 */
[----:B------:R1:W-:Y:S01]  /*c3c0*/  STL.64 [R1+0x3e0], R18 ;  /* 0x0003e01201007387 */ /* 0x0003e20000100a00 */
[----:B---3--:R-:W-:Y:S01]  /*c3d0*/  FADD R9, R13, -R15 ;  /* 0x8000000f0d097221 */ /* 0x008fe20000000000 */
        /* <DEDUP_REMOVED lines=18> */
[----:B------:R-:W-:Y:S01]  /*c500*/  FFMA R5, R6, UR34, R5 ;  /* 0x0000002206057c23 */ /* 0x000fe20008000005 */
[----:B------:R0:W-:Y:S04]  /*c510*/  STL.64 [R1+0x560], R18 ;  /* 0x0005601201007387 */ /* 0x0001e80000100a00 */
[----:B------:R1:W-:Y:S04]  /*c520*/  STL.64 [R1+0x6e0], R4 ;  /* 0x0006e00401007387 */ /* 0x0003e80000100a00 */
[----:B------:R4:W-:Y:S04]  /*c530*/  STL.64 [R1+0x5e0], R26 ;  /* 0x0005e01a01007387 */ /* 0x0009e80000100a00 */
[----:B------:R-:W-:Y:S04]  /*c540*/  STL.64 [R1+0x4e0], R16 ;  /* 0x0004e01001007387 */ /* 0x000fe80000100a00 */
[----:B------:R-:W-:Y:S01]  /*c550*/  STL.64 [R1+0x660], R28 ;  /* 0x0006601c01007387 */ /* 0x000fe20000100a00 */
[----:B--2---:R-:W-:Y:S01]  /*c560*/  FADD R6, R9, -R11 ;  /* 0x8000000b09067221 */ /* 0x004fe20000000000 */
[----:B0-----:R-:W-:-:S03]  /*c570*/  FADD R19, R8, -R10 ;  /* 0x8000000a08137221 */ /* 0x001fc60000000000 */
[C---:B------:R-:W-:Y:S01]  /*c580*/  FMUL R18, R6.reuse, UR34 ;  /* 0x0000002206127c20 */ /* 0x040fe20008400000 */
[----:B------:R-:W-:Y:S01]  /*c590*/  FMUL R6, R6, UR33 ;  /* 0x0000002106067c20 */ /* 0x000fe20008400000 */
[----:B---3--:R-:W-:Y:S02]  /*c5a0*/  FADD R7, R13, -R15 ;  /* 0x8000000f0d077221 */ /* 0x008fe40000000000 */
[C---:B------:R-:W-:Y:S01]  /*c5b0*/  FFMA R18, R19.reuse, UR33, -R18 ;  /* 0x0000002113127c23 */ /* 0x040fe20008000812 */
[----:B------:R-:W-:Y:S01]  /*c5c0*/  FFMA R19, R19, UR34, R6 ;  /* 0x0000002213137c23 */ /* 0x000fe20008000006 */
[----:B------:R-:W-:Y:S01]  /*c5d0*/  FADD R6, R12, -R14 ;  /* 0x8000000e0c067221 */ /* 0x000fe20000000000 */
[C---:B-1----:R-:W-:Y:S01]  /*c5e0*/  FMUL R5, R7.reuse, UR34 ;  /* 0x0000002207057c20 */ /* 0x042fe20008400000 */
[----:B------:R-:W-:Y:S01]  /*c5f0*/  FMUL R7, R7, UR33 ;  /* 0x0000002107077c20 */ /* 0x000fe20008400000 */
[----:B----4-:R-:W-:Y:S01]  /*c600*/  FADD R26, R8, R10 ;  /* 0x0000000a081a7221 */ /* 0x010fe20000000000 */
[----:B------:R-:W-:Y:S01]  /*c610*/  FADD R27, R9, R11 ;  /* 0x0000000b091b7221 */ /* 0x000fe20000000000 */
[----:B------:R-:W-:Y:S01]  /*c620*/  FADD R12, R12, R14 ;  /* 0x0000000e0c0c7221 */ /* 0x000fe20000000000 */
[----:B------:R-:W-:Y:S01]  /*c630*/  FADD R13, R13, R15 ;  /* 0x0000000f0d0d7221 */ /* 0x000fe20000000000 */
[C---:B------:R-:W-:Y:S01]  /*c640*/  FFMA R14, R6.reuse, UR33, -R5 ;  /* 0x00000021060e7c23 */ /* 0x040fe20008000805 */
[----:B------:R-:W-:Y:S01]  /*c650*/  FFMA R15, R6, UR34, R7 ;  /* 0x00000022060f7c23 */ /* 0x000fe20008000007 */
[----:B------:R-:W-:Y:S04]  /*c660*/  STL.64 [R1+0x760], R26 ;  /* 0x0007601a01007387 */ /* 0x000fe80000100a00 */
[----:B------:R-:W-:Y:S04]  /*c670*/  STL.64 [R1+0x7e0], R18 ;  /* 0x0007e01201007387 */ /* 0x000fe80000100a00 */
[----:B------:R0:W-:Y:S04]  /*c680*/  STL.64 [R1+0x860], R12 ;  /* 0x0008600c01007387 */ /* 0x0001e80000100a00 */
[----:B------:R1:W-:Y:S04]  /*c690*/  STL.64 [R1+0x8e0], R14 ;  /* 0x0008e00e01007387 */ /* 0x0003e80000100a00 */
[----:B------:R-:W2:Y:S04]  /*c6a0*/  LDL.64 R4, [R1+0x960] ;  /* 0x0009600001047983 */ /* 0x000ea80000100a00 */
[----:B------:R-:W2:Y:S04]  /*c6b0*/  LDL.64 R6, [R1+0x9e0] ;  /* 0x0009e00001067983 */ /* 0x000ea80000100a00 */
[----:B------:R-:W3:Y:S04]  /*c6c0*/  LDL.64 R8, [R1+0xa60] ;  /* 0x000a600001087983 */ /* 0x000ee80000100a00 */
[----:B------:R-:W3:Y:S04]  /*c6d0*/  LDL.64 R10, [R1+0xae0] ;  /* 0x000ae000010a7983 */ /* 0x000ee80000100a00 */
[----:B0-----:R-:W4:Y:S04]  /*c6e0*/  LDL.64 R12, [R1+0xb60] ;  /* 0x000b6000010c7983 */ /* 0x001f280000100a00 */
[----:B-1----:R-:W4:Y:S01]  /*c6f0*/  LDL.64 R14, [R1+0xbe0] ;  /* 0x000be000010e7983 */ /* 0x002f220000100a00 */
[C-C-:B--2---:R-:W-:Y:S01]  /*c700*/  FADD R17, R5.reuse, R7.reuse ;  /* 0x0000000705117221 */ /* 0x144fe20000000000 */
[----:B------:R-:W-:Y:S01]  /*c710*/  FADD R5, R5, -R7 ;  /* 0x8000000705057221 */ /* 0x000fe20000000000 */
[C-C-:B------:R-:W-:Y:S01]  /*c720*/  FADD R16, R4.reuse, R6.reuse ;  /* 0x0000000604107221 */ /* 0x140fe20000000000 */
[----:B------:R-:W-:-:S02]  /*c730*/  FADD R4, R4, -R6 ;  /* 0x8000000604047221 */ /* 0x000fc40000000000 */
[C---:B------:R-:W-:Y:S01]  /*c740*/  FMUL R7, R5.reuse, UR34 ;  /* 0x0000002205077c20 */ /* 0x040fe20008400000 */
[----:B------:R-:W-:Y:S01]  /*c750*/  FMUL R19, R5, UR33 ;  /* 0x0000002105137c20 */ /* 0x000fe20008400000 */
[C---:B---3--:R-:W-:Y:S02]  /*c760*/  FADD R27, R9.reuse, R11 ;  /* 0x0000000b091b7221 */ /* 0x048fe40000000000 */
[C---:B------:R-:W-:Y:S01]  /*c770*/  FFMA R18, R4.reuse, UR33, -R7 ;  /* 0x0000002104127c23 */ /* 0x040fe20008000807 */
[----:B------:R-:W-:Y:S01]  /*c780*/  FFMA R19, R4, UR34, R19 ;  /* 0x0000002204137c23 */ /* 0x000fe20008000013 */
[----:B------:R-:W-:Y:S01]  /*c790*/  FADD R9, R9, -R11 ;  /* 0x8000000b09097221 */ /* 0x000fe20000000000 */
[----:B------:R-:W2:Y:S04]  /*c7a0*/  LDL.64 R4, [R1+0xc60] ;  /* 0x000c600001047983 */ /* 0x000ea80000100a00 */
[----:B------:R-:W2:Y:S01]  /*c7b0*/  LDL.64 R6, [R1+0xce0] ;  /* 0x000ce00001067983 */ /* 0x000ea20000100a00 */
[C-C-:B------:R-:W-:Y:S01]  /*c7c0*/  FADD R26, R8.reuse, R10.reuse ;  /* 0x0000000a081a7221 */ /* 0x140fe20000000000 */
[C---:B------:R-:W-:Y:S01]  /*c7d0*/  FMUL R11, R9.reuse, UR34 ;  /* 0x00000022090b7c20 */ /* 0x040fe20008400000 */
[----:B------:R-:W-:Y:S01]  /*c7e0*/  FADD R10, R8, -R10 ;  /* 0x8000000a080a7221 */ /* 0x000fe20000000000 */
[----:B------:R-:W-:Y:S01]  /*c7f0*/  FMUL R9, R9, UR33 ;  /* 0x0000002109097c20 */ /* 0x000fe20008400000 */
[----:B------:R0:W-:Y:S02]  /*c800*/  STL.64 [R1+0x960], R16 ;  /* 0x0009601001007387 */ /* 0x0001e40000100a00 */
[C---:B------:R-:W-:Y:S01]  /*c810*/  FFMA R8, R10.reuse, UR33, -R11 ;  /* 0x000000210a087c23 */ /* 0x040fe2000800080b */
[----:B------:R-:W-:Y:S01]  /*c820*/  FFMA R9, R10, UR34, R9 ;  /* 0x000000220a097c23 */ /* 0x000fe20008000009 */
[C-C-:B----4-:R-:W-:Y:S01]  /*c830*/  FADD R10, R12.reuse, R14.reuse ;  /* 0x0000000e0c0a7221 */ /* 0x150fe20000000000 */
[C-C-:B------:R-:W-:Y:S01]  /*c840*/  FADD R11, R13.reuse, R15.reuse ;  /* 0x0000000f0d0b7221 */ /* 0x140fe20000000000 */
[----:B0-----:R-:W-:Y:S01]  /*c850*/  FADD R17, R12, -R14 ;  /* 0x8000000e0c117221 */ /* 0x001fe20000000000 */
[----:B------:R-:W-:-:S02]  /*c860*/  FADD R16, R13, -R15 ;  /* 0x8000000f0d107221 */ /* 0x000fc40000000000 */
[----:B------:R-:W3:Y:S04]  /*c870*/  LDL.64 R12, [R1+0xd60] ;  /* 0x000d6000010c7983 */ /* 0x000ee80000100a00 */
[----:B------:R-:W3:Y:S04]  /*c880*/  LDL.64 R14, [R1+0xde0] ;  /* 0x000de000010e7983 */ /* 0x000ee80000100a00 */
[----:B------:R0:W-:Y:S04]  /*c890*/  STL.64 [R1+0x9e0], R18 ;  /* 0x0009e01201007387 */ /* 0x0001e80000100a00 */
[----:B------:R1:W-:Y:S04]  /*c8a0*/  STL.64 [R1+0xa60], R26 ;  /* 0x000a601a01007387 */ /* 0x0003e80000100a00 */
[----:B------:R4:W-:Y:S04]  /*c8b0*/  STL.64 [R1+0xae0], R8 ;  /* 0x000ae00801007387 */ /* 0x0009e80000100a00 */
[----:B------:R5:W-:Y:S01]  /*c8c0*/  STL.64 [R1+0xb60], R10 ;  /* 0x000b600a01007387 */ /* 0x000be20000100a00 */
[C---:B0-----:R-:W-:Y:S01]  /*c8d0*/  FMUL R18, R16.reuse, UR34 ;  /* 0x0000002210127c20 */ /* 0x041fe20008400000 */
[----:B-1----:R-:W-:-:S03]  /*c8e0*/  FMUL R26, R16, UR33 ;  /* 0x00000021101a7c20 */ /* 0x002fc60008400000 */
[C---:B------:R-:W-:Y:S01]  /*c8f0*/  FFMA R16, R17.reuse, UR33, -R18 ;  /* 0x0000002111107c23 */ /* 0x040fe20008000812 */
[----:B----4-:R-:W4:Y:S04]  /*c900*/  LDL.64 R8, [R1+0xe60] ;  /* 0x000e600001087983 */ /* 0x010f280000100a00 */
[----:B-----5:R-:W4:Y:S01]  /*c910*/  LDL.64 R10, [R1+0xee0] ;  /* 0x000ee000010a7983 */ /* 0x020f220000100a00 */
[----:B------:R-:W-:-:S05]  /*c920*/  FFMA R17, R17, UR34, R26 ;  /* 0x0000002211117c23 */ /* 0x000fca000800001a */
[----:B------:R0:W-:Y:S01]  /*c930*/  STL.64 [R1+0xbe0], R16 ;  /* 0x000be01001007387 */ /* 0x0001e20000100a00 */
[C-C-:B--2---:R-:W-:Y:S01]  /*c940*/  FADD R19, R5.reuse, R7.reuse ;  /* 0x0000000705137221 */ /* 0x144fe20000000000 */
[----:B------:R-:W-:Y:S01]  /*c950*/  FADD R5, R5, -R7 ;  /* 0x8000000705057221 */ /* 0x000fe20000000000 */
[C-C-:B------:R-:W-:Y:S01]  /*c960*/  FADD R18, R4.reuse, R6.reuse ;  /* 0x0000000604127221 */ /* 0x140fe20000000000 */
[----:B------:R-:W-:Y:S02]  /*c970*/  FADD R6, R4, -R6 ;  /* 0x8000000604067221 */ /* 0x000fe40000000000 */
[C---:B------:R-:W-:Y:S01]  /*c980*/  FMUL R7, R5.reuse, UR34 ;  /* 0x0000002205077c20 */ /* 0x040fe20008400000 */
[----:B------:R-:W-:-:S03]  /*c990*/  FMUL R5, R5, UR33 ;  /* 0x0000002105057c20 */ /* 0x000fc60008400000 */
[C---:B------:R-:W-:Y:S01]  /*c9a0*/  FFMA R4, R6.reuse, UR33, -R7 ;  /* 0x0000002106047c23 */ /* 0x040fe20008000807 */
[----:B------:R-:W-:Y:S01]  /*c9b0*/  FFMA R5, R6, UR34, R5 ;  /* 0x0000002206057c23 */ /* 0x000fe20008000005 */
[C-C-:B---3--:R-:W-:Y:S01]  /*c9c0*/  FADD R6, R12.reuse, R14.reuse ;  /* 0x0000000e0c067221 */ /* 0x148fe20000000000 */
        /* <DEDUP_REMOVED lines=587> */
[----:B------:R-:W-:-:S02]  /*ee80*/  FADD R9, R9, -R11 ;  /* 0x8000000b09097221 */ /* 0x000fc40000000000 */
[C---:B------:R-:W-:Y:S01]  /*ee90*/  FFMA R16, R17.reuse, UR53, -R18 ;  /* 0x0000003511107c23 */ /* 0x040fe20008000812 */
[----:B------:R-:W-:Y:S01]  /*eea0*/  FFMA R17, R17, UR54, R26 ;  /* 0x0000003611117c23 */ /* 0x000fe2000800001a */
[C-C-:B------:R-:W-:Y:S01]  /*eeb0*/  FADD R18, R8.reuse, R10.reuse ;  /* 0x0000000a08127221 */ /* 0x140fe20000000000 */
[----:B-1----:R-:W4:Y:S01]  /*eec0*/  LDL.64 R4, [R1] ;  /* 0x0000000001047983 */ /* 0x002f220000100a00 */
[C---:B------:R-:W-:Y:S01]  /*eed0*/  FMUL R11, R9.reuse, UR54 ;  /* 0x00000036090b7c20 */ /* 0x040fe20008400000 */
[----:B------:R-:W-:Y:S01]  /*eee0*/  FADD R10, R8, -R10 ;  /* 0x8000000a080a7221 */ /* 0x000fe20000000000 */
[----:B------:R-:W-:Y:S01]  /*eef0*/  FMUL R9, R9, UR53 ;  /* 0x0000003509097c20 */ /* 0x000fe20008400000 */
[----:B---3--:R-:W4:Y:S02]  /*ef00*/  LDL.64 R6, [R1+0x40] ;  /* 0x0000400001067983 */ /* 0x008f240000100a00 */
[C---:B------:R-:W-:Y:S01]  /*ef10*/  FFMA R8, R10.reuse, UR53, -R11 ;  /* 0x000000350a087c23 */ /* 0x040fe2000800080b */
[----:B------:R-:W-:Y:S01]  /*ef20*/  FFMA R9, R10, UR54, R9 ;  /* 0x000000360a097c23 */ /* 0x000fe20008000009 */
[----:B------:R0:W-:Y:S01]  /*ef30*/  STL.64 [R1+0xdf8], R16 ;  /* 0x000df81001007387 */ /* 0x0001e20000100a00 */
        /* <DEDUP_REMOVED lines=8> */
[----:B------:R1:W-:Y:S01]  /*efc0*/  STL.64 [R1+0xef8], R8 ;  /* 0x000ef80801007387 */ /* 0x0003e20000100a00 */
[----:B0-----:R-:W-:-:S03]  /*efd0*/  FMUL R18, R16, UR54 ;  /* 0x0000003610127c20 */ /* 0x001fc60008400000 */
[----:B------:R0:W-:Y:S01]  /*efe0*/  STL.64 [R1+0xf78], R10 ;  /* 0x000f780a01007387 */ /* 0x0001e20000100a00 */
[--C-:B----4-:R-:W-:Y:S01]  /*eff0*/  FADD R19, R5, R7.reuse ;  /* 0x0000000705137221 */ /* 0x110fe20000000000 */
[C---:B------:R-:W-:Y:S01]  /*f000*/  FFMA R16, R17.reuse, UR53, -R18 ;  /* 0x0000003511107c23 */ /* 0x040fe20008000812 */
[C---:B------:R-:W-:Y:S01]  /*f010*/  FADD R18, R4.reuse, R6 ;  /* 0x0000000604127221 */ /* 0x040fe20000000000 */
[----:B------:R-:W-:Y:S01]  /*f020*/  FFMA R17, R17, UR54, R26 ;  /* 0x0000003611117c23 */ /* 0x000fe2000800001a */
[----:B------:R-:W-:Y:S01]  /*f030*/  FADD R6, R4, -R6 ;  /* 0x8000000604067221 */ /* 0x000fe20000000000 */
[----:B-1----:R-:W3:Y:S01]  /*f040*/  LDL.64 R8, [R1+0x100] ;  /* 0x0001000001087983 */ /* 0x002ee20000100a00 */
[----:B------:R-:W-:-:S03]  /*f050*/  FADD R5, R5, -R7 ;  /* 0x8000000705057221 */ /* 0x000fc60000000000 */
[----:B0-----:R-:W3:Y:S01]  /*f060*/  LDL.64 R10, [R1+0x140] ;  /* 0x00014000010a7983 */ /* 0x001ee20000100a00 */
[----:B------:R-:W-:Y:S01]  /*f070*/  FFMA R4, -RZ, R5, R6 ;  /* 0x00000005ff047223 */ /* 0x000fe20000000106 */
[----:B------:R-:W-:Y:S02]  /*f080*/  FFMA R5, RZ, R6, R5 ;  /* 0x00000006ff057223 */ /* 0x000fe40000000005 */
[----:B------:R0:W-:Y:S01]  /*f090*/  STL.64 [R1+0xff8], R16 ;  /* 0x000ff81001007387 */ /* 0x0001e20000100a00 */
[C-C-:B--2---:R-:W-:Y:S01]  /*f0a0*/  FADD R6, R12.reuse, R14.reuse ;  /* 0x0000000e0c067221 */ /* 0x144fe20000000000 */
[C-C-:B------:R-:W-:Y:S01]  /*f0b0*/  FADD R7, R13.reuse, R15.reuse ;  /* 0x0000000f0d077221 */ /* 0x140fe20000000000 */
[----:B0-----:R-:W-:Y:S01]  /*f0c0*/  FADD R17, R12, -R14 ;  /* 0x8000000e0c117221 */ /* 0x001fe20000000000 */
[----:B------:R-:W-:Y:S02]  /*f0d0*/  FADD R26, R13, -R15 ;  /* 0x8000000f0d1a7221 */ /* 0x000fe40000000000 */
[----:B------:R-:W2:Y:S04]  /*f0e0*/  LDL.64 R12, [R1+0x180] ;  /* 0x00018000010c7983 */ /* 0x000ea80000100a00 */
[----:B------:R-:W2:Y:S01]  /*f0f0*/  LDL.64 R14, [R1+0x1c0] ;  /* 0x0001c000010e7983 */ /* 0x000ea20000100a00 */
[----:B------:R-:W-:Y:S01]  /*f100*/  FFMA R16, -RZ, R26, R17 ;  /* 0x0000001aff107223 */ /* 0x000fe20000000111 */
[----:B------:R-:W-:-:S02]  /*f110*/  FFMA R17, RZ, R17, R26 ;  /* 0x00000011ff117223 */ /* 0x000fc4000000001a */
[----:B------:R3:W-:Y:S04]  /*f120*/  STL.64 [R1], R18 ;  /* 0x0000001201007387 */ /* 0x0007e80000100a00 */
[----:B------:R0:W-:Y:S04]  /*f130*/  STL.64 [R1+0x40], R4 ;  /* 0x0000400401007387 */ /* 0x0001e80000100a00 */
[----:B------:R1:W-:Y:S01]  /*f140*/  STL.64 [R1+0x80], R6 ;  /* 0x0000800601007387 */ /* 0x0003e20000100a00 */
[C-C-:B---3--:R-:W-:Y:S01]  /*f150*/  FADD R18, R8.reuse, R10.reuse ;  /* 0x0000000a08127221 */ /* 0x148fe20000000000 */
[C-C-:B------:R-:W-:Y:S01]  /*f160*/  FADD R19, R9.reuse, R11.reuse ;  /* 0x0000000b09137221 */ /* 0x140fe20000000000 */
[----:B------:R-:W-:Y:S01]  /*f170*/  FADD R10, R8, -R10 ;  /* 0x8000000a080a7221 */ /* 0x000fe20000000000 */
[----:B0-----:R-:W3:Y:S01]  /*f180*/  LDL.64 R4, [R1+0x200] ;  /* 0x0002000001047983 */ /* 0x001ee20000100a00 */
[----:B------:R-:W-:-:S03]  /*f190*/  FADD R9, R9, -R11 ;  /* 0x8000000b09097221 */ /* 0x000fc60000000000 */
[----:B-1----:R-:W3:Y:S01]  /*f1a0*/  LDL.64 R6, [R1+0x240] ;  /* 0x0002400001067983 */ /* 0x002ee20000100a00 */
        /* <DEDUP_REMOVED lines=11> */
[----:B------:R3:W-:Y:S04]  /*f260*/  STL.64 [R1+0x100], R18 ;  /* 0x0001001201007387 */ /* 0x0007e80000100a00 */
        /* <DEDUP_REMOVED lines=25> */
[----:B------:R-:W-:Y:S01]  /*f400*/  FADD R9, R9, -R11 ;  /* 0x8000000b09097221 */ /* 0x000fe20000000000 */
[----:B0-----:R-:W3:Y:S04]  /*f410*/  LDL.64 R4, [R1+0x400] ;  /* 0x0004000001047983 */ /* 0x001ee80000100a00 */
[----:B-1----:R-:W3:Y:S01]  /*f420*/  LDL.64 R6, [R1+0x440] ;  /* 0x0004400001067983 */ /* 0x002ee20000100a00 */
[----:B------:R-:W-:Y:S01]  /*f430*/  FFMA R8, -RZ, R9, R10 ;  /* 0x00000009ff087223 */ /* 0x000fe2000000010a */
[----:B------:R-:W-:-:S02]  /*f440*/  FFMA R9, RZ, R10, R9 ;  /* 0x0000000aff097223 */ /* 0x000fc40000000009 */
        /* <DEDUP_REMOVED lines=229> */
[----:B------:R-:W-:Y:S01]  /*102a0*/  FFMA R16, -RZ, R26, R17 ;  /* 0x0000001aff107223 */ /* 0x000fe20000000111 */
[----:B------:R-:W-:-:S02]  /*102b0*/  FFMA R17, RZ, R17, R26 ;  /* 0x00000011ff117223 */ /* 0x000fc4000000001a */
[----:B------:R3:W-:Y:S04]  /*102c0*/  STL.64 [R1+0xe00], R18 ;  /* 0x000e001201007387 */ /* 0x0007e80000100a00 */
[----:B0-----:R-:W4:Y:S04]  /*102d0*/  LDL.64 R4, [R1+0x8] ;  /* 0x0000080001047983 */ /* 0x001f280000100a00 */
[----:B-1----:R-:W4:Y:S01]  /*102e0*/  LDL.64 R6, [R1+0x48] ;  /* 0x0000480001067983 */ /* 0x002f220000100a00 */
[C-C-:B---3--:R-:W-:Y:S01]  /*102f0*/  FADD R18, R8.reuse, R10.reuse ;  /* 0x0000000a08127221 */ /* 0x148fe20000000000 */
[C-C-:B------:R-:W-:Y:S01]  /*10300*/  FADD R19, R9.reuse, R11.reuse ;  /* 0x0000000b09137221 */ /* 0x140fe20000000000 */
[----:B------:R-:W-:Y:S01]  /*10310*/  FADD R10, R8, -R10 ;  /* 0x8000000a080a7221 */ /* 0x000fe20000000000 */
[----:B------:R-:W-:Y:S01]  /*10320*/  FADD R9, R9, -R11 ;  /* 0x8000000b09097221 */ /* 0x000fe20000000000 */
[----:B------:R0:W-:Y:S03]  /*10330*/  STL.64 [R1+0xec0], R16 ;  /* 0x000ec01001007387 */ /* 0x0001e60000100a00 */
[----:B------:R-:W-:Y:S01]  /*10340*/  FFMA R8, -RZ, R9, R10 ;  /* 0x00000009ff087223 */ /* 0x000fe2000000010a */
[----:B------:R-:W-:Y:S01]  /*10350*/  FFMA R9, RZ, R10, R9 ;  /* 0x0000000aff097223 */ /* 0x000fe20000000009 */
[C-C-:B--2---:R-:W-:Y:S01]  /*10360*/  FADD R10, R12.reuse, R14.reuse ;  /* 0x0000000e0c0a7221 */ /* 0x144fe20000000000 */
[C-C-:B------:R-:W-:Y:S01]  /*10370*/  FADD R11, R13.reuse, R15.reuse ;  /* 0x0000000f0d0b7221 */ /* 0x140fe20000000000 */
[----:B0-----:R-:W-:Y:S01]  /*10380*/  FADD R17, R12, -R14 ;  /* 0x8000000e0c117221 */ /* 0x001fe20000000000 */
[----:B------:R-:W-:-:S02]  /*10390*/  FADD R26, R13, -R15 ;  /* 0x8000000f0d1a7221 */ /* 0x000fc40000000000 */
[----:B------:R-:W2:Y:S04]  /*103a0*/  LDL.64 R12, [R1+0x88] ;  /* 0x00008800010c7983 */ /* 0x000ea80000100a00 */
[----:B------:R-:W2:Y:S04]  /*103b0*/  LDL.64 R14, [R1+0xc8] ;  /* 0x0000c800010e7983 */ /* 0x000ea80000100a00 */
[----:B------:R4:W-:Y:S04]  /*103c0*/  STL.64 [R1+0xf00], R18 ;  /* 0x000f001201007387 */ /* 0x0009e80000100a00 */
[----:B------:R0:W-:Y:S04]  /*103d0*/  STL.64 [R1+0xf40], R8 ;  /* 0x000f400801007387 */ /* 0x0001e80000100a00 */
[----:B------:R1:W-:Y:S01]  /*103e0*/  STL.64 [R1+0xf80], R10 ;  /* 0x000f800a01007387 */ /* 0x0003e20000100a00 */
[C-C-:B----4-:R-:W-:Y:S01]  /*103f0*/  FADD R19, R5.reuse, R7.reuse ;  /* 0x0000000705137221 */ /* 0x150fe20000000000 */
[----:B------:R-:W-:-:S02]  /*10400*/  FADD R5, R5, -R7 ;  /* 0x8000000705057221 */ /* 0x000fc40000000000 */
[----:B0-----:R-:W3:Y:S01]  /*10410*/  LDL.64 R8, [R1+0x108] ;  /* 0x0001080001087983 */ /* 0x001ee20000100a00 */
[----:B------:R-:W-:-:S03]  /*10420*/  FFMA R16, -RZ, R26, R17 ;  /* 0x0000001aff107223 */ /* 0x000fc60000000111 */
[----:B-1----:R-:W3:Y:S01]  /*10430*/  LDL.64 R10, [R1+0x148] ;  /* 0x00014800010a7983 */ /* 0x002ee20000100a00 */
[----:B------:R-:W-:Y:S01]  /*10440*/  FFMA R17, RZ, R17, R26 ;  /* 0x00000011ff117223 */ /* 0x000fe2000000001a */
        /* <DEDUP_REMOVED lines=18> */
[C-C-:B---3--:R-:W-:Y:S01]  /*10570*/  FADD R19, R9.reuse, R11.reuse ;  /* 0x0000000b09137221 */ /* 0x148fe20000000000 */
[----:B------:R-:W-:Y:S01]  /*10580*/  FADD R9, R9, -R11 ;  /* 0x8000000b09097221 */ /* 0x000fe20000000000 */
[----:B-1----:R-:W3:Y:S01]  /*10590*/  LDL.64 R4, [R1+0x208] ;  /* 0x0002080001047983 */ /* 0x002ee20000100a00 */
[----:B------:R-:W-:-:S03]  /*105a0*/  FFMA R16, R17, UR20, -R18 ;  /* 0x0000001411107c23 */ /* 0x000fc60008000812 */
[----:B----4-:R-:W3:Y:S01]  /*105b0*/  LDL.64 R6, [R1+0x248] ;  /* 0x0002480001067983 */ /* 0x010ee20000100a00 */
        /* <DEDUP_REMOVED lines=41> */
[C-C-:B---3--:R-:W-:Y:S01]  /*10850*/  FADD R19, R9.reuse, R11.reuse ;  /* 0x0000000b09137221 */ /* 0x148fe20000000000 */
        /* <DEDUP_REMOVED lines=2594> */
[----:B------:R-:W-:-:S02]  /*1aa80*/  FADD R9, R9, -R11 ;  /* 0x8000000b09097221 */ /* 0x000fc40000000000 */
[C---:B------:R-:W-:Y:S01]  /*1aa90*/  FFMA R16, R17.reuse, UR51, -R18 ;  /* 0x0000003311107c23 */ /* 0x040fe20008000812 */
[----:B------:R-:W-:Y:S01]  /*1aaa0*/  FFMA R17, R17, UR52, R26 ;  /* 0x0000003411117c23 */ /* 0x000fe2000800001a */
[C-C-:B------:R-:W-:Y:S01]  /*1aab0*/  FADD R18, R8.reuse, R10.reuse ;  /* 0x0000000a08127221 */ /* 0x140fe20000000000 */
[----:B-1----:R-:W2:Y:S01]  /*1aac0*/  LDL.64 R4, [R1] ;  /* 0x0000000001047983 */ /* 0x002ea20000100a00 */
[C---:B------:R-:W-:Y:S01]  /*1aad0*/  FMUL R11, R9.reuse, UR52 ;  /* 0x00000034090b7c20 */ /* 0x040fe20008400000 */
[----:B------:R-:W-:Y:S01]  /*1aae0*/  FADD R10, R8, -R10 ;  /* 0x8000000a080a7221 */ /* 0x000fe20000000000 */
[----:B------:R-:W-:Y:S01]  /*1aaf0*/  FMUL R9, R9, UR51 ;  /* 0x0000003309097c20 */ /* 0x000fe20008400000 */
[----:B----4-:R-:W2:Y:S02]  /*1ab00*/  LDL.64 R6, [R1+0x20] ;  /* 0x0000200001067983 */ /* 0x010ea40000100a00 */
[C---:B------:R-:W-:Y:S01]  /*1ab10*/  FFMA R8, R10.reuse, UR51, -R11 ;  /* 0x000000330a087c23 */ /* 0x040fe2000800080b */
[----:B------:R-:W-:Y:S01]  /*1ab20*/  FFMA R9, R10, UR52, R9 ;  /* 0x000000340a097c23 */ /* 0x000fe20008000009 */
[----:B------:R0:W-:Y:S01]  /*1ab30*/  STL.64 [R1+0xef8], R16 ;  /* 0x000ef81001007387 */ /* 0x0001e20000100a00 */
        /* <DEDUP_REMOVED lines=8> */
[----:B------:R1:W-:Y:S01]  /*1abc0*/  STL.64 [R1+0xf78], R8 ;  /* 0x000f780801007387 */ /* 0x0003e20000100a00 */
[----:B0-----:R-:W-:-:S03]  /*1abd0*/  FMUL R18, R16, UR52 ;  /* 0x0000003410127c20 */ /* 0x001fc60008400000 */
[----:B------:R0:W-:Y:S01]  /*1abe0*/  STL.64 [R1+0xfb8], R10 ;  /* 0x000fb80a01007387 */ /* 0x0001e20000100a00 */
[--C-:B--2---:R-:W-:Y:S01]  /*1abf0*/  FADD R19, R5, R7.reuse ;  /* 0x0000000705137221 */ /* 0x104fe20000000000 */
[C---:B------:R-:W-:Y:S01]  /*1ac00*/  FFMA R16, R17.reuse, UR51, -R18 ;  /* 0x0000003311107c23 */ /* 0x040fe20008000812 */
[C---:B------:R-:W-:Y:S01]  /*1ac10*/  FADD R18, R4.reuse, R6 ;  /* 0x0000000604127221 */ /* 0x040fe20000000000 */
[----:B------:R-:W-:Y:S01]  /*1ac20*/  FFMA R17, R17, UR52, R26 ;  /* 0x0000003411117c23 */ /* 0x000fe2000800001a */
[----:B------:R-:W-:Y:S01]  /*1ac30*/  FADD R6, R4, -R6 ;  /* 0x8000000604067221 */ /* 0x000fe20000000000 */
[----:B-1----:R-:W2:Y:S01]  /*1ac40*/  LDL.64 R8, [R1+0x80] ;  /* 0x0000800001087983 */ /* 0x002ea20000100a00 */
[----:B------:R-:W-:-:S03]  /*1ac50*/  FADD R5, R5, -R7 ;  /* 0x8000000705057221 */ /* 0x000fc60000000000 */
[----:B0-----:R-:W2:Y:S01]  /*1ac60*/  LDL.64 R10, [R1+0xa0] ;  /* 0x0000a000010a7983 */ /* 0x001ea20000100a00 */
[----:B------:R-:W-:Y:S01]  /*1ac70*/  FFMA R4, -RZ, R5, R6 ;  /* 0x00000005ff047223 */ /* 0x000fe20000000106 */
[----:B------:R-:W-:Y:S02]  /*1ac80*/  FFMA R5, RZ, R6, R5 ;  /* 0x00000006ff057223 */ /* 0x000fe40000000005 */
        /* <DEDUP_REMOVED lines=9> */
[----:B------:R2:W-:Y:S04]  /*1ad20*/  STL.64 [R1], R18 ;  /* 0x0000001201007387 */ /* 0x0005e80000100a00 */
[----:B------:R0:W-:Y:S04]  /*1ad30*/  STL.64 [R1+0x20], R4 ;  /* 0x0000200401007387 */ /* 0x0001e80000100a00 */
[----:B------:R1:W-:Y:S01]  /*1ad40*/  STL.64 [R1+0x40], R6 ;  /* 0x0000400601007387 */ /* 0x0003e20000100a00 */
[C-C-:B--2---:R-:W-:Y:S01]  /*1ad50*/  FADD R18, R8.reuse, R10.reuse ;  /* 0x0000000a08127221 */ /* 0x144fe20000000000 */
[C-C-:B------:R-:W-:Y:S01]  /*1ad60*/  FADD R19, R9.reuse, R11.reuse ;  /* 0x0000000b09137221 */ /* 0x140fe20000000000 */
[----:B------:R-:W-:Y:S01]  /*1ad70*/  FADD R10, R8, -R10 ;  /* 0x8000000a080a7221 */ /* 0x000fe20000000000 */
[----:B0-----:R-:W2:Y:S01]  /*1ad80*/  LDL.64 R4, [R1+0x100] ;  /* 0x0001000001047983 */ /* 0x001ea20000100a00 */
[----:B------:R-:W-:-:S03]  /*1ad90*/  FADD R9, R9, -R11 ;  /* 0x8000000b09097221 */ /* 0x000fc60000000000 */
[----:B-1----:R-:W2:Y:S01]  /*1ada0*/  LDL.64 R6, [R1+0x120] ;  /* 0x0001200001067983 */ /* 0x002ea20000100a00 */
        /* <DEDUP_REMOVED lines=875> */
[----:B------:R0:W-:Y:S04]  /*1e460*/  STL.64 [R1+0x528], R4 ;  /* 0x0005280401007387 */ /* 0x0001e80000100a00 */
[----:B------:R1:W-:Y:S01]  /*1e470*/  STL.64 [R1+0x548], R6 ;  /* 0x0005480601007387 */ /* 0x0003e20000100a00 */
[----:B------:R-:W-:-:S03]  /*1e480*/  FFMA R19, R19, UR35, R16 ;  /* 0x0000002313137c23 */ /* 0x000fc60008000010 */
[----:B0-----:R-:W4:Y:S04]  /*1e490*/  LDL.64 R4, [R1+0x608] ;  /* 0x0006080001047983 */ /* 0x001f280000100a00 */
[----:B-1----:R-:W4:Y:S01]  /*1e4a0*/  LDL.64 R6, [R1+0x628] ;  /* 0x0006280001067983 */ /* 0x002f220000100a00 */
[C-C-:B---3--:R-:W-:Y:S01]  /*1e4b0*/  FADD R27, R9.reuse, R11.reuse ;  /* 0x0000000b091b7221 */ /* 0x148fe20000000000 */
        /* <DEDUP_REMOVED lines=593> */
[C---:B------:R-:W-:Y:S01]  /*209d0*/  FMUL R26, R16.reuse, UR41 ;  /* 0x00000029101a7c20 */ /* 0x040fe20008400000 */
[----:B0-----:R-:W-:-:S02]  /*209e0*/  FMUL R18, R16, UR42 ;  /* 0x0000002a10127c20 */ /* 0x001fc40008400000 */
[----:B-1----:R-:W5:Y:S04]  /*209f0*/  LDL.64 R4, [R1+0x290] ;  /* 0x0002900001047983 */ /* 0x002f680000100a00 */
[----:B---3--:R-:W5:Y:S01]  /*20a00*/  LDL.64 R6, [R1+0x2b0] ;  /* 0x0002b00001067983 */ /* 0x008f620000100a00 */
[C-C-:B----4-:R-:W-:Y:S01]  /*20a10*/  FADD R19, R9.reuse, R11.reuse ;  /* 0x0000000b09137221 */ /* 0x150fe20000000000 */
[----:B------:R-:W-:Y:S01]  /*20a20*/  FADD R9, R9, -R11 ;  /* 0x8000000b09097221 */ /* 0x000fe20000000000 */
        /* <DEDUP_REMOVED lines=19> */
[----:B0-----:R-:W-:Y:S01]  /*20b60*/  FMUL R18, R16, UR42 ;  /* 0x0000002a10127c20 */ /* 0x001fe20008400000 */
[C-C-:B-----5:R-:W-:Y:S01]  /*20b70*/  FADD R19, R5.reuse, R7.reuse ;  /* 0x0000000705137221 */ /* 0x160fe20000000000 */
[----:B------:R-:W-:Y:S01]  /*20b80*/  FADD R5, R5, -R7 ;  /* 0x8000000705057221 */ /* 0x000fe20000000000 */
[----:B-1----:R-:W4:Y:S04]  /*20b90*/  LDL.64 R8, [R1+0x310] ;  /* 0x0003100001087983 */ /* 0x002f280000100a00 */
[----:B---3--:R-:W4:Y:S01]  /*20ba0*/  LDL.64 R10, [R1+0x330] ;  /* 0x00033000010a7983 */ /* 0x008f220000100a00 */
        /* <DEDUP_REMOVED lines=20> */
[C-C-:B----4-:R-:W-:Y:S01]  /*20cf0*/  FADD R19, R9.reuse, R11.reuse ;  /* 0x0000000b09137221 */ /* 0x150fe20000000000 */
        /* <DEDUP_REMOVED lines=531> */
[----:B------:R0:W-:Y:S04]  /*22e30*/  STL.64 [R1+0xdb0], R4 ;  /* 0x000db00401007387 */ /* 0x0001e80000100a00 */
[----:B------:R1:W-:Y:S01]  /*22e40*/  STL.64 [R1+0xdd0], R6 ;  /* 0x000dd00601007387 */ /* 0x0003e20000100a00 */
[----:B------:R-:W-:Y:S01]  /*22e50*/  FFMA R17, R17, UR42, R26 ;  /* 0x0000002a11117c23 */ /* 0x000fe2000800001a */
[C---:B------:R-:W-:Y:S01]  /*22e60*/  FFMA R8, R10.reuse, UR41, -R11 ;  /* 0x000000290a087c23 */ /* 0x040fe2000800080b */
[----:B------:R-:W-:Y:S01]  /*22e70*/  FMUL R9, R9, UR41 ;  /* 0x0000002909097c20 */ /* 0x000fe20008400000 */
[----:B------:R3:W-:Y:S04]  /*22e80*/  STL.64 [R1+0xe10], R18 ;  /* 0x000e101201007387 */ /* 0x0007e80000100a00 */
[----:B------:R4:W-:Y:S01]  /*22e90*/  STL.64 [R1+0xdf0], R16 ;  /* 0x000df01001007387 */ /* 0x0009e20000100a00 */
[----:B------:R-:W-:-:S03]  /*22ea0*/  FFMA R9, R10, UR42, R9 ;  /* 0x0000002a0a097c23 */ /* 0x000fc60008000009 */
[----:B0-----:R-:W5:Y:S04]  /*22eb0*/  LDL.64 R4, [R1+0xe90] ;  /* 0x000e900001047983 */ /* 0x001f680000100a00 */
[----:B-1----:R-:W5:Y:S01]  /*22ec0*/  LDL.64 R6, [R1+0xeb0] ;  /* 0x000eb00001067983 */ /* 0x002f620000100a00 */
[C-C-:B--2---:R-:W-:Y:S01]  /*22ed0*/  FADD R11, R13.reuse, R15.reuse ;  /* 0x0000000f0d0b7221 */ /* 0x144fe20000000000 */
[----:B------:R-:W-:Y:S01]  /*22ee0*/  FADD R15, R13, -R15 ;  /* 0x8000000f0d0f7221 */ /* 0x000fe20000000000 */
[C-C-:B------:R-:W-:Y:S01]  /*22ef0*/  FADD R10, R12.reuse, R14.reuse ;  /* 0x0000000e0c0a7221 */ /* 0x140fe20000000000 */
[----:B---3--:R-:W-:Y:S02]  /*22f00*/  FADD R19, R12, -R14 ;  /* 0x8000000e0c137221 */ /* 0x008fe40000000000 */
[C---:B------:R-:W-:Y:S01]  /*22f10*/  FMUL R18, R15.reuse, UR42 ;  /* 0x0000002a0f127c20 */ /* 0x040fe20008400000 */
[----:B----4-:R-:W-:Y:S01]  /*22f20*/  FMUL R16, R15, UR41 ;  /* 0x000000290f107c20 */ /* 0x010fe20008400000 */
[----:B------:R-:W2:Y:S04]  /*22f30*/  LDL.64 R12, [R1+0xed0] ;  /* 0x000ed000010c7983 */ /* 0x000ea80000100a00 */
[----:B------:R-:W2:Y:S04]  /*22f40*/  LDL.64 R14, [R1+0xef0] ;  /* 0x000ef000010e7983 */ /* 0x000ea80000100a00 */
[----:B------:R0:W-:Y:S04]  /*22f50*/  STL.64 [R1+0xe30], R8 ;  /* 0x000e300801007387 */ /* 0x0001e80000100a00 */
[----:B------:R1:W-:Y:S01]  /*22f60*/  STL.64 [R1+0xe50], R10 ;  /* 0x000e500a01007387 */ /* 0x0003e20000100a00 */
[C---:B------:R-:W-:Y:S01]  /*22f70*/  FFMA R18, R19.reuse, UR41, -R18 ;  /* 0x0000002913127c23 */ /* 0x040fe20008000812 */
[----:B------:R-:W-:-:S02]  /*22f80*/  FFMA R19, R19, UR42, R16 ;  /* 0x0000002a13137c23 */ /* 0x000fc40008000010 */
[----:B0-----:R-:W3:Y:S04]  /*22f90*/  LDL.64 R8, [R1+0xf10] ;  /* 0x000f100001087983 */ /* 0x001ee80000100a00 */
[----:B-1----:R-:W3:Y:S01]  /*22fa0*/  LDL.64 R10, [R1+0xf30] ;  /* 0x000f3000010a7983 */ /* 0x002ee20000100a00 */
[C-C-:B-----5:R-:W-:Y:S01]  /*22fb0*/  FADD R27, R5.reuse, R7.reuse ;  /* 0x00000007051b7221 */ /* 0x160fe20000000000 */
        /* <DEDUP_REMOVED lines=19> */
[----:B------:R-:W4:Y:S04]  /*230f0*/  LDL.64 R12, [R1+0xf90] ;  /* 0x000f9000010c7983 */ /* 0x000f280000100a00 */
[----:B------:R-:W4:Y:S01]  /*23100*/  LDL.64 R14, [R1+0xfb0] ;  /* 0x000fb000010e7983 */ /* 0x000f220000100a00 */
[C-C-:B---3--:R-:W-:Y:S01]  /*23110*/  FADD R29, R9.reuse, R11.reuse ;  /* 0x0000000b091d7221 */ /* 0x148fe20000000000 */
        /* <DEDUP_REMOVED lines=20> */
[----:B----4-:R-:W-:Y:S01]  /*23260*/  FADD R10, R13, -R15 ;  /* 0x8000000f0d0a7221 */ /* 0x010fe20000000000 */
        /* <DEDUP_REMOVED lines=11> */
[----:B---3--:R-:W3:Y:S04]  /*23320*/  LDL.64 R8, [R1+0xfd0] ;  /* 0x000fd00001087983 */ /* 0x008ee80000100a00 */
[----:B------:R-:W3:Y:S02]  /*23330*/  LDL.64 R10, [R1+0xff0] ;  /* 0x000ff000010a7983 */ /* 0x000ee40000100a00 */
[----:B---3--:R-:W-:Y:S01]  /*23340*/  FADD R26, R8, R10 ;  /* 0x0000000a081a7221 */ /* 0x008fe20000000000 */
[----:B------:R-:W-:-:S05]  /*23350*/  FADD R27, R9, R11 ;  /* 0x0000000b091b7221 */ /* 0x000fca0000000000 */
[----:B------:R3:W-:Y:S04]  /*23360*/  STL.64 [R1+0xfd0], R26 ;  /* 0x000fd01a01007387 */ /* 0x0007e80000100a00 */
[----:B------:R-:W4:Y:S04]  /*23370*/  LDL.64 R12, [R1+0x18] ;  /* 0x00001800010c7983 */ /* 0x000f280000100a00 */
[----:B------:R-:W4:Y:S01]  /*23380*/  LDL.64 R14, [R1+0x38] ;  /* 0x00003800010e7983 */ /* 0x000f220000100a00 */
[----:B------:R-:W-:-:S03]  /*23390*/  FADD R11, R9, -R11 ;  /* 0x8000000b090b7221 */ /* 0x000fc60000000000 */
[----:B0-----:R-:W5:Y:S04]  /*233a0*/  LDL.64 R4, [R1+0x58] ;  /* 0x0000580001047983 */ /* 0x001f680000100a00 */
[----:B------:R-:W5:Y:S01]  /*233b0*/  LDL.64 R6, [R1+0x78] ;  /* 0x0000780001067983 */ /* 0x000f620000100a00 */
[----:B------:R-:W-:Y:S01]  /*233c0*/  FADD R9, R8, -R10 ;  /* 0x8000000a08097221 */ /* 0x000fe20000000000 */
        /* <DEDUP_REMOVED lines=9> */
[----:B------:R-:W4:Y:S04]  /*23460*/  LDL.64 R14, [R1+0xb8] ;  /* 0x0000b800010e7983 */ /* 0x000f280000100a00 */
[----:B------:R0:W-:Y:S04]  /*23470*/  STL.64 [R1+0xff0], R8 ;  /* 0x000ff00801007387 */ /* 0x0001e80000100a00 */
[----:B------:R1:W-:Y:S01]  /*23480*/  STL.64 [R1+0x18], R10 ;  /* 0x0000180a01007387 */ /* 0x0003e20000100a00 */
[C---:B--2---:R-:W-:Y:S01]  /*23490*/  FMUL R18, R16.reuse, UR50 ;  /* 0x0000003210127c20 */ /* 0x044fe20008400000 */
[C-C-:B-----5:R-:W-:Y:S01]  /*234a0*/  FADD R19, R5.reuse, R7.reuse ;  /* 0x0000000705137221 */ /* 0x160fe20000000000 */
[----:B---3--:R-:W-:Y:S01]  /*234b0*/  FMUL R26, R16, UR49 ;  /* 0x00000031101a7c20 */ /* 0x008fe20008400000 */
[----:B------:R-:W-:Y:S01]  /*234c0*/  FADD R5, R5, -R7 ;  /* 0x8000000705057221 */ /* 0x000fe20000000000 */
[C---:B------:R-:W-:Y:S01]  /*234d0*/  FFMA R16, R17.reuse, UR49, -R18 ;  /* 0x0000003111107c23 */ /* 0x040fe20008000812 */
[C---:B------:R-:W-:Y:S01]  /*234e0*/  FADD R18, R4.reuse, R6 ;  /* 0x0000000604127221 */ /* 0x040fe20000000000 */
[----:B------:R-:W-:Y:S01]  /*234f0*/  FFMA R17, R17, UR50, R26 ;  /* 0x0000003211117c23 */ /* 0x000fe2000800001a */
[----:B0-----:R-:W2:Y:S04]  /*23500*/  LDL.64 R8, [R1+0xd8] ;  /* 0x0000d80001087983 */ /* 0x001ea80000100a00 */
[----:B-1----:R-:W2:Y:S01]  /*23510*/  LDL.64 R10, [R1+0xf8] ;  /* 0x0000f800010a7983 */ /* 0x002ea20000100a00 */
        /* <DEDUP_REMOVED lines=14> */
[----:B------:R4:W-:Y:S01]  /*23600*/  STL.64 [R1+0x98], R6 ;  /* 0x0000980601007387 */ /* 0x0009e20000100a00 */
[C---:B------:R-:W-:Y:S01]  /*23610*/  FMUL R26, R16.reuse, UR49 ;  /* 0x00000031101a7c20 */ /* 0x040fe20008400000 */
[----:B0-----:R-:W-:Y:S01]  /*23620*/  FMUL R18, R16, UR50 ;  /* 0x0000003210127c20 */ /* 0x001fe20008400000 */
[C-C-:B--2---:R-:W-:Y:S01]  /*23630*/  FADD R19, R9.reuse, R11.reuse ;  /* 0x0000000b09137221 */ /* 0x144fe20000000000 */
[----:B------:R-:W-:Y:S01]  /*23640*/  FADD R9, R9, -R11 ;  /* 0x8000000b09097221 */ /* 0x000fe20000000000 */
[----:B-1----:R-:W2:Y:S04]  /*23650*/  LDL.64 R4, [R1+0x158] ;  /* 0x0001580001047983 */ /* 0x002ea80000100a00 */
[----:B----4-:R-:W2:Y:S01]  /*23660*/  LDL.64 R6, [R1+0x178] ;  /* 0x0001780001067983 */ /* 0x010ea20000100a00 */
        /* <DEDUP_REMOVED lines=682> */
[C-C-:B---3--:R-:W-:Y:S01]  /*26110*/  FADD R11, R13.reuse, R15.reuse ;  /* 0x0000000f0d0b7221 */ /* 0x148fe20000000000 */
[----:B------:R-:W-:Y:S01]  /*26120*/  FADD R15, R13, -R15 ;  /* 0x8000000f0d0f7221 */ /* 0x000fe20000000000 */
[C-C-:B------:R-:W-:Y:S01]  /*26130*/  FADD R10, R12.reuse, R14.reuse ;  /* 0x0000000e0c0a7221 */ /* 0x140fe20000000000 */
[----:B--2---:R-:W-:Y:S02]  /*26140*/  FADD R19, R12, -R14 ;  /* 0x8000000e0c137221 */ /* 0x004fe40000000000 */
        /* <DEDUP_REMOVED lines=27> */
[----:B------:R-:W2:Y:S01]  /*26300*/  LDL.64 R4, [R1] ;  /* 0x0000000001047983 */ /* 0x000ea20000100a00 */
        /* <DEDUP_REMOVED lines=11> */
[----:B------:R-:W-:-:S05]  /*263c0*/  FFMA R9, R10, UR50, R9 ;  /* 0x000000320a097c23 */ /* 0x000fca0008000009 */
[----:B------:R0:W-:Y:S04]  /*263d0*/  STL.64 [R1+0xff8], R8 ;  /* 0x000ff80801007387 */ /* 0x0001e80000100a00 */
[----:B------:R1:W-:Y:S04]  /*263e0*/  STL.64 [R1+0xf78], R16 ;  /* 0x000f781001007387 */ /* 0x0003e80000100a00 */
[----:B------:R1:W-:Y:S04]  /*263f0*/  STL.64 [R1+0xf98], R18 ;  /* 0x000f981201007387 */ /* 0x0003e80000100a00 */
[----:B------:R1:W-:Y:S04]  /*26400*/  STL.64 [R1+0xfb8], R26 ;  /* 0x000fb81a01007387 */ /* 0x0003e80000100a00 */
[----:B------:R1:W-:Y:S01]  /*26410*/  STL.64 [R1+0xfd8], R28 ;  /* 0x000fd81c01007387 */ /* 0x0003e20000100a00 */
[----:B------:R-:W-:Y:S01]  /*26420*/  UMOV UR55, 0x8 ;  /* 0x0000000800377882 */ /* 0x000fe20000000000 */
[C-C-:B--2---:R-:W-:Y:S01]  /*26430*/  FADD R10, R4.reuse, -R6.reuse ;  /* 0x80000006040a7221 */ /* 0x144fe20000000000 */
[C-C-:B------:R-:W-:Y:S01]  /*26440*/  FADD R11, R5.reuse, -R7.reuse ;  /* 0x80000007050b7221 */ /* 0x140fe20000000000 */
[----:B------:R-:W-:Y:S01]  /*26450*/  FADD R6, R4, R6 ;  /* 0x0000000604067221 */ /* 0x000fe20000000000 */
[----:B------:R-:W-:-:S02]  /*26460*/  FADD R7, R5, R7 ;  /* 0x0000000705077221 */ /* 0x000fc40000000000 */
[----:B------:R-:W-:Y:S01]  /*26470*/  FFMA R4, -RZ, R11, R10 ;  /* 0x0000000bff047223 */ /* 0x000fe2000000010a */
[----:B------:R-:W-:Y:S01]  /*26480*/  FFMA R5, RZ, R10, R11 ;  /* 0x0000000aff057223 */ /* 0x000fe2000000000b */
[C-C-:B----4-:R-:W-:Y:S01]  /*26490*/  FADD R10, R12.reuse, -R14.reuse ;  /* 0x8000000e0c0a7221 */ /* 0x150fe20000000000 */
[C-C-:B------:R-:W-:Y:S01]  /*264a0*/  FADD R11, R13.reuse, -R15.reuse ;  /* 0x8000000f0d0b7221 */ /* 0x140fe20000000000 */
[----:B------:R-:W-:Y:S01]  /*264b0*/  FADD R12, R12, R14 ;  /* 0x0000000e0c0c7221 */ /* 0x000fe20000000000 */
[----:B------:R-:W-:Y:S02]  /*264c0*/  FADD R13, R13, R15 ;  /* 0x0000000f0d0d7221 */ /* 0x000fe40000000000 */
[----:B0-----:R-:W-:Y:S01]  /*264d0*/  FFMA R8, -RZ, R11, R10 ;  /* 0x0000000bff087223 */ /* 0x001fe2000000010a */
[----:B------:R-:W-:Y:S01]  /*264e0*/  FFMA R9, RZ, R10, R11 ;  /* 0x0000000aff097223 */ /* 0x000fe2000000000b */
[----:B------:R1:W-:Y:S04]  /*264f0*/  STL.64 [R1], R6 ;  /* 0x0000000601007387 */ /* 0x0003e80000100a00 */
[----:B------:R1:W-:Y:S04]  /*26500*/  STL.64 [R1+0x10], R4 ;  /* 0x0000100401007387 */ /* 0x0003e80000100a00 */
[----:B------:R1:W-:Y:S04]  /*26510*/  STL.64 [R1+0x20], R12 ;  /* 0x0000200c01007387 */ /* 0x0003e80000100a00 */
[----:B------:R1:W-:Y:S02]  /*26520*/  STL.64 [R1+0x30], R8 ;  /* 0x0000300801007387 */ /* 0x0003e40000100a00 */
.L_x_14:
[----:B------:R-:W-:-:S09]  /*26530*/  ULEA UR5, UR55, UR8, 0x3 ;  /* 0x0000000837057291 */ /* 0x000fd2000f8e18ff */
[----:B-12---:R-:W2:Y:S04]  /*26540*/  LDL.64 R4, [UR5] ;  /* 0x00000005ff047983 */ /* 0x006ea80008100a00 */
[----:B------:R-:W2:Y:S01]  /*26550*/  LDL.64 R6, [UR5+0x10] ;  /* 0x00001005ff067983 */ /* 0x000ea20008100a00 */
[----:B------:R-:W-:-:S04]  /*26560*/  UIADD3 UR4, UPT, UPT, UR55, 0x4, URZ ;  /* 0x0000000437047890 */ /* 0x000fc8000fffe0ff */
[----:B------:R-:W-:Y:S01]  /*26570*/  ULEA UR4, UR4, UR8, 0x3 ;  /* 0x0000000804047291 */ /* 0x000fe2000f8e18ff */
[C-C-:B--2---:R-:W-:Y:S01]  /*26580*/  FADD R8, R4.reuse, -R6.reuse ;  /* 0x8000000604087221 */ /* 0x144fe20000000000 */
[C-C-:B------:R-:W-:Y:S01]  /*26590*/  FADD R9, R5.reuse, -R7.reuse ;  /* 0x8000000705097221 */ /* 0x140fe20000000000 */
[----:B------:R-:W-:Y:S01]  /*265a0*/  FADD R4, R4, R6 ;  /* 0x0000000604047221 */ /* 0x000fe20000000000 */
[----:B------:R-:W-:Y:S02]  /*265b0*/  FADD R5, R5, R7 ;  /* 0x0000000705057221 */ /* 0x000fe40000000000 */
[----:B------:R-:W-:Y:S01]  /*265c0*/  FFMA R6, -RZ, R9, R8 ;  /* 0x00000009ff067223 */ /* 0x000fe20000000108 */
[----:B------:R-:W-:Y:S02]  /*265d0*/  FFMA R7, RZ, R8, R9 ;  /* 0x00000008ff077223 */ /* 0x000fe40000000009 */
[----:B------:R0:W-:Y:S04]  /*265e0*/  STL.64 [UR5], R4 ;  /* 0x00000004ff007987 */ /* 0x0001e80008100a05 */
[----:B------:R1:W-:Y:S04]  /*265f0*/  STL.64 [UR5+0x10], R6 ;  /* 0x00001006ff007987 */ /* 0x0003e80008100a05 */
[----:B------:R-:W2:Y:S04]  /*26600*/  LDL.64 R8, [UR4] ;  /* 0x00000004ff087983 */ /* 0x000ea80008100a00 */
        /* <DEDUP_REMOVED lines=11> */
[----:B0-----:R-:W4:Y:S04]  /*266c0*/  LDL.64 R4, [UR5] ;  /* 0x00000005ff047983 */ /* 0x001f280008100a00 */
[----:B-1----:R-:W4:Y:S01]  /*266d0*/  LDL.64 R6, [UR5+0x10] ;  /* 0x00001005ff067983 */ /* 0x002f220008100a00 */
[----:B------:R-:W-:-:S04]  /*266e0*/  UIADD3 UR4, UPT, UPT, UR55, 0xc, URZ ;  /* 0x0000000c37047890 */ /* 0x000fc8000fffe0ff */
[----:B------:R-:W-:Y:S01]  /*266f0*/  ULEA UR4, UR4, UR8, 0x3 ;  /* 0x0000000804047291 */ /* 0x000fe2000f8e18ff */
[C-C-:B----4-:R-:W-:Y:S01]  /*26700*/  FADD R12, R4.reuse, -R6.reuse ;  /* 0x80000006040c7221 */ /* 0x150fe20000000000 */
[C-C-:B------:R-:W-:Y:S01]  /*26710*/  FADD R13, R5.reuse, -R7.reuse ;  /* 0x80000007050d7221 */ /* 0x140fe20000000000 */
[----:B------:R-:W-:Y:S01]  /*26720*/  FADD R4, R4, R6 ;  /* 0x0000000604047221 */ /* 0x000fe20000000000 */
[----:B------:R-:W-:Y:S02]  /*26730*/  FADD R5, R5, R7 ;  /* 0x0000000705057221 */ /* 0x000fe40000000000 */
[----:B------:R-:W-:Y:S01]  /*26740*/  FFMA R6, -RZ, R13, R12 ;  /* 0x0000000dff067223 */ /* 0x000fe2000000010c */
[----:B------:R-:W-:Y:S02]  /*26750*/  FFMA R7, RZ, R12, R13 ;  /* 0x0000000cff077223 */ /* 0x000fe4000000000d */
[----:B------:R0:W-:Y:S04]  /*26760*/  STL.64 [UR5], R4 ;  /* 0x00000004ff007987 */ /* 0x0001e80008100a05 */
[----:B------:R1:W-:Y:S04]  /*26770*/  STL.64 [UR5+0x10], R6 ;  /* 0x00001006ff007987 */ /* 0x0003e80008100a05 */
[----:B--2---:R-:W2:Y:S04]  /*26780*/  LDL.64 R8, [UR4] ;  /* 0x00000004ff087983 */ /* 0x004ea80008100a00 */
[----:B---3--:R-:W2:Y:S01]  /*26790*/  LDL.64 R10, [UR4+0x10] ;  /* 0x00001004ff0a7983 */ /* 0x008ea20008100a00 */
        /* <DEDUP_REMOVED lines=202> */
[----:B0-----:R-:W3:Y:S04]  /*27440*/  LDL.64 R4, [UR4] ;  /* 0x00000004ff047983 */ /* 0x001ee80008100a00 */
[----:B-1----:R-:W3:Y:S01]  /*27450*/  LDL.64 R6, [UR4+0x10] ;  /* 0x00001004ff067983 */ /* 0x002ee20008100a00 */
[----:B------:R-:W-:-:S04]  /*27460*/  UIADD3 UR55, UPT, UPT, UR55, 0x54, URZ ;  /* 0x0000005437377890 */ /* 0x000fc8000fffe0ff */
[----:B------:R-:W-:Y:S01]  /*27470*/  UISETP.GE.U32.AND UP0, UPT, UR55, 0x200, UPT ;  /* 0x000002003700788c */ /* 0x000fe2000bf06070 */
[C-C-:B---3--:R-:W-:Y:S01]  /*27480*/  FADD R12, R4.reuse, -R6.reuse ;  /* 0x80000006040c7221 */ /* 0x148fe20000000000 */
[C-C-:B------:R-:W-:Y:S01]  /*27490*/  FADD R13, R5.reuse, -R7.reuse ;  /* 0x80000007050d7221 */ /* 0x140fe20000000000 */
[----:B------:R-:W-:Y:S01]  /*274a0*/  FADD R4, R4, R6 ;  /* 0x0000000604047221 */ /* 0x000fe20000000000 */
[----:B------:R-:W-:Y:S02]  /*274b0*/  FADD R5, R5, R7 ;  /* 0x0000000705057221 */ /* 0x000fe40000000000 */
[----:B------:R-:W-:Y:S01]  /*274c0*/  FFMA R6, -RZ, R13, R12 ;  /* 0x0000000dff067223 */ /* 0x000fe2000000010c */
[----:B------:R-:W-:Y:S02]  /*274d0*/  FFMA R7, RZ, R12, R13 ;  /* 0x0000000cff077223 */ /* 0x000fe4000000000d */
[----:B------:R2:W-:Y:S04]  /*274e0*/  STL.64 [UR4], R4 ;  /* 0x00000004ff007987 */ /* 0x0005e80008100a04 */
[----:B------:R2:W-:Y:S01]  /*274f0*/  STL.64 [UR4+0x10], R6 ;  /* 0x00001006ff007987 */ /* 0x0005e20008100a04 */
[----:B------:R-:W-:Y:S05]  /*27500*/  BRA.U !UP0, `(.L_x_14) ;  /* 0xfffffff108087547 */ /* 0x000fea000b83ffff */
[----:B--2---:R-:W2:Y:S04]  /*27510*/  LDL.64 R8, [R1+0x8] ;  /* 0x0000080001087983 */ /* 0x004ea80000100a00 */
[----:B------:R-:W2:Y:S04]  /*27520*/  LDL.64 R10, [R1+0x18] ;  /* 0x00001800010a7983 */ /* 0x000ea80000100a00 */
[----:B------:R-:W3:Y:S04]  /*27530*/  LDL.64 R4, [R1+0x28] ;  /* 0x0000280001047983 */ /* 0x000ee80000100a00 */
[----:B------:R-:W3:Y:S01]  /*27540*/  LDL.64 R6, [R1+0x38] ;  /* 0x0000380001067983 */ /* 0x000ee20000100a00 */
[----:B------:R-:W-:Y:S01]  /*27550*/  UMOV UR55, 0x9 ;  /* 0x0000000900377882 */ /* 0x000fe20000000000 */
[C-C-:B--2---:R-:W-:Y:S01]  /*27560*/  FADD R13, R9.reuse, -R11.reuse ;  /* 0x8000000b090d7221 */ /* 0x144fe20000000000 */
[C-C-:B------:R-:W-:Y:S01]  /*27570*/  FADD R12, R8.reuse, -R10.reuse ;  /* 0x8000000a080c7221 */ /* 0x140fe20000000000 */
[----:B------:R-:W-:Y:S01]  /*27580*/  FADD R11, R9, R11 ;  /* 0x0000000b090b7221 */ /* 0x000fe20000000000 */
[----:B------:R-:W-:Y:S01]  /*27590*/  FADD R10, R8, R10 ;  /* 0x0000000a080a7221 */ /* 0x000fe20000000000 */
[C---:B------:R-:W-:Y:S01]  /*275a0*/  FMUL R15, R13.reuse, UR48 ;  /* 0x000000300d0f7c20 */ /* 0x040fe20008400000 */
[----:B------:R-:W-:-:S03]  /*275b0*/  FMUL R13, R13, UR47 ;  /* 0x0000002f0d0d7c20 */ /* 0x000fc60008400000 */
[C---:B------:R-:W-:Y:S01]  /*275c0*/  FFMA R8, R12.reuse, UR47, -R15 ;  /* 0x0000002f0c087c23 */ /* 0x040fe2000800080f */
[----:B------:R-:W-:Y:S01]  /*275d0*/  FFMA R9, R12, UR48, R13 ;  /* 0x000000300c097c23 */ /* 0x000fe2000800000d */
[C-C-:B---3--:R-:W-:Y:S01]  /*275e0*/  FADD R13, R5.reuse, -R7.reuse ;  /* 0x80000007050d7221 */ /* 0x148fe20000000000 */
[C-C-:B------:R-:W-:Y:S01]  /*275f0*/  FADD R12, R4.reuse, -R6.reuse ;  /* 0x80000006040c7221 */ /* 0x140fe20000000000 */
[----:B------:R-:W-:Y:S01]  /*27600*/  FADD R4, R4, R6 ;  /* 0x0000000604047221 */ /* 0x000fe20000000000 */
[----:B------:R-:W-:Y:S01]  /*27610*/  FADD R5, R5, R7 ;  /* 0x0000000705057221 */ /* 0x000fe20000000000 */
[C---:B------:R-:W-:Y:S01]  /*27620*/  FMUL R15, R13.reuse, UR48 ;  /* 0x000000300d0f7c20 */ /* 0x040fe20008400000 */
[----:B------:R-:W-:Y:S01]  /*27630*/  FMUL R13, R13, UR47 ;  /* 0x0000002f0d0d7c20 */ /* 0x000fe20008400000 */
[----:B------:R0:W-:Y:S02]  /*27640*/  STL.64 [R1+0x8], R10 ;  /* 0x0000080a01007387 */ /* 0x0001e40000100a00 */
[C---:B------:R-:W-:Y:S01]  /*27650*/  FFMA R6, R12.reuse, UR47, -R15 ;  /* 0x0000002f0c067c23 */ /* 0x040fe2000800080f */
[----:B------:R-:W-:Y:S01]  /*27660*/  FFMA R7, R12, UR48, R13 ;  /* 0x000000300c077c23 */ /* 0x000fe2000800000d */
[----:B------:R0:W-:Y:S04]  /*27670*/  STL.64 [R1+0x18], R8 ;  /* 0x0000180801007387 */ /* 0x0001e80000100a00 */
[----:B------:R0:W-:Y:S04]  /*27680*/  STL.64 [R1+0x28], R4 ;  /* 0x0000280401007387 */ /* 0x0001e80000100a00 */
[----:B------:R0:W-:Y:S02]  /*27690*/  STL.64 [R1+0x38], R6 ;  /* 0x0000380601007387 */ /* 0x0001e40000100a00 */
.L_x_15:
        /* <DEDUP_REMOVED lines=25> */
[C---:B0-----:R-:W-:Y:S01]  /*27830*/  FFMA R4, R12.reuse, UR47, -R15 ;  /* 0x0000002f0c047c23 */ /* 0x041fe2000800080f */
[----:B------:R-:W-:Y:S01]  /*27840*/  FFMA R5, R12, UR48, R13 ;  /* 0x000000300c057c23 */ /* 0x000fe2000800000d */
[----:B------:R-:W-:Y:S04]  /*27850*/  STL.64 [UR4], R8 ;  /* 0x00000008ff007987 */ /* 0x000fe80008100a04 */
[----:B------:R0:W-:Y:S04]  /*27860*/  STL.64 [UR4+0x10], R4 ;  /* 0x00001004ff007987 */ /* 0x0001e80008100a04 */
[----:B-1----:R-:W2:Y:S04]  /*27870*/  LDL.64 R6, [UR5] ;  /* 0x00000005ff067983 */ /* 0x002ea80008100a00 */
        /* <DEDUP_REMOVED lines=207> */
[----:B------:R1:W-:Y:S04]  /*28570*/  STL.64 [UR5], R6 ;  /* 0x00000006ff007987 */ /* 0x0003e80008100a05 */
[----:B------:R1:W-:Y:S04]  /*28580*/  STL.64 [UR5+0x10], R4 ;  /* 0x00001004ff007987 */ /* 0x0003e80008100a05 */
[----:B------:R-:W2:Y:S04]  /*28590*/  LDL.64 R8, [UR4] ;  /* 0x00000004ff087983 */ /* 0x000ea80008100a00 */
[----:B------:R-:W2:Y:S01]  /*285a0*/  LDL.64 R10, [UR4+0x10] ;  /* 0x00001004ff0a7983 */ /* 0x000ea20008100a00 */
[----:B------:R-:W-:-:S04]  /*285b0*/  UIADD3 UR55, UPT, UPT, UR55, 0x48, URZ ;  /* 0x0000004837377890 */ /* 0x000fc8000fffe0ff */
[----:B------:R-:W-:Y:S01]  /*285c0*/  UISETP.GE.U32.AND UP0, UPT, UR55, 0x200, UPT ;  /* 0x000002003700788c */ /* 0x000fe2000bf06070 */
        /* <DEDUP_REMOVED lines=9> */
[----:B------:R1:W-:Y:S01]  /*28660*/  STL.64 [UR4+0x10], R10 ;  /* 0x0000100aff007987 */ /* 0x0003e20008100a04 */
[----:B------:R-:W-:Y:S05]  /*28670*/  BRA.U !UP0, `(.L_x_15) ;  /* 0xfffffff108087547 */ /* 0x000fea000b83ffff */
[----:B------:R-:W2:Y:S04]  /*28680*/  LDL.128 R16, [R1] ;  /* 0x0000000001107983 */ /* 0x000ea80000100c00 */
[----:B-1----:R-:W3:Y:S04]  /*28690*/  LDL.128 R8, [R1+0x10] ;  /* 0x0000100001087983 */ /* 0x002ee80000100c00 */
[----:B------:R-:W4:Y:S01]  /*286a0*/  LDL.128 R12, [R1+0x20] ;  /* 0x00002000010c7983 */ /* 0x000f220000100c00 */
[C-C-:B--2---:R-:W-:Y:S01]  /*286b0*/  FADD R4, -R18.reuse, R16.reuse ;  /* 0x0000001012047221 */ /* 0x144fe20000000100 */
[C-C-:B------:R-:W-:Y:S01]  /*286c0*/  FADD R5, -R19.reuse, R17.reuse ;  /* 0x0000001113057221 */ /* 0x140fe20000000100 */
[----:B------:R-:W-:Y:S01]  /*286d0*/  FADD R16, R18, R16 ;  /* 0x0000001012107221 */ /* 0x000fe20000000000 */
[----:B------:R-:W-:-:S02]  /*286e0*/  FADD R17, R19, R17 ;  /* 0x0000001113117221 */ /* 0x000fc40000000000 */
[----:B------:R-:W-:Y:S01]  /*286f0*/  FFMA R18, -RZ, R5, R4 ;  /* 0x00000005ff127223 */ /* 0x000fe20000000104 */
[----:B------:R-:W-:Y:S02]  /*28700*/  FFMA R19, RZ, R4, R5 ;  /* 0x00000004ff137223 */ /* 0x000fe40000000005 */
[----:B------:R-:W2:Y:S01]  /*28710*/  LDL.128 R4, [R1+0x30] ;  /* 0x0000300001047983 */ /* 0x000ea20000100c00 */
[C-C-:B---3--:R-:W-:Y:S01]  /*28720*/  FADD R26, -R10.reuse, R8.reuse ;  /* 0x000000080a1a7221 */ /* 0x148fe20000000100 */
[C-C-:B------:R-:W-:Y:S01]  /*28730*/  FADD R27, -R11.reuse, R9.reuse ;  /* 0x000000090b1b7221 */ /* 0x140fe20000000100 */
[----:B------:R-:W-:Y:S01]  /*28740*/  FADD R8, R10, R8 ;  /* 0x000000080a087221 */ /* 0x000fe20000000000 */
[----:B------:R-:W-:Y:S01]  /*28750*/  FADD R9, R11, R9 ;  /* 0x000000090b097221 */ /* 0x000fe20000000000 */
[----:B------:R0:W-:Y:S01]  /*28760*/  STL.128 [R1], R16 ;  /* 0x0000001001007387 */ /* 0x0001e20000100c00 */
[----:B------:R-:W-:Y:S01]  /*28770*/  FFMA R10, -RZ, R27, R26 ;  /* 0x0000001bff0a7223 */ /* 0x000fe2000000011a */
[----:B------:R-:W-:Y:S01]  /*28780*/  FFMA R11, RZ, R26, R27 ;  /* 0x0000001aff0b7223 */ /* 0x000fe2000000001b */
[C-C-:B----4-:R-:W-:Y:S01]  /*28790*/  FADD R26, -R14.reuse, R12.reuse ;  /* 0x0000000c0e1a7221 */ /* 0x150fe20000000100 */
[----:B------:R-:W-:Y:S01]  /*287a0*/  FADD R12, R14, R12 ;  /* 0x0000000c0e0c7221 */ /* 0x000fe20000000000 */
[C-C-:B0-----:R-:W-:Y:S01]  /*287b0*/  FADD R17, -R15.reuse, R13.reuse ;  /* 0x0000000d0f117221 */ /* 0x141fe20000000100 */
[----:B------:R-:W-:-:S03]  /*287c0*/  FADD R13, R15, R13 ;  /* 0x0000000d0f0d7221 */ /* 0x000fc60000000000 */
[----:B------:R-:W-:Y:S01]  /*287d0*/  FFMA R14, -RZ, R17, R26 ;  /* 0x00000011ff0e7223 */ /* 0x000fe2000000011a */
[----:B------:R-:W-:Y:S01]  /*287e0*/  FFMA R15, RZ, R26, R17 ;  /* 0x0000001aff0f7223 */ /* 0x000fe20000000011 */
[----:B------:R0:W-:Y:S04]  /*287f0*/  STL.128 [R1+0x10], R8 ;  /* 0x0000100801007387 */ /* 0x0001e80000100c00 */
[----:B------:R0:W-:Y:S01]  /*28800*/  STL.128 [R1+0x20], R12 ;  /* 0x0000200c01007387 */ /* 0x0001e20000100c00 */
[----:B------:R-:W-:Y:S01]  /*28810*/  UMOV UR55, 0x8 ;  /* 0x0000000800377882 */ /* 0x000fe20000000000 */
[C-C-:B--2---:R-:W-:Y:S01]  /*28820*/  FADD R16, -R6.reuse, R4.reuse ;  /* 0x0000000406107221 */ /* 0x144fe20000000100 */
[C-C-:B------:R-:W-:Y:S01]  /*28830*/  FADD R17, -R7.reuse, R5.reuse ;  /* 0x0000000507117221 */ /* 0x140fe20000000100 */
[----:B------:R-:W-:Y:S01]  /*28840*/  FADD R4, R6, R4 ;  /* 0x0000000406047221 */ /* 0x000fe20000000000 */
[----:B------:R-:W-:-:S02]  /*28850*/  FADD R5, R7, R5 ;  /* 0x0000000507057221 */ /* 0x000fc40000000000 */
[----:B------:R-:W-:Y:S01]  /*28860*/  FFMA R6, -RZ, R17, R16 ;  /* 0x00000011ff067223 */ /* 0x000fe20000000110 */
[----:B------:R-:W-:-:S05]  /*28870*/  FFMA R7, RZ, R16, R17 ;  /* 0x00000010ff077223 */ /* 0x000fca0000000011 */
[----:B------:R0:W-:Y:S02]  /*28880*/  STL.128 [R1+0x30], R4 ;  /* 0x0000300401007387 */ /* 0x0001e40000100c00 */
.L_x_16:
[----:B------:R-:W-:-:S09]  /*28890*/  ULEA UR5, UR55, UR8, 0x3 ;  /* 0x0000000837057291 */ /* 0x000fd2000f8e18ff */
[----:B0-2---:R-:W2:Y:S01]  /*288a0*/  LDL.128 R4, [UR5] ;  /* 0x00000005ff047983 */ /* 0x005ea20008100c00 */
[----:B------:R-:W-:-:S04]  /*288b0*/  UIADD3 UR4, UPT, UPT, UR55, 0x2, URZ ;  /* 0x0000000237047890 */ /* 0x000fc8000fffe0ff */
[----:B------:R-:W-:Y:S01]  /*288c0*/  ULEA UR4, UR4, UR8, 0x3 ;  /* 0x0000000804047291 */ /* 0x000fe2000f8e18ff */
[C-C-:B--2---:R-:W-:Y:S01]  /*288d0*/  FADD R8, -R6.reuse, R4.reuse ;  /* 0x0000000406087221 */ /* 0x144fe20000000100 */
[C-C-:B------:R-:W-:Y:S01]  /*288e0*/  FADD R9, -R7.reuse, R5.reuse ;  /* 0x0000000507097221 */ /* 0x140fe20000000100 */
[----:B------:R-:W-:Y:S01]  /*288f0*/  FADD R4, R6, R4 ;  /* 0x0000000406047221 */ /* 0x000fe20000000000 */
[----:B------:R-:W-:Y:S02]  /*28900*/  FADD R5, R7, R5 ;  /* 0x0000000507057221 */ /* 0x000fe40000000000 */
[----:B------:R-:W-:Y:S01]  /*28910*/  FFMA R6, -RZ, R9, R8 ;  /* 0x00000009ff067223 */ /* 0x000fe20000000108 */
[----:B------:R-:W-:-:S05]  /*28920*/  FFMA R7, RZ, R8, R9 ;  /* 0x00000008ff077223 */ /* 0x000fca0000000009 */
[----:B------:R0:W-:Y:S04]  /*28930*/  STL.128 [UR5], R4 ;  /* 0x00000004ff007987 */ /* 0x0001e80008100c05 */
[----:B------:R-:W2:Y:S01]  /*28940*/  LDL.128 R8, [UR4] ;  /* 0x00000004ff087983 */ /* 0x000ea20008100c00 */
        /* <DEDUP_REMOVED lines=9> */
[----:B0-----:R-:W2:Y:S01]  /*289e0*/  LDL.128 R4, [UR5] ;  /* 0x00000005ff047983 */ /* 0x001ea20008100c00 */
        /* <DEDUP_REMOVED lines=9> */
[----:B-1----:R-:W2:Y:S01]  /*28a80*/  LDL.128 R8, [UR4] ;  /* 0x00000004ff087983 */ /* 0x002ea20008100c00 */
        /* <DEDUP_REMOVED lines=239> */
[----:B-1----:R-:W3:Y:S01]  /*29980*/  LDL.128 R8, [UR4] ;  /* 0x00000004ff087983 */ /* 0x002ee20008100c00 */
[----:B------:R-:W-:-:S04]  /*29990*/  UIADD3 UR55, UPT, UPT, UR55, 0x38, URZ ;  /* 0x0000003837377890 */ /* 0x000fc8000fffe0ff */
[----:B------:R-:W-:Y:S01]  /*299a0*/  UISETP.GE.U32.AND UP0, UPT, UR55, 0x200, UPT ;  /* 0x000002003700788c */ /* 0x000fe2000bf06070 */
[C-C-:B---3--:R-:W-:Y:S01]  /*299b0*/  FADD R12, R8.reuse, -R10.reuse ;  /* 0x8000000a080c7221 */ /* 0x148fe20000000000 */
[C-C-:B------:R-:W-:Y:S01]  /*299c0*/  FADD R13, R9.reuse, -R11.reuse ;  /* 0x8000000b090d7221 */ /* 0x140fe20000000000 */
[----:B------:R-:W-:Y:S01]  /*299d0*/  FADD R8, R8, R10 ;  /* 0x0000000a08087221 */ /* 0x000fe20000000000 */
[----:B------:R-:W-:Y:S02]  /*299e0*/  FADD R9, R9, R11 ;  /* 0x0000000b09097221 */ /* 0x000fe40000000000 */
[----:B------:R-:W-:Y:S01]  /*299f0*/  FFMA R10, -RZ, R13, R12 ;  /* 0x0000000dff0a7223 */ /* 0x000fe2000000010c */
[----:B------:R-:W-:-:S05]  /*29a00*/  FFMA R11, RZ, R12, R13 ;  /* 0x0000000cff0b7223 */ /* 0x000fca000000000d */
[----:B------:R2:W-:Y:S01]  /*29a10*/  STL.128 [UR4], R8 ;  /* 0x00000008ff007987 */ /* 0x0005e20008100c04 */
[----:B------:R-:W-:Y:S05]  /*29a20*/  BRA.U !UP0, `(.L_x_16) ;  /* 0xffffffed08987547 */ /* 0x000fea000b83ffff */
[----:B------:R-:W-:-:S07]  /*29a30*/  HFMA2 R13, -RZ, RZ, 0, 0 ;  /* 0x00000000ff0d7431 */ /* 0x000fce00000001ff */
.L_x_18:
[----:B0-2---:R-:W0:Y:S01]  /*29a40*/  BREV R4, R13 ;  /* 0x0000000d00047301 */ /* 0x005e220000000000 */
[----:B------:R-:W-:Y:S02]  /*29a50*/  LEA R12, R13, UR8, 0x3 ;  /* 0x000000080d0c7c11 */ /* 0x000fe4000f8e18ff */
[----:B0-----:R-:W-:-:S04]  /*29a60*/  SHF.R.U32.HI R4, RZ, 0x17, R4 ;  /* 0x00000017ff047819 */ /* 0x001fc80000011604 */
[----:B------:R-:W-:-:S13]  /*29a70*/  ISETP.GT.U32.AND P0, PT, R4, R13, PT ;  /* 0x0000000d0400720c */ /* 0x000fda0003f04070 */
[----:B------:R-:W-:Y:S01]  /*29a80*/  @P0 LEA R16, R4, UR8, 0x3 ;  /* 0x0000000804100c11 */ /* 0x000fe2000f8e18ff */
[----:B------:R-:W2:Y:S04]  /*29a90*/  @P0 LDL.64 R6, [R12] ;  /* 0x000000000c060983 */ /* 0x000ea80000100a00 */
[----:B------:R-:W3:Y:S01]  /*29aa0*/  @P0 LDL.64 R4, [R16] ;  /* 0x0000000010040983 */ /* 0x000ee20000100a00 */
[----:B------:R-:W-:-:S04]  /*29ab0*/  IADD3 R15, PT, PT, R13, 0x1, RZ ;  /* 0x000000010d0f7810 */ /* 0x000fc80007ffe0ff */
[----:B------:R-:W0:Y:S02]  /*29ac0*/  BREV R8, R15 ;  /* 0x0000000f00087301 */ /* 0x000e240000000000 */
[----:B0-----:R-:W-:-:S04]  /*29ad0*/  SHF.R.U32.HI R8, RZ, 0x17, R8 ;  /* 0x00000017ff087819 */ /* 0x001fc80000011608 */
[----:B------:R-:W-:-:S13]  /*29ae0*/  ISETP.GT.U32.AND P1, PT, R8, R15, PT ;  /* 0x0000000f0800720c */ /* 0x000fda0003f24070 */
[----:B------:R-:W-:Y:S01]  /*29af0*/  @P1 LEA R14, R8, UR8, 0x3 ;  /* 0x00000008080e1c11 */ /* 0x000fe2000f8e18ff */
[----:B---3--:R0:W-:Y:S04]  /*29b00*/  @P0 STL.64 [R12], R4 ;  /* 0x000000040c000387 */ /* 0x0081e80000100a00 */
[----:B--2---:R1:W-:Y:S04]  /*29b10*/  @P0 STL.64 [R16], R6 ;  /* 0x0000000610000387 */ /* 0x0043e80000100a00 */
[----:B------:R-:W2:Y:S04]  /*29b20*/  @P1 LDL.64 R8, [R14] ;  /* 0x000000000e081983 */ /* 0x000ea80000100a00 */
[----:B------:R-:W3:Y:S01]  /*29b30*/  @P1 LDL.64 R10, [R12+0x8] ;  /* 0x000008000c0a1983 */ /* 0x000ee20000100a00 */
[----:B------:R-:W-:-:S04]  /*29b40*/  IADD3 R17, PT, PT, R13, 0x2, RZ ;  /* 0x000000020d117810 */ /* 0x000fc80007ffe0ff */
[----:B------:R-:W4:Y:S02]  /*29b50*/  BREV R18, R17 ;  /* 0x0000001100127301 */ /* 0x000f240000000000 */
[----:B----4-:R-:W-:-:S04]  /*29b60*/  SHF.R.U32.HI R18, RZ, 0x17, R18 ;  /* 0x00000017ff127819 */ /* 0x010fc80000011612 */
[----:B------:R-:W-:-:S13]  /*29b70*/  ISETP.GT.U32.AND P0, PT, R18, R17, PT ;  /* 0x000000111200720c */ /* 0x000fda0003f04070 */
[----:B------:R-:W-:Y:S01]  /*29b80*/  @P0 LEA R15, R18, UR8, 0x3 ;  /* 0x00000008120f0c11 */ /* 0x000fe2000f8e18ff */
[----:B--2---:R2:W-:Y:S04]  /*29b90*/  @P1 STL.64 [R12+0x8], R8 ;  /* 0x000008080c001387 */ /* 0x0045e80000100a00 */
[----:B---3--:R3:W-:Y:S04]  /*29ba0*/  @P1 STL.64 [R14], R10 ;  /* 0x0000000a0e001387 */ /* 0x0087e80000100a00 */
[----:B0-----:R-:W4:Y:S04]  /*29bb0*/  @P0 LDL.64 R4, [R15] ;  /* 0x000000000f040983 */ /* 0x001f280000100a00 */
[----:B-1----:R-:W5:Y:S01]  /*29bc0*/  @P0 LDL.64 R6, [R12+0x10] ;  /* 0x000010000c060983 */ /* 0x002f620000100a00 */
[----:B------:R-:W-:-:S04]  /*29bd0*/  IADD3 R18, PT, PT, R13, 0x3, RZ ;  /* 0x000000030d127810 */ /* 0x000fc80007ffe0ff */
[----:B------:R-:W0:Y:S02]  /*29be0*/  BREV R16, R18 ;  /* 0x0000001200107301 */ /* 0x000e240000000000 */
[----:B0-----:R-:W-:-:S04]  /*29bf0*/  SHF.R.U32.HI R19, RZ, 0x17, R16 ;  /* 0x00000017ff137819 */ /* 0x001fc80000011610 */
[----:B------:R-:W-:-:S13]  /*29c00*/  ISETP.GT.U32.AND P1, PT, R19, R18, PT ;  /* 0x000000121300720c */ /* 0x000fda0003f24070 */
[----:B------:R-:W-:Y:S01]  /*29c10*/  @P1 LEA R16, R19, UR8, 0x3 ;  /* 0x0000000813101c11 */ /* 0x000fe2000f8e18ff */
[----:B----4-:R0:W-:Y:S04]  /*29c20*/  @P0 STL.64 [R12+0x10], R4 ;  /* 0x000010040c000387 */ /* 0x0101e80000100a00 */
[----:B-----5:R1:W-:Y:S04]  /*29c30*/  @P0 STL.64 [R15], R6 ;  /* 0x000000060f000387 */ /* 0x0203e80000100a00 */
[----:B--2---:R-:W2:Y:S04]  /*29c40*/  @P1 LDL.64 R8, [R16] ;  /* 0x0000000010081983 */ /* 0x004ea80000100a00 */
[----:B---3--:R-:W3:Y:S01]  /*29c50*/  @P1 LDL.64 R10, [R12+0x18] ;  /* 0x000018000c0a1983 */ /* 0x008ee20000100a00 */
        /* <DEDUP_REMOVED lines=97> */
[----:B0-----:R-:W3:Y:S04]  /*2a270*/  @P0 LDL.64 R4, [R15] ;  /* 0x000000000f040983 */ /* 0x001ee80000100a00 */
[----:B-1----:R-:W4:Y:S01]  /*2a280*/  @P0 LDL.64 R6, [R12+0x70] ;  /* 0x000070000c060983 */ /* 0x002f220000100a00 */
[----:B------:R-:W-:-:S04]  /*2a290*/  IADD3 R16, PT, PT, R13, 0xf, RZ ;  /* 0x0000000f0d107810 */ /* 0x000fc80007ffe0ff */
[----:B------:R-:W0:Y:S02]  /*2a2a0*/  BREV R18, R16 ;  /* 0x0000001000127301 */ /* 0x000e240000000000 */
[----:B0-----:R-:W-:Y:S02]  /*2a2b0*/  SHF.R.U32.HI R19, RZ, 0x17, R18 ;  /* 0x00000017ff137819 */ /* 0x001fe40000011612 */
[----:B------:R-:W-:-:S04]  /*2a2c0*/  IADD3 R13, PT, PT, R13, 0x10, RZ ;  /* 0x000000100d0d7810 */ /* 0x000fc80007ffe0ff */
[----:B------:R-:W-:Y:S01]  /*2a2d0*/  ISETP.NE.AND P1, PT, R13, 0x200, PT ;  /* 0x000002000d00780c */ /* 0x000fe20003f25270 */
[----:B---3--:R2:W-:Y:S04]  /*2a2e0*/  @P0 STL.64 [R12+0x70], R4 ;  /* 0x000070040c000387 */ /* 0x0085e80000100a00 */
[----:B----4-:R2:W-:Y:S01]  /*2a2f0*/  @P0 STL.64 [R15], R6 ;  /* 0x000000060f000387 */ /* 0x0105e20000100a00 */
[----:B------:R-:W-:-:S13]  /*2a300*/  ISETP.GT.U32.AND P0, PT, R19, R16, PT ;  /* 0x000000101300720c */ /* 0x000fda0003f04070 */
[----:B--2---:R-:W-:Y:S05]  /*2a310*/  @!P0 BRA `(.L_x_17) ;  /* 0x0000000000148947 */ /* 0x004fea0003800000 */
[----:B------:R-:W-:Y:S01]  /*2a320*/  LEA R8, R19, UR8, 0x3 ;  /* 0x0000000813087c11 */ /* 0x000fe2000f8e18ff */
[----:B------:R-:W2:Y:S04]  /*2a330*/  LDL.64 R6, [R12+0x78] ;  /* 0x000078000c067983 */ /* 0x000ea80000100a00 */
[----:B------:R-:W3:Y:S04]  /*2a340*/  LDL.64 R4, [R8] ;  /* 0x0000000008047983 */ /* 0x000ee80000100a00 */
[----:B---3--:R0:W-:Y:S04]  /*2a350*/  STL.64 [R12+0x78], R4 ;  /* 0x000078040c007387 */ /* 0x0081e80000100a00 */
[----:B--2---:R0:W-:Y:S02]  /*2a360*/  STL.64 [R8], R6 ;  /* 0x0000000608007387 */ /* 0x0041e40000100a00 */
.L_x_17:
[----:B------:R-:W-:Y:S05]  /*2a370*/  @P1 BRA `(.L_x_18) ;  /* 0xfffffff400b01947 */ /* 0x000fea000383ffff */
[----:B------:R-:W-:-:S07]  /*2a380*/  MOV R11, RZ ;  /* 0x000000ff000b7202 */ /* 0x000fce0000000f00 */
.L_x_32:
[----:B-1----:R-:W-:-:S05]  /*2a390*/  LEA R10, R11, UR8, 0x3 ;  /* 0x000000080b0a7c11 */ /* 0x002fca000f8e18ff */
[----:B0-----:R-:W2:Y:S01]  /*2a3a0*/  LDL.64 R4, [R10] ;  /* 0x000000000a047983 */ /* 0x001ea20000100a00 */
[----:B------:R-:W-:Y:S01]  /*2a3b0*/  BSSY.RECONVERGENT B2, `(.L_x_19) ;  /* 0x000000f000027945 */ /* 0x000fe20003800200 */
[----:B--2---:R-:W-:-:S04]  /*2a3c0*/  FMUL R5, R5, R5 ;  /* 0x0000000505057220 */ /* 0x004fc80000400000 */
[----:B------:R-:W-:-:S04]  /*2a3d0*/  FFMA R5, R4, R4, R5 ;  /* 0x0000000404057223 */ /* 0x000fc80000000005 */
[----:B------:R0:W1:Y:S01]  /*2a3e0*/  MUFU.RSQ R6, R5 ;  /* 0x0000000500067308 */ /* 0x0000620000001400 */
[----:B------:R-:W-:-:S04]  /*2a3f0*/  IADD3 R4, PT, PT, R5, -0xd000000, RZ ;  /* 0xf300000005047810 */ /* 0x000fc80007ffe0ff */
[----:B------:R-:W-:-:S13]  /*2a400*/  ISETP.GT.U32.AND P0, PT, R4, 0x727fffff, PT ;  /* 0x727fffff0400780c */ /* 0x000fda0003f04070 */
[----:B01----:R-:W-:Y:S05]  /*2a410*/  @!P0 BRA `(.L_x_20) ;  /* 0x0000000000108947 */ /* 0x003fea0003800000 */
[----:B------:R-:W-:-:S07]  /*2a420*/  MOV R8, 0x2a440 ;  /* 0x0002a44000087802 */ /* 0x000fce0000000f00 */
[----:B------:R-:W-:Y:S05]  /*2a430*/  CALL.REL.NOINC `($__internal_0_$__cuda_sm20_sqrt_rn_f32_slowpath) ;  /* 0x000002c400cc7944 */ /* 0x000fea0003c00000 */
[----:B------:R-:W-:Y:S01]  /*2a440*/  MOV R4, R15 ;  /* 0x0000000f00047202 */ /* 0x000fe20000000f00 */
[----:B------:R-:W-:Y:S06]  /*2a450*/  BRA `(.L_x_21) ;  /* 0x0000000000107947 */ /* 0x000fec0003800000 */
.L_x_20:
[----:B------:R-:W-:Y:S01]  /*2a460*/  FMUL.FTZ R4, R5, R6 ;  /* 0x0000000605047220 */ /* 0x000fe20000410000 */
[----:B------:R-:W-:-:S03]  /*2a470*/  FMUL.FTZ R6, R6, 0.5 ;  /* 0x3f00000006067820 */ /* 0x000fc60000410000 */
[----:B------:R-:W-:-:S04]  /*2a480*/  FFMA R5, -R4, R4, R5 ;  /* 0x0000000404057223 */ /* 0x000fc80000000105 */
[----:B------:R-:W-:-:S07]  /*2a490*/  FFMA R4, R5, R6, R4 ;  /* 0x0000000605047223 */ /* 0x000fce0000000004 */
.L_x_21:
[----:B------:R-:W-:Y:S05]  /*2a4a0*/  BSYNC.RECONVERGENT B2 ;  /* 0x0000000000027941 */ /* 0x000fea0003800200 */
.L_x_19:
[----:B------:R-:W-:Y:S01]  /*2a4b0*/  HFMA2 R5, -RZ, RZ, 0, 0 ;  /* 0x00000000ff057431 */ /* 0x000fe200000001ff */
[----:B------:R-:W-:-:S04]  /*2a4c0*/  ISETP.NE.AND P0, PT, R11, 0x100, PT ;  /* 0x000001000b00780c */ /* 0x000fc80003f05270 */
[----:B------:R0:W-:Y:S09]  /*2a4d0*/  STL.64 [R10], R4 ;  /* 0x000000040a007387 */ /* 0x0001f20000100a00 */
[----:B------:R-:W-:Y:S05]  /*2a4e0*/  @!P0 BRA `(.L_x_22) ;  /* 0x0000000000e48947 */ /* 0x000fea0003800000 */
[----:B0-----:R-:W2:Y:S01]  /*2a4f0*/  LDL.64 R4, [R10+0x8] ;  /* 0x000008000a047983 */ /* 0x001ea20000100a00 */
        /* <DEDUP_REMOVED lines=11> */
.L_x_24:
[----:B------:R-:W-:Y:S01]  /*2a5b0*/  FMUL.FTZ R8, R5, R6 ;  /* 0x0000000605087220 */ /* 0x000fe20000410000 */
[----:B------:R-:W-:-:S03]  /*2a5c0*/  FMUL.FTZ R4, R6, 0.5 ;  /* 0x3f00000006047820 */ /* 0x000fc60000410000 */
[----:B------:R-:W-:-:S04]  /*2a5d0*/  FFMA R5, -R8, R8, R5 ;  /* 0x0000000808057223 */ /* 0x000fc80000000105 */
[----:B------:R-:W-:-:S07]  /*2a5e0*/  FFMA R8, R5, R4, R8 ;  /* 0x0000000405087223 */ /* 0x000fce0000000008 */
.L_x_25:
[----:B------:R-:W-:Y:S05]  /*2a5f0*/  BSYNC.RECONVERGENT B2 ;  /* 0x0000000000027941 */ /* 0x000fea0003800200 */
.L_x_23:
[----:B------:R-:W2:Y:S01]  /*2a600*/  LDL.128 R4, [R10+0x10] ;  /* 0x000010000a047983 */ /* 0x000ea20000100c00 */
[----:B------:R-:W-:Y:S01]  /*2a610*/  HFMA2 R9, -RZ, RZ, 0, 0 ;  /* 0x00000000ff097431 */ /* 0x000fe200000001ff */
[----:B------:R-:W-:Y:S04]  /*2a620*/  BSSY.RECONVERGENT B2, `(.L_x_26) ;  /* 0x0000010000027945 */ /* 0x000fe80003800200 */
[----:B------:R0:W-:Y:S01]  /*2a630*/  STL.64 [R10+0x8], R8 ;  /* 0x000008080a007387 */ /* 0x0001e20000100a00 */
        /* <DEDUP_REMOVED lines=10> */
.L_x_27:
[----:B------:R-:W-:Y:S01]  /*2a6e0*/  FMUL.FTZ R4, R5, R12 ;  /* 0x0000000c05047220 */ /* 0x000fe20000410000 */
[----:B------:R-:W-:-:S03]  /*2a6f0*/  FMUL.FTZ R8, R12, 0.5 ;  /* 0x3f0000000c087820 */ /* 0x000fc60000410000 */
[----:B------:R-:W-:-:S04]  /*2a700*/  FFMA R5, -R4, R4, R5 ;  /* 0x0000000404057223 */ /* 0x000fc80000000105 */
[----:B------:R-:W-:-:S07]  /*2a710*/  FFMA R4, R5, R8, R4 ;  /* 0x0000000805047223 */ /* 0x000fce0000000004 */
.L_x_28:
[----:B------:R-:W-:Y:S05]  /*2a720*/  BSYNC.RECONVERGENT B2 ;  /* 0x0000000000027941 */ /* 0x000fea0003800200 */
.L_x_26:
[----:B------:R-:W-:Y:S01]  /*2a730*/  FMUL R7, R7, R7 ;  /* 0x0000000707077220 */ /* 0x000fe20000400000 */
[----:B------:R-:W-:Y:S03]  /*2a740*/  BSSY.RECONVERGENT B2, `(.L_x_29) ;  /* 0x000000e000027945 */ /* 0x000fe60003800200 */
        /* <DEDUP_REMOVED lines=9> */
.L_x_30:
[----:B------:R-:W-:Y:S01]  /*2a7e0*/  FMUL.FTZ R6, R5, R8 ;  /* 0x0000000805067220 */ /* 0x000fe20000410000 */
[----:B------:R-:W-:-:S03]  /*2a7f0*/  FMUL.FTZ R7, R8, 0.5 ;  /* 0x3f00000008077820 */ /* 0x000fc60000410000 */
[----:B------:R-:W-:-:S04]  /*2a800*/  FFMA R5, -R6, R6, R5 ;  /* 0x0000000606057223 */ /* 0x000fc80000000105 */
[----:B------:R-:W-:-:S07]  /*2a810*/  FFMA R6, R5, R7, R6 ;  /* 0x0000000705067223 */ /* 0x000fce0000000006 */
.L_x_31:
[----:B------:R-:W-:Y:S05]  /*2a820*/  BSYNC.RECONVERGENT B2 ;  /* 0x0000000000027941 */ /* 0x000fea0003800200 */
.L_x_29:
[----:B------:R-:W-:Y:S01]  /*2a830*/  HFMA2 R5, -RZ, RZ, 0, 0 ;  /* 0x00000000ff057431 */ /* 0x000fe200000001ff */
[----:B------:R-:W-:Y:S02]  /*2a840*/  MOV R7, RZ ;  /* 0x000000ff00077202 */ /* 0x000fe40000000f00 */
[----:B------:R-:W-:-:S03]  /*2a850*/  IADD3 R11, PT, PT, R11, 0x4, RZ ;  /* 0x000000040b0b7810 */ /* 0x000fc60007ffe0ff */
[----:B------:R1:W-:Y:S01]  /*2a860*/  STL.128 [R10+0x10], R4 ;  /* 0x000010040a007387 */ /* 0x0003e20000100c00 */
[----:B------:R-:W-:Y:S05]  /*2a870*/  BRA `(.L_x_32) ;  /* 0xfffffff800c47947 */ /* 0x000fea000383ffff */
.L_x_22:
[----:B------:R-:W1:Y:S01]  /*2a880*/  LDCU UR4, c[0x0][0x370] ;  /* 0x00006e00ff0477ac */ /* 0x000e620008000800 */
[----:B0-----:R-:W1:Y:S01]  /*2a890*/  LDC R5, c[0x0][0x360] ;  /* 0x0000d800ff057b82 */ /* 0x001e620000000800 */
[----:B------:R-:W0:Y:S02]  /*2a8a0*/  LDCU UR5, c[0x0][0x390] ;  /* 0x00007200ff0577ac */ /* 0x000e240008000800 */
[----:B0-----:R-:W-:Y:S01]  /*2a8b0*/  IADD3 R7, PT, PT, R3, UR5, RZ ;  /* 0x0000000503077c10 */ /* 0x001fe2000fffe0ff */
[----:B-1----:R-:W-:-:S05]  /*2a8c0*/  IMAD R5, R5, UR4, RZ ;  /* 0x0000000405057c24 */ /* 0x002fca000f8e02ff */
[----:B------:R-:W-:-:S04]  /*2a8d0*/  LEA R20, R5, R20, 0x9 ;  /* 0x0000001405147211 */ /* 0x000fc800078e48ff */
[----:B------:R-:W-:-:S13]  /*2a8e0*/  ISETP.GE.AND P0, PT, R20, R7, PT ;  /* 0x000000071400720c */ /* 0x000fda0003f06270 */
[----:B------:R-:W-:Y:S05]  /*2a8f0*/  @!P0 BRA `(.L_x_33) ;  /* 0xfffffd64000c8947 */ /* 0x000fea000383ffff */
.L_x_3:
[----:B------:R-:W-:Y:S05]  /*2a900*/  BSYNC.RECONVERGENT B1 ;  /* 0x0000000000017941 */ /* 0x000fea0003800200 */
.L_x_2:
[----:B------:R-:W0:Y:S01]  /*2a910*/  LDCU UR4, c[0x0][0x364] ;  /* 0x00006c80ff0477ac */ /* 0x000e220008000800 */
[----:B------:R-:W0:Y:S01]  /*2a920*/  LDC R4, c[0x0][0x374] ;  /* 0x0000dd00ff047b82 */ /* 0x000e220000000800 */
[----:B------:R-:W1:Y:S01]  /*2a930*/  LDCU UR5, c[0x0][0x394] ;  /* 0x00007280ff0577ac */ /* 0x000e620008000800 */
[----:B0-----:R-:W-:-:S05]  /*2a940*/  IMAD R35, R4, UR4, R35 ;  /* 0x0000000404237c24 */ /* 0x001fca000f8e0223 */
[----:B-1----:R-:W-:-:S13]  /*2a950*/  ISETP.GE.AND P0, PT, R35, UR5, PT ;  /* 0x0000000523007c0c */ /* 0x002fda000bf06270 */
[----:B------:R-:W-:Y:S05]  /*2a960*/  @!P0 BRA `(.L_x_34) ;  /* 0xfffffd6000d48947 */ /* 0x000fea000383ffff */
[----:B------:R-:W-:Y:S05]  /*2a970*/  BSYNC.RECONVERGENT B0 ;  /* 0x0000000000007941 */ /* 0x000fea0003800200 */
.L_x_1:
[----:B------:R-:W-:Y:S05]  /*2a980*/  EXIT ;  /* 0x000000000000794d */ /* 0x000fea0003800000 */
.L_x_0:
[-C--:B------:R-:W-:Y:S01]  /*2a990*/  FMUL R5, R3, R3.reuse ;  /* 0x0000000303057220 */ /* 0x080fe20000400000 */
[CC--:B------:R-:W-:Y:S01]  /*2a9a0*/  FMUL R2, R0.reuse, R3.reuse ;  /* 0x0000000300027220 */ /* 0x0c0fe20000400000 */
[----:B------:R-:W0:Y:S01]  /*2a9b0*/  LDCU UR4, c[0x0][0x390] ;  /* 0x00007200ff0477ac */ /* 0x000e220008000800 */
[----:B------:R-:W1:Y:S01]  /*2a9c0*/  S2UR UR5, SR_CTAID.X ;  /* 0x00000000000579c3 */ /* 0x000e620000002500 */
[C---:B------:R-:W-:Y:S01]  /*2a9d0*/  FFMA R5, R0.reuse, R0, -R5 ;  /* 0x0000000000057223 */ /* 0x040fe20000000805 */
[----:B------:R-:W-:Y:S01]  /*2a9e0*/  FFMA R2, R0, -R3, -R2 ;  /* 0x8000000300027223 */ /* 0x000fe20000000802 */
[----:B------:R-:W-:Y:S03]  /*2a9f0*/  BSSY.RECONVERGENT B0, `(.L_x_35) ;  /* 0x0002c16000007945 */ /* 0x000fe60003800200 */
[----:B------:R-:W-:Y:S01]  /*2aa00*/  R2UR UR9, R5 ;  /* 0x00000000050972ca */ /* 0x000fe200000e0000 */
[C---:B------:R-:W-:Y:S01]  /*2aa10*/  FMUL R0, R2.reuse, R2 ;  /* 0x0000000202007220 */ /* 0x040fe20000400000 */
[----:B------:R-:W1:Y:S11]  /*2aa20*/  LDC R33, c[0x0][0x360] ;  /* 0x0000d800ff217b82 */ /* 0x000e760000000800 */
[----:B------:R-:W-:Y:S01]  /*2aa30*/  MOV R5, UR9 ;  /* 0x0000000900057c02 */ /* 0x000fe20008000f00 */
[----:B------:R-:W-:-:S04]  /*2aa40*/  FMUL R3, R2, UR9 ;  /* 0x0000000902037c20 */ /* 0x000fc80008400000 */
[----:B------:R-:W-:Y:S01]  /*2aa50*/  FFMA R0, R5, UR9, -R0 ;  /* 0x0000000905007c23 */ /* 0x000fe20008000800 */
[----:B------:R-:W-:-:S04]  /*2aa60*/  FFMA R3, R2, UR9, R3 ;  /* 0x0000000902037c23 */ /* 0x000fc80008000003 */
[-C--:B------:R-:W-:Y:S01]  /*2aa70*/  FMUL R7, R0, R3.reuse ;  /* 0x0000000300077220 */ /* 0x080fe20000400000 */
[----:B------:R-:W-:-:S03]  /*2aa80*/  FMUL R5, R3, R3 ;  /* 0x0000000303057220 */ /* 0x000fc60000400000 */
[C---:B------:R-:W-:Y:S01]  /*2aa90*/  FFMA R7, R0.reuse, R3, R7 ;  /* 0x0000000300077223 */ /* 0x040fe20000000007 */
[----:B------:R-:W-:-:S03]  /*2aaa0*/  FFMA R0, R0, R0, -R5 ;  /* 0x0000000000007223 */ /* 0x000fc60000000805 */
[-C--:B------:R-:W-:Y:S01]  /*2aab0*/  FMUL R3, R7, R7.reuse ;  /* 0x0000000707037220 */ /* 0x080fe20000400000 */
[----:B------:R-:W-:-:S04]  /*2aac0*/  FMUL R5, R0, R7 ;  /* 0x0000000700057220 */ /* 0x000fc80000400000 */
[C---:B------:R-:W-:Y:S01]  /*2aad0*/  FFMA R5, R0.reuse, R7, R5 ;  /* 0x0000000700057223 */ /* 0x040fe20000000005 */
[----:B------:R-:W-:-:S03]  /*2aae0*/  FFMA R0, R0, R0, -R3 ;  /* 0x0000000000007223 */ /* 0x000fc60000000803 */
[-C--:B------:R-:W-:Y:S01]  /*2aaf0*/  FMUL R3, R5, R5.reuse ;  /* 0x0000000505037220 */ /* 0x080fe20000400000 */
[----:B------:R-:W-:-:S03]  /*2ab00*/  FMUL R7, R0, R5 ;  /* 0x0000000500077220 */ /* 0x000fc60000400000 */
[C---:B------:R-:W-:Y:S01]  /*2ab10*/  FFMA R3, R0.reuse, R0, -R3 ;  /* 0x0000000000037223 */ /* 0x040fe20000000803 */
[----:B------:R-:W-:-:S04]  /*2ab20*/  FFMA R8, R0, R5, R7 ;  /* 0x0000000500087223 */ /* 0x000fc80000000007 */
[----:B------:R-:W-:Y:S01]  /*2ab30*/  FFMA R4, -RZ, R8, R3 ;  /* 0x00000008ff047223 */ /* 0x000fe20000000103 */
[----:B------:R-:W-:-:S04]  /*2ab40*/  FFMA R5, RZ, R3, R8 ;  /* 0x00000003ff057223 */ /* 0x000fc80000000008 */
        /* <DEDUP_REMOVED lines=39> */
[C---:B------:R-:W-:Y:S02]  /*2adc0*/  FMUL R4, R8.reuse, UR23 ;  /* 0x0000001708047c20 */ /* 0x040fe40008400000 */
[C---:B------:R-:W-:Y:S02]  /*2add0*/  FFMA R5, R3.reuse, UR23, R6 ;  /* 0x0000001703057c23 */ /* 0x040fe40008000006 */
[----:B------:R-:W-:Y:S01]  /*2ade0*/  FFMA R6, R3, UR22, -R4 ;  /* 0x0000001603067c23 */ /* 0x000fe20008000804 */
[-C--:B------:R-:W-:Y:S02]  /*2adf0*/  FMUL R4, R8, R8.reuse ;  /* 0x0000000808047220 */ /* 0x080fe40000400000 */
[----:B------:R-:W-:Y:S01]  /*2ae00*/  R2UR UR24, R5 ;  /* 0x00000000051872ca */ /* 0x000fe200000e0000 */
[C---:B------:R-:W-:Y:S01]  /*2ae10*/  FMUL R5, R3.reuse, R8 ;  /* 0x0000000803057220 */ /* 0x040fe20000400000 */
[----:B------:R-:W-:Y:S01]  /*2ae20*/  R2UR UR25, R6 ;  /* 0x00000000061972ca */ /* 0x000fe200000e0000 */
[----:B------:R-:W-:-:S02]  /*2ae30*/  FFMA R9, R3, R3, -R4 ;  /* 0x0000000303097223 */ /* 0x000fc40000000804 */
[----:B------:R-:W-:-:S04]  /*2ae40*/  FFMA R4, R3, R8, R5 ;  /* 0x0000000803047223 */ /* 0x000fc80000000005 */
[----:B------:R-:W-:Y:S01]  /*2ae50*/  FFMA R7, RZ, R9, R4 ;  /* 0x00000009ff077223 */ /* 0x000fe20000000004 */
[----:B------:R-:W-:-:S03]  /*2ae60*/  FFMA R5, -RZ, R4, R9 ;  /* 0x00000004ff057223 */ /* 0x000fc60000000109 */
[C---:B------:R-:W-:Y:S01]  /*2ae70*/  FMUL R6, R8.reuse, UR24 ;  /* 0x0000001808067c20 */ /* 0x040fe20008400000 */
[----:B------:R-:W-:Y:S01]  /*2ae80*/  R2UR UR26, R7 ;  /* 0x00000000071a72ca */ /* 0x000fe200000e0000 */
[----:B------:R-:W-:Y:S01]  /*2ae90*/  FMUL R10, R8, UR25 ;  /* 0x00000019080a7c20 */ /* 0x000fe20008400000 */
[----:B------:R-:W-:Y:S01]  /*2aea0*/  R2UR UR27, R5 ;  /* 0x00000000051b72ca */ /* 0x000fe200000e0000 */
[----:B------:R-:W-:Y:S01]  /*2aeb0*/  FFMA R6, R3, UR25, -R6 ;  /* 0x0000001903067c23 */ /* 0x000fe20008000806 */
[----:B------:R-:W-:Y:S01]  /*2aec0*/  FMUL R7, R9, R4 ;  /* 0x0000000409077220 */ /* 0x000fe20000400000 */
[----:B------:R-:W-:-:S03]  /*2aed0*/  FFMA R10, R3, UR24, R10 ;  /* 0x00000018030a7c23 */ /* 0x000fc6000800000a */
[----:B------:R-:W-:Y:S02]  /*2aee0*/  R2UR UR28, R6 ;  /* 0x00000000061c72ca */ /* 0x000fe400000e0000 */
[----:B------:R-:W-:-:S03]  /*2aef0*/  R2UR UR29, R10 ;  /* 0x000000000a1d72ca */ /* 0x000fc600000e0000 */
[C---:B------:R-:W-:Y:S02]  /*2af00*/  FMUL R6, R4.reuse, UR26 ;  /* 0x0000001a04067c20 */ /* 0x040fe40008400000 */
[----:B------:R-:W-:Y:S02]  /*2af10*/  FMUL R10, R4, UR27 ;  /* 0x0000001b040a7c20 */ /* 0x000fe40008400000 */
[C---:B------:R-:W-:Y:S02]  /*2af20*/  FFMA R6, R9.reuse, UR27, -R6 ;  /* 0x0000001b09067c23 */ /* 0x040fe40008000806 */
[----:B------:R-:W-:Y:S02]  /*2af30*/  FFMA R5, R9, UR26, R10 ;  /* 0x0000001a09057c23 */ /* 0x000fe4000800000a */
[----:B------:R-:W-:Y:S01]  /*2af40*/  FMUL R10, R8, UR28 ;  /* 0x0000001c080a7c20 */ /* 0x000fe20008400000 */
[----:B------:R-:W-:Y:S01]  /*2af50*/  R2UR UR30, R6 ;  /* 0x00000000061e72ca */ /* 0x000fe200000e0000 */
[----:B------:R-:W-:Y:S01]  /*2af60*/  FMUL R6, R8, UR29 ;  /* 0x0000001d08067c20 */ /* 0x000fe20008400000 */
[----:B------:R-:W-:Y:S01]  /*2af70*/  R2UR UR31, R5 ;  /* 0x00000000051f72ca */ /* 0x000fe200000e0000 */
[----:B------:R-:W-:-:S02]  /*2af80*/  FFMA R10, R3, UR29, R10 ;  /* 0x0000001d030a7c23 */ /* 0x000fc4000800000a */
[----:B------:R-:W-:-:S03]  /*2af90*/  FFMA R6, R3, UR28, -R6 ;  /* 0x0000001c03067c23 */ /* 0x000fc60008000806 */
[----:B------:R-:W-:Y:S02]  /*2afa0*/  R2UR UR32, R10 ;  /* 0x000000000a2072ca */ /* 0x000fe400000e0000 */
[----:B------:R-:W-:-:S03]  /*2afb0*/  R2UR UR33, R6 ;  /* 0x00000000062172ca */ /* 0x000fc600000e0000 */
[C---:B------:R-:W-:Y:S02]  /*2afc0*/  FMUL R10, R4.reuse, UR30 ;  /* 0x0000001e040a7c20 */ /* 0x040fe40008400000 */
[----:B------:R-:W-:Y:S02]  /*2afd0*/  FMUL R6, R4, UR31 ;  /* 0x0000001f04067c20 */ /* 0x000fe40008400000 */
[C---:B------:R-:W-:Y:S02]  /*2afe0*/  FFMA R10, R9.reuse, UR31, R10 ;  /* 0x0000001f090a7c23 */ /* 0x040fe4000800000a */
[----:B------:R-:W-:Y:S02]  /*2aff0*/  FFMA R5, R9, UR30, -R6 ;  /* 0x0000001e09057c23 */ /* 0x000fe40008000806 */
[----:B------:R-:W-:Y:S01]  /*2b000*/  FMUL R6, R8, UR32 ;  /* 0x0000002008067c20 */ /* 0x000fe20008400000 */
[----:B------:R-:W-:Y:S01]  /*2b010*/  R2UR UR34, R10 ;  /* 0x000000000a2272ca */ /* 0x000fe200000e0000 */
[----:B------:R-:W-:Y:S01]  /*2b020*/  FMUL R10, R8, UR33 ;  /* 0x00000021080a7c20 */ /* 0x000fe20008400000 */
[----:B------:R-:W-:Y:S01]  /*2b030*/  R2UR UR35, R5 ;  /* 0x00000000052372ca */ /* 0x000fe200000e0000 */
[----:B------:R-:W-:-:S02]  /*2b040*/  FFMA R6, R3, UR33, -R6 ;  /* 0x0000002103067c23 */ /* 0x000fc40008000806 */
[----:B------:R-:W-:-:S03]  /*2b050*/  FFMA R10, R3, UR32, R10 ;  /* 0x00000020030a7c23 */ /* 0x000fc6000800000a */
[----:B------:R-:W-:Y:S02]  /*2b060*/  R2UR UR36, R6 ;  /* 0x00000000062472ca */ /* 0x000fe400000e0000 */
[----:B------:R-:W-:-:S03]  /*2b070*/  R2UR UR37, R10 ;  /* 0x000000000a2572ca */ /* 0x000fc600000e0000 */
[----:B------:R-:W-:-:S04]  /*2b080*/  FMUL R6, R4, UR34 ;  /* 0x0000002204067c20 */ /* 0x000fc80008400000 */
[----:B------:R-:W-:Y:S01]  /*2b090*/  FFMA R5, R9, UR35, -R6 ;  /* 0x0000002309057c23 */ /* 0x000fe20008000806 */
[----:B------:R-:W-:-:S03]  /*2b0a0*/  FMUL R6, R4, UR35 ;  /* 0x0000002304067c20 */ /* 0x000fc60008400000 */
[C---:B------:R-:W-:Y:S01]  /*2b0b0*/  FMUL R10, R8.reuse, UR36 ;  /* 0x00000024080a7c20 */ /* 0x040fe20008400000 */
[----:B------:R-:W-:Y:S01]  /*2b0c0*/  FFMA R11, R9, UR34, R6 ;  /* 0x00000022090b7c23 */ /* 0x000fe20008000006 */
[----:B------:R-:W-:Y:S01]  /*2b0d0*/  FMUL R6, R8, UR37 ;  /* 0x0000002508067c20 */ /* 0x000fe20008400000 */
[----:B------:R-:W-:Y:S01]  /*2b0e0*/  R2UR UR38, R5 ;  /* 0x00000000052672ca */ /* 0x000fe200000e0000 */
[C---:B------:R-:W-:Y:S01]  /*2b0f0*/  FFMA R5, R3.reuse, UR37, R10 ;  /* 0x0000002503057c23 */ /* 0x040fe2000800000a */
[-C--:B------:R-:W-:Y:S01]  /*2b100*/  FMUL R10, R4, R4.reuse ;  /* 0x00000004040a7220 */ /* 0x080fe20000400000 */
[----:B------:R-:W-:Y:S01]  /*2b110*/  FFMA R6, R3, UR36, -R6 ;  /* 0x0000002403067c23 */ /* 0x000fe20008000806 */
[----:B------:R-:W-:Y:S02]  /*2b120*/  R2UR UR39, R11 ;  /* 0x000000000b2772ca */ /* 0x000fe400000e0000 */
[----:B------:R-:W-:Y:S01]  /*2b130*/  R2UR UR40, R5 ;  /* 0x00000000052872ca */ /* 0x000fe200000e0000 */
[C---:B------:R-:W-:Y:S01]  /*2b140*/  FFMA R5, R9.reuse, R9, -R10 ;  /* 0x0000000909057223 */ /* 0x040fe2000000080a */
[----:B------:R-:W-:Y:S01]  /*2b150*/  R2UR UR41, R6 ;  /* 0x00000000062972ca */ /* 0x000fe200000e0000 */
[----:B------:R-:W-:-:S04]  /*2b160*/  FFMA R10, R9, R4, R7 ;  /* 0x00000004090a7223 */ /* 0x000fc80000000007 */
[-C--:B------:R-:W-:Y:S01]  /*2b170*/  FFMA R6, -RZ, R10.reuse, R5 ;  /* 0x0000000aff067223 */ /* 0x080fe20000000105 */
[----:B------:R-:W-:Y:S01]  /*2b180*/  FFMA R7, RZ, R5, R10 ;  /* 0x00000005ff077223 */ /* 0x000fe2000000000a */
[C---:B------:R-:W-:Y:S02]  /*2b190*/  FMUL R16, R4.reuse, UR38 ;  /* 0x0000002604107c20 */ /* 0x040fe40008400000 */
[----:B------:R-:W-:Y:S01]  /*2b1a0*/  FMUL R14, R4, UR39 ;  /* 0x00000027040e7c20 */ /* 0x000fe20008400000 */
[----:B------:R-:W-:Y:S01]  /*2b1b0*/  R2UR UR42, R6 ;  /* 0x00000000062a72ca */ /* 0x000fe200000e0000 */
[C---:B------:R-:W-:Y:S01]  /*2b1c0*/  FMUL R6, R8.reuse, UR40 ;  /* 0x0000002808067c20 */ /* 0x040fe20008400000 */
[----:B------:R-:W-:Y:S01]  /*2b1d0*/  R2UR UR43, R7 ;  /* 0x00000000072b72ca */ /* 0x000fe200000e0000 */
[----:B------:R-:W-:Y:S01]  /*2b1e0*/  FMUL R12, R8, UR41 ;  /* 0x00000029080c7c20 */ /* 0x000fe20008400000 */
[C---:B------:R-:W-:Y:S01]  /*2b1f0*/  FFMA R14, R9.reuse, UR38, -R14 ;  /* 0x00000026090e7c23 */ /* 0x040fe2000800080e */
[----:B------:R-:W-:Y:S01]  /*2b200*/  FFMA R16, R9, UR39, R16 ;  /* 0x0000002709107c23 */ /* 0x000fe20008000010 */
[C---:B------:R-:W-:Y:S01]  /*2b210*/  FFMA R6, R3.reuse, UR41, -R6 ;  /* 0x0000002903067c23 */ /* 0x040fe20008000806 */
[----:B------:R-:W-:Y:S01]  /*2b220*/  FFMA R12, R3, UR40, R12 ;  /* 0x00000028030c7c23 */ /* 0x000fe2000800000c */
[CC--:B------:R-:W-:Y:S01]  /*2b230*/  FMUL R7, R5.reuse, R10.reuse ;  /* 0x0000000a05077220 */ /* 0x0c0fe20000400000 */
[----:B------:R-:W-:Y:S01]  /*2b240*/  R2UR UR44, R14 ;  /* 0x000000000e2c72ca */ /* 0x000fe200000e0000 */
[-C--:B------:R-:W-:Y:S01]  /*2b250*/  FMUL R14, R10, R10.reuse ;  /* 0x0000000a0a0e7220 */ /* 0x080fe20000400000 */
[----:B------:R-:W-:Y:S01]  /*2b260*/  R2UR UR45, R16 ;  /* 0x00000000102d72ca */ /* 0x000fe200000e0000 */
[----:B------:R-:W-:Y:S01]  /*2b270*/  FFMA R7, R5, R10, R7 ;  /* 0x0000000a05077223 */ /* 0x000fe20000000007 */
[----:B------:R-:W-:Y:S01]  /*2b280*/  R2UR UR47, R12 ;  /* 0x000000000c2f72ca */ /* 0x000fe200000e0000 */
[----:B------:R-:W-:Y:S01]  /*2b290*/  FMUL R12, R10, UR42 ;  /* 0x0000002a0a0c7c20 */ /* 0x000fe20008400000 */
[----:B------:R-:W-:Y:S01]  /*2b2a0*/  R2UR UR46, R6 ;  /* 0x00000000062e72ca */ /* 0x000fe200000e0000 */
[----:B------:R-:W-:-:S02]  /*2b2b0*/  FMUL R6, R10, UR43 ;  /* 0x0000002b0a067c20 */ /* 0x000fc40008400000 */
[C---:B------:R-:W-:Y:S02]  /*2b2c0*/  FFMA R12, R5.reuse, UR43, R12 ;  /* 0x0000002b050c7c23 */ /* 0x040fe4000800000c */
[C---:B------:R-:W-:Y:S01]  /*2b2d0*/  FFMA R11, R5.reuse, UR42, -R6 ;  /* 0x0000002a050b7c23 */ /* 0x040fe20008000806 */
[----:B------:R-:W-:Y:S01]  /*2b2e0*/  FFMA R6, R5, R5, -R14 ;  /* 0x0000000505067223 */ /* 0x000fe2000000080e */
[----:B------:R-:W-:Y:S01]  /*2b2f0*/  FMUL R16, R4, UR44 ;  /* 0x0000002c04107c20 */ /* 0x000fe20008400000 */
[----:B------:R-:W-:Y:S01]  /*2b300*/  R2UR UR49, R12 ;  /* 0x000000000c3172ca */ /* 0x000fe200000e0000 */
[----:B------:R-:W-:Y:S01]  /*2b310*/  FMUL R14, R4, UR45 ;  /* 0x0000002d040e7c20 */ /* 0x000fe20008400000 */
[----:B------:R-:W-:Y:S01]  /*2b320*/  R2UR UR48, R11 ;  /* 0x000000000b3072ca */ /* 0x000fe200000e0000 */
[C---:B------:R-:W-:Y:S01]  /*2b330*/  FMUL R12, R8.reuse, UR47 ;  /* 0x0000002f080c7c20 */ /* 0x040fe20008400000 */
[C---:B------:R-:W-:Y:S01]  /*2b340*/  FFMA R16, R9.reuse, UR45, R16 ;  /* 0x0000002d09107c23 */ /* 0x040fe20008000010 */
[----:B------:R-:W-:Y:S01]  /*2b350*/  FFMA R11, R9, UR44, -R14 ;  /* 0x0000002c090b7c23 */ /* 0x000fe2000800080e */
[----:B------:R-:W-:Y:S01]  /*2b360*/  FMUL R14, R8, UR46 ;  /* 0x0000002e080e7c20 */ /* 0x000fe20008400000 */
[C---:B------:R-:W-:Y:S01]  /*2b370*/  FFMA R12, R3.reuse, UR46, -R12 ;  /* 0x0000002e030c7c23 */ /* 0x040fe2000800080c */
[----:B------:R-:W-:Y:S01]  /*2b380*/  FFMA R13, -RZ, R7, R6 ;  /* 0x00000007ff0d7223 */ /* 0x000fe20000000106 */
[----:B------:R-:W-:Y:S01]  /*2b390*/  R2UR UR51, R16 ;  /* 0x00000000103372ca */ /* 0x000fe200000e0000 */
[----:B------:R-:W-:Y:S01]  /*2b3a0*/  FFMA R14, R3, UR47, R14 ;  /* 0x0000002f030e7c23 */ /* 0x000fe2000800000e */
[----:B------:R-:W-:Y:S01]  /*2b3b0*/  R2UR UR50, R11 ;  /* 0x000000000b3272ca */ /* 0x000fe200000e0000 */
[----:B------:R-:W-:Y:S01]  /*2b3c0*/  FFMA R7, RZ, R6, R7 ;  /* 0x00000006ff077223 */ /* 0x000fe20000000007 */
[----:B------:R-:W-:Y:S01]  /*2b3d0*/  R2UR UR52, R12 ;  /* 0x000000000c3472ca */ /* 0x000fe200000e0000 */
[----:B------:R-:W-:Y:S01]  /*2b3e0*/  FMUL R6, R10, UR49 ;  /* 0x000000310a067c20 */ /* 0x000fe20008400000 */
[----:B------:R-:W-:Y:S01]  /*2b3f0*/  R2UR UR53, R14 ;  /* 0x000000000e3572ca */ /* 0x000fe200000e0000 */
[----:B------:R-:W1:Y:S01]  /*2b400*/  S2R R12, SR_TID.X ;  /* 0x00000000000c7919 */ /* 0x000e620000002100 */
[----:B------:R-:W-:Y:S01]  /*2b410*/  FMUL R10, R10, UR48 ;  /* 0x000000300a0a7c20 */ /* 0x000fe20008400000 */
[----:B------:R-:W-:Y:S01]  /*2b420*/  R2UR UR55, R7 ;  /* 0x00000000073772ca */ /* 0x000fe200000e0000 */
[----:B------:R-:W-:Y:S01]  /*2b430*/  FFMA R7, R5, UR48, -R6 ;  /* 0x0000003005077c23 */ /* 0x000fe20008000806 */
[----:B------:R-:W-:Y:S01]  /*2b440*/  R2UR UR54, R13 ;  /* 0x000000000d3672ca */ /* 0x000fe200000e0000 */
[----:B------:R-:W-:Y:S01]  /*2b450*/  FFMA R10, R5, UR49, R10 ;  /* 0x00000031050a7c23 */ /* 0x000fe2000800000a */
[----:B------:R-:W-:-:S02]  /*2b460*/  FMUL R6, R4, UR51 ;  /* 0x0000003304067c20 */ /* 0x000fc40008400000 */
[----:B------:R-:W-:Y:S02]  /*2b470*/  R2UR UR56, R7 ;  /* 0x00000000073872ca */ /* 0x000fe400000e0000 */
[----:B------:R-:W-:Y:S01]  /*2b480*/  R2UR UR57, R10 ;  /* 0x000000000a3972ca */ /* 0x000fe200000e0000 */
[----:B------:R-:W-:Y:S01]  /*2b490*/  FMUL R10, R4, UR50 ;  /* 0x00000032040a7c20 */ /* 0x000fe20008400000 */
[----:B0-----:R-:W-:Y:S01]  /*2b4a0*/  I2FP.F32.S32 R4, UR4 ;  /* 0x0000000400047c45 */ /* 0x001fe20008201400 */
[C---:B------:R-:W-:Y:S01]  /*2b4b0*/  FFMA R5, R9.reuse, UR50, -R6 ;  /* 0x0000003209057c23 */ /* 0x040fe20008000806 */
[C---:B------:R-:W-:Y:S01]  /*2b4c0*/  FMUL R6, R8.reuse, UR53 ;  /* 0x0000003508067c20 */ /* 0x040fe20008400000 */
[----:B------:R-:W-:Y:S01]  /*2b4d0*/  FMUL R8, R8, UR52 ;  /* 0x0000003408087c20 */ /* 0x000fe20008400000 */
[----:B------:R-:W-:Y:S01]  /*2b4e0*/  FFMA R10, R9, UR51, R10 ;  /* 0x00000033090a7c23 */ /* 0x000fe2000800000a */
[----:B------:R-:W-:Y:S01]  /*2b4f0*/  FMUL R4, R4, 0.001953125 ;  /* 0x3b00000004047820 */ /* 0x000fe20000400000 */
[C---:B------:R-:W-:Y:S01]  /*2b500*/  FFMA R6, R3.reuse, UR52, -R6 ;  /* 0x0000003403067c23 */ /* 0x040fe20008000806 */
[----:B------:R-:W-:Y:S01]  /*2b510*/  FFMA R8, R3, UR53, R8 ;  /* 0x0000003503087c23 */ /* 0x000fe20008000008 */
[----:B------:R-:W-:Y:S01]  /*2b520*/  R2UR UR58, R5 ;  /* 0x00000000053a72ca */ /* 0x000fe200000e0000 */
[----:B------:R0:W2:Y:S01]  /*2b530*/  FRND.CEIL R32, R4 ;  /* 0x0000000400207307 */ /* 0x0000a20000209000 */
[----:B------:R-:W-:-:S02]  /*2b540*/  R2UR UR59, R10 ;  /* 0x000000000a3b72ca */ /* 0x000fc400000e0000 */
[----:B------:R-:W-:Y:S02]  /*2b550*/  R2UR UR60, R6 ;  /* 0x00000000063c72ca */ /* 0x000fe400000e0000 */
[----:B------:R-:W-:Y:S01]  /*2b560*/  R2UR UR61, R8 ;  /* 0x00000000083d72ca */ /* 0x000fe200000e0000 */
[----:B01----:R-:W-:-:S14]  /*2b570*/  IMAD R33, R33, UR5, R12 ;  /* 0x0000000521217c24 */ /* 0x003fdc000f8e020c */
.L_x_73:
[----:B------:R-:W0:Y:S01]  /*2b580*/  LDCU UR4, c[0x0][0x390] ;  /* 0x00007200ff0477ac */ /* 0x000e220008000800 */
[----:B------:R-:W-:Y:S01]  /*2b590*/  BSSY.RECONVERGENT B1, `(.L_x_36) ;  /* 0x0002b55000017945 */ /* 0x000fe20003800200 */
[----:B0-----:R-:W-:-:S05]  /*2b5a0*/  IMAD R20, R35, UR4, RZ ;  /* 0x0000000423147c24 */ /* 0x001fca000f8e02ff */
[----:B------:R-:W-:Y:S02]  /*2b5b0*/  LEA R21, R33, R20, 0x9 ;  /* 0x0000001421157211 */ /* 0x000fe400078e48ff */
[----:B------:R-:W-:-:S04]  /*2b5c0*/  IADD3 R4, PT, PT, R20, UR4, RZ ;  /* 0x0000000414047c10 */ /* 0x000fc8000fffe0ff */
[----:B------:R-:W-:-:S13]  /*2b5d0*/  ISETP.GE.AND P0, PT, R21, R4, PT ;  /* 0x000000041500720c */ /* 0x000fda0003f06270 */
[----:B------:R-:W-:Y:S05]  /*2b5e0*/  @P0 BRA `(.L_x_37) ;  /* 0x000002b4003c0947 */ /* 0x000fea0003800000 */
[----:B------:R-:W0:Y:S01]  /*2b5f0*/  LDCU UR4, c[0x0][0x3a8] ;  /* 0x00007500ff0477ac */ /* 0x000e220008000800 */
[----:B------:R-:W-:-:S05]  /*2b600*/  I2FP.F32.U32 R3, R35 ;  /* 0x0000002300037245 */ /* 0x000fca0000201000 */
[----:B--2---:R-:W-:Y:S01]  /*2b610*/  FMUL R3, R32, R3 ;  /* 0x0000000320037220 */ /* 0x004fe20000400000 */
[----:B0-----:R-:W-:-:S05]  /*2b620*/  I2FP.F32.S32 R4, UR4 ;  /* 0x0000000400047c45 */ /* 0x001fca0008201400 */
[----:B------:R-:W-:-:S06]  /*2b630*/  FMUL R4, R3, R4 ;  /* 0x0000000403047220 */ /* 0x000fcc0000400000 */
[----:B------:R-:W0:Y:S02]  /*2b640*/  F2I.TRUNC.NTZ R4, R4 ;  /* 0x0000000400047305 */ /* 0x000e24000020f100 */
[----:B0-----:R-:W-:-:S07]  /*2b650*/  IMAD R3, R33, UR4, R4 ;  /* 0x0000000421037c24 */ /* 0x001fce000f8e0204 */
.L_x_72:
[----:B------:R-:W0:Y:S01]  /*2b660*/  LDCU UR4, c[0x0][0x390] ;  /* 0x00007200ff0477ac */ /* 0x000e220008000800 */
[----:B------:R-:W1:Y:S01]  /*2b670*/  LDC.64 R18, c[0x0][0x380] ;  /* 0x0000e000ff127b82 */ /* 0x000e620000000a00 */
[----:B------:R-:W-:Y:S01]  /*2b680*/  IADD3 R22, PT, PT, R21, 0x100, RZ ;  /* 0x0000010015167810 */ /* 0x000fe20007ffe0ff */
[----:B------:R-:W-:Y:S01]  /*2b690*/  HFMA2 R24, -RZ, RZ, 0, 0 ;  /* 0x00000000ff187431 */ /* 0x000fe200000001ff */
[----:B0-----:R-:W-:-:S04]  /*2b6a0*/  IADD3 R7, PT, PT, R20, UR4, RZ ;  /* 0x0000000414077c10 */ /* 0x001fc8000fffe0ff */
[----:B------:R-:W-:-:S04]  /*2b6b0*/  IADD3 R5, PT, PT, R7, -0x1, RZ ;  /* 0xffffffff07057810 */ /* 0x000fc80007ffe0ff */
[----:B------:R-:W-:-:S04]  /*2b6c0*/  ISETP.GE.AND P0, PT, R22, R5, PT ;  /* 0x000000051600720c */ /* 0x000fc80003f06270 */
[----:B------:R-:W-:-:S09]  /*2b6d0*/  SEL R22, R22, R7, !P0 ;  /* 0x0000000716167207 */ /* 0x000fd20004000000 */
.L_x_41:
[----:B------:R-:W-:-:S04]  /*2b6e0*/  IADD3 R25, PT, PT, R24, R21, RZ ;  /* 0x0000001518197210 */ /* 0x000fc80007ffe0ff */
[C---:B0-----:R-:W-:Y:S02]  /*2b6f0*/  IADD3 R7, PT, PT, R25.reuse, -0xfe, RZ ;  /* 0xffffff0219077810 */ /* 0x041fe40007ffe0ff */
[----:B--2---:R-:W-:Y:S02]  /*2b700*/  IADD3 R5, PT, PT, R25, -0xff, RZ ;  /* 0xffffff0119057810 */ /* 0x004fe40007ffe0ff */
[----:B------:R-:W-:Y:S02]  /*2b710*/  ISETP.GE.AND P3, PT, R7, R22, PT ;  /* 0x000000160700720c */ /* 0x000fe40003f66270 */
[C---:B------:R-:W-:Y:S02]  /*2b720*/  IADD3 R27, PT, PT, R25.reuse, -0x100, RZ ;  /* 0xffffff00191b7810 */ /* 0x040fe40007ffe0ff */
[----:B------:R-:W-:Y:S02]  /*2b730*/  ISETP.GT.OR P3, PT, R20, R7, P3 ;  /* 0x000000071400720c */ /* 0x000fe40001f64670 */
[----:B------:R-:W-:-:S02]  /*2b740*/  IADD3 R9, PT, PT, R25, -0xfd, RZ ;  /* 0xffffff0319097810 */ /* 0x000fc40007ffe0ff */
[C---:B------:R-:W-:Y:S02]  /*2b750*/  IADD3 R7, PT, PT, R25.reuse, -0xfb, RZ ;  /* 0xffffff0519077810 */ /* 0x040fe40007ffe0ff */
[----:B------:R-:W-:Y:S02]  /*2b760*/  IADD3 R11, PT, PT, R25, -0xfa, RZ ;  /* 0xffffff06190b7810 */ /* 0x000fe40007ffe0ff */
[-C--:B------:R-:W-:Y:S02]  /*2b770*/  ISETP.GE.AND P4, PT, R5, R22.reuse, PT ;  /* 0x000000160500720c */ /* 0x080fe40003f86270 */
[-C--:B------:R-:W-:Y:S02]  /*2b780*/  ISETP.GE.AND P0, PT, R27, R22.reuse, PT ;  /* 0x000000161b00720c */ /* 0x080fe40003f06270 */
[-C--:B------:R-:W-:Y:S02]  /*2b790*/  ISETP.GE.AND P2, PT, R9, R22.reuse, PT ;  /* 0x000000160900720c */ /* 0x080fe40003f46270 */
[----:B------:R-:W-:-:S02]  /*2b7a0*/  ISETP.GE.AND P6, PT, R7, R22, PT ;  /* 0x000000160700720c */ /* 0x000fc40003fc6270 */
[----:B------:R-:W-:Y:S02]  /*2b7b0*/  ISETP.GE.AND P5, PT, R11, R22, PT ;  /* 0x000000160b00720c */ /* 0x000fe40003fa6270 */
[C---:B------:R-:W-:Y:S02]  /*2b7c0*/  ISETP.GT.OR P4, PT, R20.reuse, R5, P4 ;  /* 0x000000051400720c */ /* 0x040fe40002784670 */
[C---:B------:R-:W-:Y:S01]  /*2b7d0*/  ISETP.GT.OR P0, PT, R20.reuse, R27, P0 ;  /* 0x0000001b1400720c */ /* 0x040fe20000704670 */
[----:B-1----:R-:W-:Y:S01]  /*2b7e0*/  IMAD.WIDE R26, R27, 0x4, R18 ;  /* 0x000000041b1a7825 */ /* 0x002fe200078e0212 */
[C---:B------:R-:W-:Y:S02]  /*2b7f0*/  ISETP.GT.OR P2, PT, R20.reuse, R9, P2 ;  /* 0x000000091400720c */ /* 0x040fe40001744670 */
[C---:B------:R-:W-:Y:S02]  /*2b800*/  ISETP.GT.OR P6, PT, R20.reuse, R7, P6 ;  /* 0x000000071400720c */ /* 0x040fe400037c4670 */
[----:B------:R-:W-:Y:S01]  /*2b810*/  ISETP.GT.OR P5, PT, R20, R11, P5 ;  /* 0x0000000b1400720c */ /* 0x000fe20002fa4670 */
[----:B------:R-:W2:Y:S01]  /*2b820*/  @!P3 LDG.E R8, desc[UR6][R26.64+0x8] ;  /* 0x000008061a08b981 */ /* 0x000ea2000c1e1900 */
[----:B------:R-:W-:-:S03]  /*2b830*/  IADD3 R5, PT, PT, R25, -0xfc, RZ ;  /* 0xffffff0419057810 */ /* 0x000fc60007ffe0ff */
[----:B------:R-:W3:Y:S01]  /*2b840*/  @!P4 LDG.E R6, desc[UR6][R26.64+0x4] ;  /* 0x000004061a06c981 */ /* 0x000ee2000c1e1900 */
[----:B------:R-:W-:-:S03]  /*2b850*/  ISETP.GE.AND P1, PT, R5, R22, PT ;  /* 0x000000160500720c */ /* 0x000fc60003f26270 */
[----:B------:R-:W4:Y:S01]  /*2b860*/  @!P0 LDG.E R4, desc[UR6][R26.64] ;  /* 0x000000061a048981 */ /* 0x000f22000c1e1900 */
[----:B------:R-:W-:-:S03]  /*2b870*/  ISETP.GT.OR P1, PT, R20, R5, P1 ;  /* 0x000000051400720c */ /* 0x000fc60000f24670 */
[----:B------:R-:W5:Y:S04]  /*2b880*/  @!P2 LDG.E R10, desc[UR6][R26.64+0xc] ;  /* 0x00000c061a0aa981 */ /* 0x000f68000c1e1900 */
[----:B------:R-:W5:Y:S04]  /*2b890*/  @!P6 LDG.E R14, desc[UR6][R26.64+0x14] ;  /* 0x000014061a0ee981 */ /* 0x000f68000c1e1900 */
[----:B------:R-:W5:Y:S04]  /*2b8a0*/  @!P5 LDG.E R16, desc[UR6][R26.64+0x18] ;  /* 0x000018061a10d981 */ /* 0x000f68000c1e1900 */
[----:B------:R-:W5:Y:S01]  /*2b8b0*/  @!P1 LDG.E R12, desc[UR6][R26.64+0x10] ;  /* 0x000010061a0c9981 */ /* 0x000f62000c1e1900 */
[----:B------:R-:W-:-:S02]  /*2b8c0*/  LEA R23, R24, UR8, 0x3 ;  /* 0x0000000818177c11 */ /* 0x000fc4000f8e18ff */
[----:B------:R-:W-:Y:S02]  /*2b8d0*/  MOV R5, RZ ;  /* 0x000000ff00057202 */ /* 0x000fe40000000f00 */
[----:B------:R-:W-:Y:S02]  /*2b8e0*/  MOV R7, RZ ;  /* 0x000000ff00077202 */ /* 0x000fe40000000f00 */
[----:B------:R-:W-:Y:S02]  /*2b8f0*/  MOV R9, RZ ;  /* 0x000000ff00097202 */ /* 0x000fe40000000f00 */
[----:B------:R-:W-:Y:S02]  /*2b900*/  MOV R11, RZ ;  /* 0x000000ff000b7202 */ /* 0x000fe40000000f00 */
[----:B------:R-:W-:Y:S02]  /*2b910*/  MOV R15, RZ ;  /* 0x000000ff000f7202 */ /* 0x000fe40000000f00 */
[----:B------:R-:W-:-:S02]  /*2b920*/  MOV R17, RZ ;  /* 0x000000ff00117202 */ /* 0x000fc40000000f00 */
[----:B------:R-:W-:Y:S02]  /*2b930*/  IADD3 R25, PT, PT, R25, -0xf9, RZ ;  /* 0xffffff0719197810 */ /* 0x000fe40007ffe0ff */
[----:B------:R-:W-:Y:S01]  /*2b940*/  MOV R13, RZ ;  /* 0x000000ff000d7202 */ /* 0x000fe20000000f00 */
[----:B------:R-:W-:Y:S01]  /*2b950*/  BSSY.RECONVERGENT B2, `(.L_x_38) ;  /* 0x0000019000027945 */ /* 0x000fe20003800200 */
[----:B------:R-:W-:Y:S01]  /*2b960*/  IADD3 R24, PT, PT, R24, 0x8, RZ ;  /* 0x0000000818187810 */ /* 0x000fe20007ffe0ff */
[----:B--2---:R0:W-:Y:S04]  /*2b970*/  @!P3 STL.64 [R23+0x10], R8 ;  /* 0x000010081700b387 */ /* 0x0041e80000100a00 */
[----:B---3--:R0:W-:Y:S04]  /*2b980*/  @!P4 STL.64 [R23+0x8], R6 ;  /* 0x000008061700c387 */ /* 0x0081e80000100a00 */
[----:B----4-:R0:W-:Y:S04]  /*2b990*/  @!P0 STL.64 [R23], R4 ;  /* 0x0000000417008387 */ /* 0x0101e80000100a00 */
[----:B-----5:R0:W-:Y:S04]  /*2b9a0*/  @!P2 STL.64 [R23+0x18], R10 ;  /* 0x0000180a1700a387 */ /* 0x0201e80000100a00 */
[----:B------:R0:W-:Y:S04]  /*2b9b0*/  @!P6 STL.64 [R23+0x28], R14 ;  /* 0x0000280e1700e387 */ /* 0x0001e80000100a00 */
[----:B------:R0:W-:Y:S04]  /*2b9c0*/  @!P5 STL.64 [R23+0x30], R16 ;  /* 0x000030101700d387 */ /* 0x0001e80000100a00 */
[----:B------:R0:W-:Y:S01]  /*2b9d0*/  @P0 STL.64 [R23], RZ ;  /* 0x000000ff17000387 */ /* 0x0001e20000100a00 */
[----:B------:R-:W-:-:S03]  /*2b9e0*/  ISETP.GE.AND P0, PT, R25, R22, PT ;  /* 0x000000161900720c */ /* 0x000fc60003f06270 */
[----:B------:R0:W-:Y:S04]  /*2b9f0*/  @P4 STL.64 [R23+0x8], RZ ;  /* 0x000008ff17004387 */ /* 0x0001e80000100a00 */
[----:B------:R0:W-:Y:S04]  /*2ba00*/  @P3 STL.64 [R23+0x10], RZ ;  /* 0x000010ff17003387 */ /* 0x0001e80000100a00 */
[----:B------:R0:W-:Y:S04]  /*2ba10*/  @P2 STL.64 [R23+0x18], RZ ;  /* 0x000018ff17002387 */ /* 0x0001e80000100a00 */
[----:B------:R0:W-:Y:S04]  /*2ba20*/  @P6 STL.64 [R23+0x28], RZ ;  /* 0x000028ff17006387 */ /* 0x0001e80000100a00 */
[----:B------:R0:W-:Y:S01]  /*2ba30*/  @P5 STL.64 [R23+0x30], RZ ;  /* 0x000030ff17005387 */ /* 0x0001e20000100a00 */
[----:B------:R-:W-:-:S03]  /*2ba40*/  ISETP.GT.OR P0, PT, R20, R25, P0 ;  /* 0x000000191400720c */ /* 0x000fc60000704670 */
[----:B------:R0:W-:Y:S04]  /*2ba50*/  @!P1 STL.64 [R23+0x20], R12 ;  /* 0x0000200c17009387 */ /* 0x0001e80000100a00 */
[----:B------:R0:W-:Y:S01]  /*2ba60*/  @P1 STL.64 [R23+0x20], RZ ;  /* 0x000020ff17001387 */ /* 0x0001e20000100a00 */
[----:B------:R-:W-:-:S05]  /*2ba70*/  ISETP.NE.AND P1, PT, R24, 0x200, PT ;  /* 0x000002001800780c */ /* 0x000fca0003f25270 */
[----:B------:R-:W-:Y:S08]  /*2ba80*/  @P0 BRA `(.L_x_39) ;  /* 0x0000000000100947 */ /* 0x000ff00003800000 */
[----:B0-----:R-:W2:Y:S01]  /*2ba90*/  LDG.E R4, desc[UR6][R26.64+0x1c] ;  /* 0x00001c061a047981 */ /* 0x001ea2000c1e1900 */
[----:B------:R-:W-:-:S05]  /*2baa0*/  MOV R5, RZ ;  /* 0x000000ff00057202 */ /* 0x000fca0000000f00 */
[----:B--2---:R2:W-:Y:S01]  /*2bab0*/  STL.64 [R23+0x38], R4 ;  /* 0x0000380417007387 */ /* 0x0045e20000100a00 */
[----:B------:R-:W-:Y:S05]  /*2bac0*/  BRA `(.L_x_40) ;  /* 0x0000000000047947 */ /* 0x000fea0003800000 */
.L_x_39:
[----:B------:R1:W-:Y:S02]  /*2bad0*/  STL.64 [R23+0x38], RZ ;  /* 0x000038ff17007387 */ /* 0x0003e40000100a00 */
.L_x_40:
[----:B------:R-:W-:Y:S05]  /*2bae0*/  BSYNC.RECONVERGENT B2 ;  /* 0x0000000000027941 */ /* 0x000fea0003800200 */
.L_x_38:
[----:B------:R-:W-:Y:S05]  /*2baf0*/  @P1 BRA `(.L_x_41) ;  /* 0xfffffff800f81947 */ /* 0x000fea000383ffff */
[----:B------:R-:W3:Y:S04]  /*2bb00*/  LDL.64 R18, [R1] ;  /* 0x0000000001127983 */ /* 0x000ee80000100a00 */
[----:B0-----:R-:W3:Y:S04]  /*2bb10*/  LDL.64 R16, [R1+0x800] ;  /* 0x0008000001107983 */ /* 0x001ee80000100a00 */
[----:B------:R-:W4:Y:S04]  /*2bb20*/  LDL.64 R14, [R1+0x8] ;  /* 0x00000800010e7983 */ /* 0x000f280000100a00 */
[----:B--2---:R-:W4:Y:S04]  /*2bb30*/  LDL.64 R4, [R1+0x808] ;  /* 0x0008080001047983 */ /* 0x004f280000100a00 */
[----:B------:R-:W2:Y:S04]  /*2bb40*/  LDL.64 R8, [R1+0x10] ;  /* 0x0000100001087983 */ /* 0x000ea80000100a00 */
[----:B------:R-:W2:Y:S04]  /*2bb50*/  LDL.64 R10, [R1+0x810] ;  /* 0x00081000010a7983 */ /* 0x000ea80000100a00 */
[----:B------:R-:W5:Y:S04]  /*2bb60*/  LDL.64 R12, [R1+0x18] ;  /* 0x00001800010c7983 */ /* 0x000f680000100a00 */
[----:B------:R-:W5:Y:S01]  /*2bb70*/  LDL.64 R6, [R1+0x818] ;  /* 0x0008180001067983 */ /* 0x000f620000100a00 */
[----:B------:R-:W-:Y:S01]  /*2bb80*/  FFMA R25, RZ, UR9, R2 ;  /* 0x00000009ff197c23 */ /* 0x000fe20008000002 */
[----:B------:R-:W-:Y:S01]  /*2bb90*/  FFMA R27, -RZ, R2, UR9 ;  /* 0x00000009ff1b7e23 */ /* 0x000fe20008000102 */
[----:B------:R-:W-:-:S02]  /*2bba0*/  UMOV UR62, 0x4 ;  /* 0x00000004003e7882 */ /* 0x000fc40000000000 */
[C---:B------:R-:W-:Y:S01]  /*2bbb0*/  FMUL R24, R2.reuse, R25 ;  /* 0x0000001902187220 */ /* 0x040fe20000400000 */
[----:B------:R-:W-:Y:S01]  /*2bbc0*/  FMUL R26, R2, R27 ;  /* 0x0000001b021a7220 */ /* 0x000fe20000400000 */
[C-C-:B---3--:R-:W-:Y:S01]  /*2bbd0*/  FADD R22, R18.reuse, -R16.reuse ;  /* 0x8000001012167221 */ /* 0x148fe20000000000 */
[C-C-:B-1----:R-:W-:Y:S01]  /*2bbe0*/  FADD R23, R19.reuse, -R17.reuse ;  /* 0x8000001113177221 */ /* 0x142fe20000000000 */
[----:B------:R-:W-:Y:S01]  /*2bbf0*/  FADD R16, R18, R16 ;  /* 0x0000001012107221 */ /* 0x000fe20000000000 */
[----:B------:R-:W-:Y:S02]  /*2bc00*/  FADD R17, R19, R17 ;  /* 0x0000001113117221 */ /* 0x000fe40000000000 */
[----:B------:R-:W-:Y:S01]  /*2bc10*/  FFMA R18, -RZ, R23, R22 ;  /* 0x00000017ff127223 */ /* 0x000fe20000000116 */
[----:B------:R-:W-:Y:S01]  /*2bc20*/  FFMA R19, RZ, R22, R23 ;  /* 0x00000016ff137223 */ /* 0x000fe20000000017 */
[C-C-:B----4-:R-:W-:Y:S01]  /*2bc30*/  FADD R22, R14.reuse, R4.reuse ;  /* 0x000000040e167221 */ /* 0x150fe20000000000 */
[----:B------:R-:W-:Y:S01]  /*2bc40*/  FADD R14, R14, -R4 ;  /* 0x800000040e0e7221 */ /* 0x000fe20000000000 */
[C-C-:B------:R-:W-:Y:S01]  /*2bc50*/  FADD R4, R15.reuse, -R5.reuse ;  /* 0x800000050f047221 */ /* 0x140fe20000000000 */
[----:B------:R-:W-:Y:S01]  /*2bc60*/  FADD R23, R15, R5 ;  /* 0x000000050f177221 */ /* 0x000fe20000000000 */
[----:B------:R0:W-:Y:S01]  /*2bc70*/  STL.64 [R1], R16 ;  /* 0x0000001001007387 */ /* 0x0001e20000100a00 */
[----:B------:R-:W-:Y:S01]  /*2bc80*/  FFMA R15, R27, UR9, -R24 ;  /* 0x000000091b0f7c23 */ /* 0x000fe20008000818 */
[----:B------:R-:W-:-:S02]  /*2bc90*/  FMUL R5, R4, R25 ;  /* 0x0000001904057220 */ /* 0x000fc40000400000 */
[----:B------:R1:W-:Y:S04]  /*2bca0*/  STL.64 [R1+0x800], R18 ;  /* 0x0008001201007387 */ /* 0x0003e80000100a00 */
[----:B------:R3:W-:Y:S01]  /*2bcb0*/  STL.64 [R1+0x8], R22 ;  /* 0x0000081601007387 */ /* 0x0007e20000100a00 */
[-C--:B0-----:R-:W-:Y:S01]  /*2bcc0*/  FMUL R16, R4, R27.reuse ;  /* 0x0000001b04107220 */ /* 0x081fe20000400000 */
[C---:B------:R-:W-:Y:S01]  /*2bcd0*/  FFMA R4, R14.reuse, R27, -R5 ;  /* 0x0000001b0e047223 */ /* 0x040fe20000000805 */
[----:B------:R-:W-:Y:S02]  /*2bce0*/  FFMA R17, R25, UR9, R26 ;  /* 0x0000000919117c23 */ /* 0x000fe4000800001a */
[----:B------:R-:W-:Y:S01]  /*2bcf0*/  FFMA R5, R14, R25, R16 ;  /* 0x000000190e057223 */ /* 0x000fe20000000010 */
[C-C-:B--2---:R-:W-:Y:S01]  /*2bd00*/  FADD R14, R8.reuse, -R10.reuse ;  /* 0x8000000a080e7221 */ /* 0x144fe20000000000 */
[----:B------:R-:W-:Y:S01]  /*2bd10*/  FADD R8, R8, R10 ;  /* 0x0000000a08087221 */ /* 0x000fe20000000000 */
[C-C-:B------:R-:W-:Y:S01]  /*2bd20*/  FADD R10, R9.reuse, -R11.reuse ;  /* 0x8000000b090a7221 */ /* 0x140fe20000000000 */
[C---:B------:R-:W-:Y:S01]  /*2bd30*/  FMUL R16, R2.reuse, R15 ;  /* 0x0000000f02107220 */ /* 0x040fe20000400000 */
[----:B------:R-:W-:Y:S01]  /*2bd40*/  FADD R9, R9, R11 ;  /* 0x0000000b09097221 */ /* 0x000fe20000000000 */
[-C--:B-1----:R-:W-:Y:S01]  /*2bd50*/  FMUL R18, R2, R17.reuse ;  /* 0x0000001102127220 */ /* 0x082fe20000400000 */
[C---:B------:R-:W-:Y:S01]  /*2bd60*/  FMUL R11, R10.reuse, R17 ;  /* 0x000000110a0b7220 */ /* 0x040fe20000400000 */
[-C--:B---3--:R-:W-:Y:S01]  /*2bd70*/  FMUL R22, R10, R15.reuse ;  /* 0x0000000f0a167220 */ /* 0x088fe20000400000 */
[----:B-----5:R-:W-:Y:S01]  /*2bd80*/  FADD R19, R13, -R7 ;  /* 0x800000070d137221 */ /* 0x020fe20000000000 */
[----:B------:R-:W-:Y:S01]  /*2bd90*/  FFMA R16, R17, UR9, R16 ;  /* 0x0000000911107c23 */ /* 0x000fe20008000010 */
[----:B------:R-:W-:Y:S01]  /*2bda0*/  FFMA R18, R15, UR9, -R18 ;  /* 0x000000090f127c23 */ /* 0x000fe20008000812 */
[C---:B------:R-:W-:Y:S01]  /*2bdb0*/  FFMA R10, R14.reuse, R15, -R11 ;  /* 0x0000000f0e0a7223 */ /* 0x040fe2000000080b */
[----:B------:R-:W-:Y:S01]  /*2bdc0*/  FFMA R11, R14, R17, R22 ;  /* 0x000000110e0b7223 */ /* 0x000fe20000000016 */
[C---:B------:R-:W-:Y:S01]  /*2bdd0*/  FMUL R14, R19.reuse, R16 ;  /* 0x00000010130e7220 */ /* 0x040fe20000400000 */
[C-C-:B------:R-:W-:Y:S01]  /*2bde0*/  FADD R15, R12.reuse, -R6.reuse ;  /* 0x800000060c0f7221 */ /* 0x140fe20000000000 */
[-C--:B------:R-:W-:Y:S01]  /*2bdf0*/  FMUL R19, R19, R18.reuse ;  /* 0x0000001213137220 */ /* 0x080fe20000400000 */
[----:B------:R-:W-:Y:S01]  /*2be00*/  FADD R6, R12, R6 ;  /* 0x000000060c067221 */ /* 0x000fe20000000000 */
[----:B------:R-:W-:Y:S01]  /*2be10*/  FADD R7, R13, R7 ;  /* 0x000000070d077221 */ /* 0x000fe20000000000 */
[C---:B------:R-:W-:Y:S01]  /*2be20*/  FFMA R12, R15.reuse, R18, -R14 ;  /* 0x000000120f0c7223 */ /* 0x040fe2000000080e */
[-C--:B------:R-:W-:Y:S01]  /*2be30*/  FFMA R13, R15, R16.reuse, R19 ;  /* 0x000000100f0d7223 */ /* 0x080fe20000000013 */
[----:B------:R0:W-:Y:S01]  /*2be40*/  STL.64 [R1+0x808], R4 ;  /* 0x0008080401007387 */ /* 0x0001e20000100a00 */
[C---:B------:R-:W-:Y:S01]  /*2be50*/  FMUL R15, R2.reuse, R16 ;  /* 0x00000010020f7220 */ /* 0x040fe20000400000 */
[----:B------:R-:W-:-:S02]  /*2be60*/  FMUL R17, R2, R18 ;  /* 0x0000001202117220 */ /* 0x000fc40000400000 */
[----:B------:R0:W-:Y:S01]  /*2be70*/  STL.64 [R1+0x10], R8 ;  /* 0x0000100801007387 */ /* 0x0001e20000100a00 */
[----:B------:R-:W-:Y:S01]  /*2be80*/  FFMA R15, R18, UR9, -R15 ;  /* 0x00000009120f7c23 */ /* 0x000fe2000800080f */
[----:B------:R-:W-:Y:S02]  /*2be90*/  FFMA R17, R16, UR9, R17 ;  /* 0x0000000910117c23 */ /* 0x000fe40008000011 */
[----:B------:R0:W-:Y:S04]  /*2bea0*/  STL.64 [R1+0x810], R10 ;  /* 0x0008100a01007387 */ /* 0x0001e80000100a00 */
[----:B------:R0:W-:Y:S04]  /*2beb0*/  STL.64 [R1+0x18], R6 ;  /* 0x0000180601007387 */ /* 0x0001e80000100a00 */
[----:B------:R0:W-:Y:S02]  /*2bec0*/  STL.64 [R1+0x818], R12 ;  /* 0x0008180c01007387 */ /* 0x0001e40000100a00 */
.L_x_42:
        /* <DEDUP_REMOVED lines=20> */
[----:B------:R-:W-:Y:S01]  /*2c010*/  FFMA R17, R17, UR9, R14 ;  /* 0x0000000911117c23 */ /* 0x000fe2000800000e */
[----:B------:R-:W-:Y:S01]  /*2c020*/  FFMA R15, R15, UR9, -R12 ;  /* 0x000000090f0f7c23 */ /* 0x000fe2000800080c */
        /* <DEDUP_REMOVED lines=10> */
[----:B------:R-:W-:Y:S04]  /*2c0d0*/  STL.64 [UR4+0x800], R18 ;  /* 0x00080012ff007987 */ /* 0x000fe80008100a04 */
[----:B------:R-:W2:Y:S04]  /*2c0e0*/  LDL.64 R8, [UR5] ;  /* 0x00000005ff087983 */ /* 0x000ea80008100a00 */
[----:B------:R-:W2:Y:S01]  /*2c0f0*/  LDL.64 R4, [UR5+0x800] ;  /* 0x00080005ff047983 */ /* 0x000ea20008100a00 */
[C---:B------:R-:W-:Y:S01]  /*2c100*/  FMUL R12, R2.reuse, R15 ;  /* 0x0000000f020c7220 */ /* 0x040fe20000400000 */
[----:B-1----:R-:W-:Y:S01]  /*2c110*/  FMUL R10, R2, R17 ;  /* 0x00000011020a7220 */ /* 0x002fe20000400000 */
        /* <DEDUP_REMOVED lines=28> */
[-C--:B-1----:R-:W-:Y:S01]  /*2c2e0*/  FFMA R12, R11, R10.reuse, -R4 ;  /* 0x0000000a0b0c7223 */ /* 0x082fe20000000804 */
        /* <DEDUP_REMOVED lines=123> */
[-C--:B------:R-:W-:Y:S01]  /*2caa0*/  FMUL R4, R17, R14.reuse ;  /* 0x0000000e11047220 */ /* 0x080fe20000400000 */
[----:B0-----:R-:W-:-:S03]  /*2cab0*/  FMUL R6, R11, R14 ;  /* 0x0000000e0b067220 */ /* 0x001fc60000400000 */
[-C--:B------:R-:W-:Y:S01]  /*2cac0*/  FFMA R14, R11, R10.reuse, -R4 ;  /* 0x0000000a0b0e7223 */ /* 0x080fe20000000804 */
[----:B------:R-:W-:Y:S01]  /*2cad0*/  FFMA R15, R17, R10, R6 ;  /* 0x0000000a110f7223 */ /* 0x000fe20000000006 */
[----:B------:R-:W-:Y:S04]  /*2cae0*/  STL.64 [UR5], R8 ;  /* 0x00000008ff007987 */ /* 0x000fe80008100a05 */
[----:B------:R0:W-:Y:S04]  /*2caf0*/  STL.64 [UR5+0x800], R14 ;  /* 0x0008000eff007987 */ /* 0x0001e80008100a05 */
[----:B------:R-:W2:Y:S04]  /*2cb00*/  LDL.64 R4, [UR4] ;  /* 0x00000004ff047983 */ /* 0x000ea80008100a00 */
[----:B------:R-:W2:Y:S01]  /*2cb10*/  LDL.64 R6, [UR4+0x800] ;  /* 0x00080004ff067983 */ /* 0x000ea20008100a00 */
[C---:B-1----:R-:W-:Y:S01]  /*2cb20*/  FMUL R12, R2.reuse, R11 ;  /* 0x0000000b020c7220 */ /* 0x042fe20000400000 */
[----:B------:R-:W-:Y:S01]  /*2cb30*/  FMUL R10, R2, R17 ;  /* 0x00000011020a7220 */ /* 0x000fe20000400000 */
[----:B------:R-:W-:-:S02]  /*2cb40*/  UIADD3 UR62, UPT, UPT, UR62, 0xc, URZ ;  /* 0x0000000c3e3e7890 */ /* 0x000fc4000fffe0ff */
[----:B------:R-:W-:Y:S01]  /*2cb50*/  FFMA R18, R17, UR9, R12 ;  /* 0x0000000911127c23 */ /* 0x000fe2000800000c */
[----:B------:R-:W-:Y:S01]  /*2cb60*/  FFMA R16, R11, UR9, -R10 ;  /* 0x000000090b107c23 */ /* 0x000fe2000800080a */
[----:B------:R-:W-:Y:S02]  /*2cb70*/  UISETP.NE.AND UP0, UPT, UR62, 0x100, UPT ;  /* 0x000001003e00788c */ /* 0x000fe4000bf05270 */
[C---:B0-----:R-:W-:Y:S01]  /*2cb80*/  FMUL R15, R2.reuse, R18 ;  /* 0x00000012020f7220 */ /* 0x041fe20000400000 */
[----:B------:R-:W-:-:S03]  /*2cb90*/  FMUL R17, R2, R16 ;  /* 0x0000001002117220 */ /* 0x000fc60000400000 */
[----:B------:R-:W-:Y:S01]  /*2cba0*/  FFMA R15, R16, UR9, -R15 ;  /* 0x00000009100f7c23 */ /* 0x000fe2000800080f */
[----:B------:R-:W-:Y:S01]  /*2cbb0*/  FFMA R17, R18, UR9, R17 ;  /* 0x0000000912117c23 */ /* 0x000fe20008000011 */
        /* <DEDUP_REMOVED lines=11> */
[----:B-1----:R-:W-:Y:S01]  /*2cc70*/  MOV R5, UR9 ;  /* 0x0000000900057c02 */ /* 0x002fe20008000f00 */
[C---:B------:R-:W-:Y:S01]  /*2cc80*/  FMUL R4, R2.reuse, R2 ;  /* 0x0000000202047220 */ /* 0x040fe20000400000 */
[C---:B------:R-:W-:Y:S01]  /*2cc90*/  FMUL R7, R2.reuse, UR9 ;  /* 0x0000000902077c20 */ /* 0x040fe20008400000 */
[----:B------:R-:W-:Y:S02]  /*2cca0*/  HFMA2 R17, -RZ, RZ, 0, 0 ;  /* 0x00000000ff117431 */ /* 0x000fe400000001ff */
[----:B------:R-:W-:Y:S02]  /*2ccb0*/  HFMA2 R14, -RZ, RZ, 0, 0 ;  /* 0x00000000ff0e7431 */ /* 0x000fe400000001ff */
[----:B------:R-:W-:Y:S01]  /*2ccc0*/  FFMA R4, R5, UR9, -R4 ;  /* 0x0000000905047c23 */ /* 0x000fe20008000804 */
[----:B------:R-:W-:Y:S01]  /*2ccd0*/  MOV R5, 0x3f800000 ;  /* 0x3f80000000057802 */ /* 0x000fe20000000f00 */
[----:B------:R-:W-:-:S07]  /*2cce0*/  FFMA R16, R2, UR9, R7 ;  /* 0x0000000902107c23 */ /* 0x000fce0008000007 */
.L_x_43:
[C---:B------:R-:W-:Y:S02]  /*2ccf0*/  ISETP.GT.U32.AND P0, PT, R14.reuse, 0xff, PT ;  /* 0x000000ff0e00780c */ /* 0x040fe40003f04070 */
[----:B------:R-:W-:-:S05]  /*2cd00*/  LEA R15, R14, UR8, 0x3 ;  /* 0x000000080e0f7c11 */ /* 0x000fca000f8e18ff */
[----:B------:R-:W2:Y:S04]  /*2cd10*/  LDL.64 R12, [R15] ;  /* 0x000000000f0c7983 */ /* 0x000ea80000100a00 */
[----:B------:R-:W2:Y:S04]  /*2cd20*/  LDL.64 R10, [R15+0x400] ;  /* 0x000400000f0a7983 */ /* 0x000ea80000100a00 */
[----:B------:R-:W3:Y:S04]  /*2cd30*/  @!P0 LDL.64 R6, [R15+0x800] ;  /* 0x000800000f068983 */ /* 0x000ee80000100a00 */
[----:B------:R-:W3:Y:S01]  /*2cd40*/  @!P0 LDL.64 R8, [R15+0xc00] ;  /* 0x000c00000f088983 */ /* 0x000ee20000100a00 */
[----:B------:R-:W-:Y:S01]  /*2cd50*/  IADD3 R14, PT, PT, R14, 0x1, RZ ;  /* 0x000000010e0e7810 */ /* 0x000fe20007ffe0ff */
[C-C-:B--2---:R-:W-:Y:S01]  /*2cd60*/  FADD R22, R13.reuse, -R11.reuse ;  /* 0x8000000b0d167221 */ /* 0x144fe20000000000 */
[C-C-:B------:R-:W-:Y:S01]  /*2cd70*/  FADD R18, R12.reuse, -R10.reuse ;  /* 0x8000000a0c127221 */ /* 0x140fe20000000000 */
[----:B------:R-:W-:Y:S01]  /*2cd80*/  FADD R12, R12, R10 ;  /* 0x0000000a0c0c7221 */ /* 0x000fe20000000000 */
[----:B------:R-:W-:Y:S01]  /*2cd90*/  FADD R13, R13, R11 ;  /* 0x0000000b0d0d7221 */ /* 0x000fe20000000000 */
[C---:B------:R-:W-:Y:S01]  /*2cda0*/  FMUL R19, R22.reuse, R17 ;  /* 0x0000001116137220 */ /* 0x040fe20000400000 */
[----:B------:R-:W-:Y:S01]  /*2cdb0*/  FMUL R22, R22, R5 ;  /* 0x0000000516167220 */ /* 0x000fe20000400000 */
[----:B---3--:R-:W-:-:S02]  /*2cdc0*/  @!P0 FADD R24, R7, -R9 ;  /* 0x8000000907188221 */ /* 0x008fc40000000000 */
[C---:B------:R-:W-:Y:S01]  /*2cdd0*/  FFMA R10, R18.reuse, R5, -R19 ;  /* 0x00000005120a7223 */ /* 0x040fe20000000813 */
[-C--:B------:R-:W-:Y:S01]  /*2cde0*/  FFMA R11, R18, R17.reuse, R22 ;  /* 0x00000011120b7223 */ /* 0x080fe20000000016 */
[--C-:B------:R-:W-:Y:S01]  /*2cdf0*/  @!P0 FADD R18, R6, -R8.reuse ;  /* 0x8000000806128221 */ /* 0x100fe20000000000 */
[C---:B------:R-:W-:Y:S01]  /*2ce00*/  @!P0 FMUL R19, R24.reuse, R17 ;  /* 0x0000001118138220 */ /* 0x040fe20000400000 */
[-C--:B------:R-:W-:Y:S01]  /*2ce10*/  @!P0 FMUL R24, R24, R5.reuse ;  /* 0x0000000518188220 */ /* 0x080fe20000400000 */
[----:B------:R-:W-:Y:S01]  /*2ce20*/  @!P0 FADD R6, R6, R8 ;  /* 0x0000000806068221 */ /* 0x000fe20000000000 */
[----:B------:R-:W-:Y:S01]  /*2ce30*/  @!P0 FADD R7, R7, R9 ;  /* 0x0000000907078221 */ /* 0x000fe20000000000 */
[C---:B------:R-:W-:Y:S01]  /*2ce40*/  @!P0 FFMA R8, R18.reuse, R5, -R19 ;  /* 0x0000000512088223 */ /* 0x040fe20000000813 */
[-C--:B------:R-:W-:Y:S01]  /*2ce50*/  @!P0 FFMA R9, R18, R17.reuse, R24 ;  /* 0x0000001112098223 */ /* 0x080fe20000000018 */
[----:B------:R0:W-:Y:S01]  /*2ce60*/  STL.64 [R15], R12 ;  /* 0x0000000c0f007387 */ /* 0x0001e20000100a00 */
[C---:B------:R-:W-:Y:S01]  /*2ce70*/  FMUL R19, R16.reuse, R17 ;  /* 0x0000001110137220 */ /* 0x040fe20000400000 */
[----:B------:R-:W-:-:S02]  /*2ce80*/  FMUL R18, R16, R5 ;  /* 0x0000000510127220 */ /* 0x000fc40000400000 */
[----:B------:R0:W-:Y:S01]  /*2ce90*/  STL.64 [R15+0x400], R10 ;  /* 0x0004000a0f007387 */ /* 0x0001e20000100a00 */
[C---:B------:R-:W-:Y:S01]  /*2cea0*/  FFMA R19, R4.reuse, R5, -R19 ;  /* 0x0000000504137223 */ /* 0x040fe20000000813 */
[----:B------:R-:W-:Y:S02]  /*2ceb0*/  FFMA R17, R4, R17, R18 ;  /* 0x0000001104117223 */ /* 0x000fe40000000012 */
[----:B------:R0:W-:Y:S02]  /*2cec0*/  @!P0 STL.64 [R15+0x800], R6 ;  /* 0x000800060f008387 */ /* 0x0001e40000100a00 */
[----:B------:R-:W-:Y:S02]  /*2ced0*/  MOV R5, R19 ;  /* 0x0000001300057202 */ /* 0x000fe40000000f00 */
[----:B------:R0:W-:Y:S01]  /*2cee0*/  @!P0 STL.64 [R15+0xc00], R8 ;  /* 0x000c00080f008387 */ /* 0x0001e20000100a00 */
[----:B------:R-:W-:-:S13]  /*2cef0*/  ISETP.NE.AND P0, PT, R14, 0x80, PT ;  /* 0x000000800e00780c */ /* 0x000fda0003f05270 */
[----:B0-----:R-:W-:Y:S05]  /*2cf00*/  @P0 BRA `(.L_x_43) ;  /* 0xfffffffc00780947 */ /* 0x001fea000383ffff */
[----:B------:R-:W-:Y:S01]  /*2cf10*/  MOV R7, UR9 ;  /* 0x0000000900077c02 */ /* 0x000fe20008000f00 */
[C---:B------:R-:W-:Y:S01]  /*2cf20*/  FMUL R4, R2.reuse, R2 ;  /* 0x0000000202047220 */ /* 0x040fe20000400000 */
[C---:B------:R-:W-:Y:S01]  /*2cf30*/  FMUL R5, R2.reuse, UR9 ;  /* 0x0000000902057c20 */ /* 0x040fe20008400000 */
[----:B------:R-:W-:Y:S02]  /*2cf40*/  UMOV UR4, URZ ;  /* 0x000000ff00047c82 */ /* 0x000fe40008000000 */
[----:B------:R-:W-:Y:S01]  /*2cf50*/  FFMA R7, R7, UR9, -R4 ;  /* 0x0000000907077c23 */ /* 0x000fe20008000804 */
[----:B------:R-:W-:Y:S01]  /*2cf60*/  FFMA R6, R2, UR9, R5 ;  /* 0x0000000902067c23 */ /* 0x000fe20008000005 */
[----:B------:R-:W-:-:S03]  /*2cf70*/  MOV R4, RZ ;  /* 0x000000ff00047202 */ /* 0x000fc60000000f00 */
[-C--:B------:R-:W-:Y:S01]  /*2cf80*/  FMUL R10, R7, R6.reuse ;  /* 0x00000006070a7220 */ /* 0x080fe20000400000 */
[----:B------:R-:W-:-:S03]  /*2cf90*/  FMUL R8, R6, R6 ;  /* 0x0000000606087220 */ /* 0x000fc60000400000 */
[C---:B------:R-:W-:Y:S01]  /*2cfa0*/  FFMA R5, R7.reuse, R6, R10 ;  /* 0x0000000607057223 */ /* 0x040fe2000000000a */
[----:B------:R-:W-:Y:S02]  /*2cfb0*/  HFMA2 R6, -RZ, RZ, 1.875, 0 ;  /* 0x3f800000ff067431 */ /* 0x000fe400000001ff */
[----:B------:R-:W-:-:S07]  /*2cfc0*/  FFMA R7, R7, R7, -R8 ;  /* 0x0000000707077223 */ /* 0x000fce0000000808 */
.L_x_45:
        /* <DEDUP_REMOVED lines=55> */
.L_x_44:
[----:B------:R-:W-:Y:S01]  /*2d340*/  UIADD3 UR4, UPT, UPT, UR4, 0x1, URZ ;  /* 0x0000000104047890 */ /* 0x000fe2000fffe0ff */
[C---:B0123--:R-:W-:Y:S01]  /*2d350*/  FMUL R8, R5.reuse, R4 ;  /* 0x0000000405087220 */ /* 0x04ffe20000400000 */
[-C--:B------:R-:W-:Y:S02]  /*2d360*/  FMUL R9, R5, R6.reuse ;  /* 0x0000000605097220 */ /* 0x080fe40000400000 */
[----:B------:R-:W-:Y:S01]  /*2d370*/  UISETP.NE.AND UP0, UPT, UR4, 0x40, UPT ;  /* 0x000000400400788c */ /* 0x000fe2000bf05270 */
[C---:B------:R-:W-:Y:S01]  /*2d380*/  FFMA R6, R7.reuse, R6, -R8 ;  /* 0x0000000607067223 */ /* 0x040fe20000000808 */
[----:B------:R-:W-:-:S07]  /*2d390*/  FFMA R4, R7, R4, R9 ;  /* 0x0000000407047223 */ /* 0x000fce0000000009 */
[----:B------:R-:W-:Y:S05]  /*2d3a0*/  BRA.U UP0, `(.L_x_45) ;  /* 0xfffffffd00087547 */ /* 0x000fea000b83ffff */
[----:B------:R-:W-:Y:S01]  /*2d3b0*/  MOV R7, UR9 ;  /* 0x0000000900077c02 */ /* 0x000fe20008000f00 */
[C---:B------:R-:W-:Y:S01]  /*2d3c0*/  FMUL R4, R2.reuse, R2 ;  /* 0x0000000202047220 */ /* 0x040fe20000400000 */
[C---:B------:R-:W-:Y:S01]  /*2d3d0*/  FMUL R5, R2.reuse, UR9 ;  /* 0x0000000902057c20 */ /* 0x040fe20008400000 */
[----:B------:R-:W-:Y:S02]  /*2d3e0*/  UMOV UR4, URZ ;  /* 0x000000ff00047c82 */ /* 0x000fe40008000000 */
[----:B------:R-:W-:Y:S01]  /*2d3f0*/  FFMA R4, R7, UR9, -R4 ;  /* 0x0000000907047c23 */ /* 0x000fe20008000804 */
[----:B------:R-:W-:-:S04]  /*2d400*/  FFMA R5, R2, UR9, R5 ;  /* 0x0000000902057c23 */ /* 0x000fc80008000005 */
[-C--:B------:R-:W-:Y:S01]  /*2d410*/  FMUL R7, R4, R5.reuse ;  /* 0x0000000504077220 */ /* 0x080fe20000400000 */
[----:B------:R-:W-:-:S03]  /*2d420*/  FMUL R9, R5, R5 ;  /* 0x0000000505097220 */ /* 0x000fc60000400000 */
[C---:B------:R-:W-:Y:S01]  /*2d430*/  FFMA R6, R4.reuse, R5, R7 ;  /* 0x0000000504067223 */ /* 0x040fe20000000007 */
[----:B------:R-:W-:Y:S01]  /*2d440*/  FFMA R9, R4, R4, -R9 ;  /* 0x0000000404097223 */ /* 0x000fe20000000809 */
[----:B------:R-:W-:Y:S01]  /*2d450*/  HFMA2 R5, -RZ, RZ, 0, 0 ;  /* 0x00000000ff057431 */ /* 0x000fe200000001ff */
[----:B------:R-:W-:Y:S02]  /*2d460*/  MOV R7, 0x3f800000 ;  /* 0x3f80000000077802 */ /* 0x000fe40000000f00 */
[----:B------:R-:W-:-:S04]  /*2d470*/  FMUL R4, R9, R6 ;  /* 0x0000000609047220 */ /* 0x000fc80000400000 */
[----:B------:R-:W-:-:S07]  /*2d480*/  FFMA R4, R9, R6, R4 ;  /* 0x0000000609047223 */ /* 0x000fce0000000004 */
.L_x_47:
        /* <DEDUP_REMOVED lines=111> */
.L_x_46:
        /* <DEDUP_REMOVED lines=11> */
[----:B------:R-:W4:Y:S04]  /*2dc30*/  LDL.64 R18, [R1+0x200] ;  /* 0x0002000001127983 */ /* 0x000f280000100a00 */
[----:B------:R-:W4:Y:S04]  /*2dc40*/  LDL.64 R6, [R1+0x280] ;  /* 0x0002800001067983 */ /* 0x000f280000100a00 */
[----:B------:R-:W5:Y:S04]  /*2dc50*/  LDL.64 R12, [R1+0x300] ;  /* 0x00030000010c7983 */ /* 0x000f680000100a00 */
[----:B------:R-:W5:Y:S01]  /*2dc60*/  LDL.64 R14, [R1+0x380] ;  /* 0x00038000010e7983 */ /* 0x000f620000100a00 */
[C-C-:B--2---:R-:W-:Y:S01]  /*2dc70*/  FADD R10, R8.reuse, -R16.reuse ;  /* 0x80000010080a7221 */ /* 0x144fe20000000000 */
[C-C-:B------:R-:W-:Y:S01]  /*2dc80*/  FADD R11, R9.reuse, -R17.reuse ;  /* 0x80000011090b7221 */ /* 0x140fe20000000000 */
[----:B------:R-:W-:Y:S01]  /*2dc90*/  FADD R16, R8, R16 ;  /* 0x0000001008107221 */ /* 0x000fe20000000000 */
[----:B------:R-:W-:-:S02]  /*2dca0*/  FADD R17, R9, R17 ;  /* 0x0000001109117221 */ /* 0x000fc40000000000 */
[----:B------:R-:W-:Y:S01]  /*2dcb0*/  FFMA R8, -RZ, R11, R10 ;  /* 0x0000000bff087223 */ /* 0x000fe2000000010a */
[----:B------:R-:W-:Y:S01]  /*2dcc0*/  FFMA R9, RZ, R10, R11 ;  /* 0x0000000aff097223 */ /* 0x000fe2000000000b */
[C-C-:B---3--:R-:W-:Y:S01]  /*2dcd0*/  FADD R22, R24.reuse, -R4.reuse ;  /* 0x8000000418167221 */ /* 0x148fe20000000000 */
[C-C-:B------:R-:W-:Y:S01]  /*2dce0*/  FADD R23, R25.reuse, -R5.reuse ;  /* 0x8000000519177221 */ /* 0x140fe20000000000 */
[----:B------:R-:W-:Y:S01]  /*2dcf0*/  FADD R24, R24, R4 ;  /* 0x0000000418187221 */ /* 0x000fe20000000000 */
[----:B------:R-:W-:Y:S01]  /*2dd00*/  FADD R25, R25, R5 ;  /* 0x0000000519197221 */ /* 0x000fe20000000000 */
[----:B------:R-:W2:Y:S04]  /*2dd10*/  LDL.64 R10, [R1+0x400] ;  /* 0x00040000010a7983 */ /* 0x000ea80000100a00 */
[----:B------:R-:W2:Y:S01]  /*2dd20*/  LDL.64 R4, [R1+0x480] ;  /* 0x0004800001047983 */ /* 0x000ea20000100a00 */
[----:B----4-:R-:W-:-:S03]  /*2dd30*/  FADD R26, R19, -R7 ;  /* 0x80000007131a7221 */ /* 0x010fc60000000000 */
[----:B------:R0:W-:Y:S01]  /*2dd40*/  STL.64 [R1], R16 ;  /* 0x0000001001007387 */ /* 0x0001e20000100a00 */
[----:B------:R-:W-:-:S03]  /*2dd50*/  FADD R19, R19, R7 ;  /* 0x0000000713137221 */ /* 0x000fc60000000000 */
[----:B------:R1:W-:Y:S01]  /*2dd60*/  STL.64 [R1+0x80], R8 ;  /* 0x0000800801007387 */ /* 0x0003e20000100a00 */
[----:B-----5:R-:W-:Y:S01]  /*2dd70*/  FADD R28, R12, R14 ;  /* 0x0000000e0c1c7221 */ /* 0x020fe20000000000 */
[----:B0-----:R-:W-:Y:S01]  /*2dd80*/  FFMA R16, -RZ, R23, R22 ;  /* 0x00000017ff107223 */ /* 0x001fe20000000116 */
[----:B------:R-:W-:Y:S01]  /*2dd90*/  FFMA R17, RZ, R22, R23 ;  /* 0x00000016ff117223 */ /* 0x000fe20000000017 */
[C-C-:B------:R-:W-:Y:S01]  /*2dda0*/  FADD R23, R18.reuse, -R6.reuse ;  /* 0x8000000612177221 */ /* 0x140fe20000000000 */
[----:B------:R-:W-:Y:S01]  /*2ddb0*/  FADD R18, R18, R6 ;  /* 0x0000000612127221 */ /* 0x000fe20000000000 */
[----:B-1----:R-:W3:Y:S02]  /*2ddc0*/  LDL.64 R8, [R1+0x580] ;  /* 0x0005800001087983 */ /* 0x002ee40000100a00 */
[----:B------:R-:W-:Y:S02]  /*2ddd0*/  FFMA R22, -RZ, R26, R23 ;  /* 0x0000001aff167223 */ /* 0x000fe40000000117 */
[----:B------:R-:W3:Y:S01]  /*2dde0*/  LDL.64 R6, [R1+0x500] ;  /* 0x0005000001067983 */ /* 0x000ee20000100a00 */
[----:B------:R-:W-:Y:S01]  /*2ddf0*/  FFMA R23, RZ, R23, R26 ;  /* 0x00000017ff177223 */ /* 0x000fe2000000001a */
[C-C-:B------:R-:W-:Y:S01]  /*2de00*/  FADD R26, R13.reuse, -R15.reuse ;  /* 0x8000000f0d1a7221 */ /* 0x140fe20000000000 */
[----:B------:R-:W-:Y:S01]  /*2de10*/  FADD R29, R13, R15 ;  /* 0x0000000f0d1d7221 */ /* 0x000fe20000000000 */
[----:B------:R0:W-:Y:S04]  /*2de20*/  STL.64 [R1+0x100], R24 ;  /* 0x0001001801007387 */ /* 0x0001e80000100a00 */
[----:B------:R2:W-:Y:S01]  /*2de30*/  STL.64 [R1+0x180], R16 ;  /* 0x0001801001007387 */ /* 0x0005e20000100a00 */
[----:B0-----:R-:W-:-:S03]  /*2de40*/  FADD R25, R12, -R14 ;  /* 0x8000000e0c197221 */ /* 0x001fc60000000000 */
[----:B------:R-:W4:Y:S04]  /*2de50*/  LDL.64 R12, [R1+0x600] ;  /* 0x00060000010c7983 */ /* 0x000f280000100a00 */
[----:B------:R-:W4:Y:S01]  /*2de60*/  LDL.64 R14, [R1+0x680] ;  /* 0x00068000010e7983 */ /* 0x000f220000100a00 */
[----:B------:R-:W-:Y:S01]  /*2de70*/  FFMA R24, -RZ, R26, R25 ;  /* 0x0000001aff187223 */ /* 0x000fe20000000119 */
[----:B------:R-:W-:Y:S02]  /*2de80*/  FFMA R25, RZ, R25, R26 ;  /* 0x00000019ff197223 */ /* 0x000fe4000000001a */
[----:B------:R0:W-:Y:S01]  /*2de90*/  STL.64 [R1+0x200], R18 ;  /* 0x0002001201007387 */ /* 0x0001e20000100a00 */
[C-C-:B--2---:R-:W-:Y:S01]  /*2dea0*/  FADD R17, R10.reuse, -R4.reuse ;  /* 0x800000040a117221 */ /* 0x144fe20000000000 */
[----:B------:R-:W-:Y:S01]  /*2deb0*/  FADD R26, R10, R4 ;  /* 0x000000040a1a7221 */ /* 0x000fe20000000000 */
[C-C-:B0-----:R-:W-:Y:S01]  /*2dec0*/  FADD R18, R11.reuse, -R5.reuse ;  /* 0x800000050b127221 */ /* 0x141fe20000000000 */
[----:B------:R-:W-:-:S02]  /*2ded0*/  FADD R27, R11, R5 ;  /* 0x000000050b1b7221 */ /* 0x000fc40000000000 */
[----:B------:R-:W2:Y:S04]  /*2dee0*/  LDL.64 R4, [R1+0x700] ;  /* 0x0007000001047983 */ /* 0x000ea80000100a00 */
[----:B------:R-:W2:Y:S01]  /*2def0*/  LDL.64 R10, [R1+0x780] ;  /* 0x00078000010a7983 */ /* 0x000ea20000100a00 */
[----:B------:R-:W-:Y:S01]  /*2df00*/  FFMA R16, -RZ, R18, R17 ;  /* 0x00000012ff107223 */ /* 0x000fe20000000111 */
[----:B------:R-:W-:Y:S02]  /*2df10*/  FFMA R17, RZ, R17, R18 ;  /* 0x00000011ff117223 */ /* 0x000fe40000000012 */
[----:B------:R0:W-:Y:S04]  /*2df20*/  STL.64 [R1+0x280], R22 ;  /* 0x0002801601007387 */ /* 0x0001e80000100a00 */
[----:B------:R1:W-:Y:S01]  /*2df30*/  STL.64 [R1+0x300], R28 ;  /* 0x0003001c01007387 */ /* 0x0003e20000100a00 */
[C-C-:B---3--:R-:W-:Y:S01]  /*2df40*/  FADD R18, R6.reuse, R8.reuse ;  /* 0x0000000806127221 */ /* 0x148fe20000000000 */
[----:B0-----:R-:W-:Y:S01]  /*2df50*/  FADD R23, R6, -R8 ;  /* 0x8000000806177221 */ /* 0x001fe20000000000 */
[C-C-:B------:R-:W-:Y:S01]  /*2df60*/  FADD R19, R7.reuse, R9.reuse ;  /* 0x0000000907137221 */ /* 0x140fe20000000000 */
[----:B-1----:R-:W-:-:S02]  /*2df70*/  FADD R28, R7, -R9 ;  /* 0x80000009071c7221 */ /* 0x002fc40000000000 */
[----:B------:R-:W3:Y:S04]  /*2df80*/  LDL.64 R6, [R1+0x800] ;  /* 0x0008000001067983 */ /* 0x000ee80000100a00 */
[----:B------:R-:W3:Y:S01]  /*2df90*/  LDL.64 R8, [R1+0x880] ;  /* 0x0008800001087983 */ /* 0x000ee20000100a00 */
[----:B------:R-:W-:Y:S01]  /*2dfa0*/  FFMA R22, -RZ, R28, R23 ;  /* 0x0000001cff167223 */ /* 0x000fe20000000117 */
[----:B------:R-:W-:Y:S02]  /*2dfb0*/  FFMA R23, RZ, R23, R28 ;  /* 0x00000017ff177223 */ /* 0x000fe4000000001c */
[----:B------:R0:W-:Y:S04]  /*2dfc0*/  STL.64 [R1+0x380], R24 ;  /* 0x0003801801007387 */ /* 0x0001e80000100a00 */
[----:B------:R1:W-:Y:S01]  /*2dfd0*/  STL.64 [R1+0x400], R26 ;  /* 0x0004001a01007387 */ /* 0x0003e20000100a00 */
[C-C-:B----4-:R-:W-:Y:S01]  /*2dfe0*/  FADD R28, R12.reuse, R14.reuse ;  /* 0x0000000e0c1c7221 */ /* 0x150fe20000000000 */
[C-C-:B------:R-:W-:Y:S01]  /*2dff0*/  FADD R29, R13.reuse, R15.reuse ;  /* 0x0000000f0d1d7221 */ /* 0x140fe20000000000 */
[----:B0-----:R-:W-:Y:S01]  /*2e000*/  FADD R25, R12, -R14 ;  /* 0x8000000e0c197221 */ /* 0x001fe20000000000 */
[----:B-1----:R-:W-:-:S02]  /*2e010*/  FADD R26, R13, -R15 ;  /* 0x8000000f0d1a7221 */ /* 0x002fc40000000000 */
[----:B------:R-:W4:Y:S02]  /*2e020*/  LDL.64 R12, [R1+0x900] ;  /* 0x00090000010c7983 */ /* 0x000f240000100a00 */
[----:B------:R-:W-:Y:S02]  /*2e030*/  FFMA R24, -RZ, R26, R25 ;  /* 0x0000001aff187223 */ /* 0x000fe40000000119 */
[----:B------:R-:W4:Y:S01]  /*2e040*/  LDL.64 R14, [R1+0x980] ;  /* 0x00098000010e7983 */ /* 0x000f220000100a00 */
[----:B------:R-:W-:-:S03]  /*2e050*/  FFMA R25, RZ, R25, R26 ;  /* 0x00000019ff197223 */ /* 0x000fc6000000001a */
[----:B------:R2:W-:Y:S04]  /*2e060*/  STL.64 [R1+0x480], R16 ;  /* 0x0004801001007387 */ /* 0x0005e80000100a00 */
[----:B------:R0:W-:Y:S01]  /*2e070*/  STL.64 [R1+0x500], R18 ;  /* 0x0005001201007387 */ /* 0x0001e20000100a00 */
[C-C-:B--2---:R-:W-:Y:S01]  /*2e080*/  FADD R17, R4.reuse, -R10.reuse ;  /* 0x8000000a04117221 */ /* 0x144fe20000000000 */
[----:B------:R-:W-:Y:S01]  /*2e090*/  FADD R26, R4, R10 ;  /* 0x0000000a041a7221 */ /* 0x000fe20000000000 */
[C-C-:B0-----:R-:W-:Y:S01]  /*2e0a0*/  FADD R18, R5.reuse, -R11.reuse ;  /* 0x8000000b05127221 */ /* 0x141fe20000000000 */
[----:B------:R-:W-:Y:S02]  /*2e0b0*/  FADD R27, R5, R11 ;  /* 0x0000000b051b7221 */ /* 0x000fe40000000000 */
[----:B------:R-:W2:Y:S04]  /*2e0c0*/  LDL.64 R4, [R1+0xa00] ;  /* 0x000a000001047983 */ /* 0x000ea80000100a00 */
[----:B------:R-:W2:Y:S01]  /*2e0d0*/  LDL.64 R10, [R1+0xa80] ;  /* 0x000a8000010a7983 */ /* 0x000ea20000100a00 */
[----:B------:R-:W-:Y:S01]  /*2e0e0*/  FFMA R16, -RZ, R18, R17 ;  /* 0x00000012ff107223 */ /* 0x000fe20000000111 */
[----:B------:R-:W-:-:S02]  /*2e0f0*/  FFMA R17, RZ, R17, R18 ;  /* 0x00000011ff117223 */ /* 0x000fc40000000012 */
[----:B------:R3:W-:Y:S04]  /*2e100*/  STL.64 [R1+0x580], R22 ;  /* 0x0005801601007387 */ /* 0x0007e80000100a00 */
[----:B------:R0:W-:Y:S04]  /*2e110*/  STL.64 [R1+0x600], R28 ;  /* 0x0006001c01007387 */ /* 0x0001e80000100a00 */
[----:B------:R4:W-:Y:S01]  /*2e120*/  STL.64 [R1+0x680], R24 ;  /* 0x0006801801007387 */ /* 0x0009e20000100a00 */
[C-C-:B---3--:R-:W-:Y:S01]  /*2e130*/  FADD R23, R6.reuse, -R8.reuse ;  /* 0x8000000806177221 */ /* 0x148fe20000000000 */
[----:B------:R-:W-:Y:S01]  /*2e140*/  FADD R18, R6, R8 ;  /* 0x0000000806127221 */ /* 0x000fe20000000000 */
[C-C-:B------:R-:W-:Y:S01]  /*2e150*/  FADD R19, R7.reuse, R9.reuse ;  /* 0x0000000907137221 */ /* 0x140fe20000000000 */
[----:B0-----:R-:W-:-:S02]  /*2e160*/  FADD R28, R7, -R9 ;  /* 0x80000009071c7221 */ /* 0x001fc40000000000 */
[----:B------:R-:W3:Y:S04]  /*2e170*/  LDL.64 R6, [R1+0xb00] ;  /* 0x000b000001067983 */ /* 0x000ee80000100a00 */
[----:B------:R-:W3:Y:S01]  /*2e180*/  LDL.64 R8, [R1+0xb80] ;  /* 0x000b800001087983 */ /* 0x000ee20000100a00 */
[----:B------:R-:W-:Y:S01]  /*2e190*/  FFMA R22, -RZ, R28, R23 ;  /* 0x0000001cff167223 */ /* 0x000fe20000000117 */
[----:B------:R-:W-:Y:S02]  /*2e1a0*/  FFMA R23, RZ, R23, R28 ;  /* 0x00000017ff177223 */ /* 0x000fe4000000001c */
[----:B------:R0:W-:Y:S04]  /*2e1b0*/  STL.64 [R1+0x700], R26 ;  /* 0x0007001a01007387 */ /* 0x0001e80000100a00 */
[----:B------:R-:W-:Y:S04]  /*2e1c0*/  STL.64 [R1+0x780], R16 ;  /* 0x0007801001007387 */ /* 0x000fe80000100a00 */
[----:B------:R2:W-:Y:S01]  /*2e1d0*/  STL.64 [R1+0x800], R18 ;  /* 0x0008001201007387 */ /* 0x0005e20000100a00 */
[C-C-:B----4-:R-:W-:Y:S01]  /*2e1e0*/  FADD R25, R12.reuse, -R14.reuse ;  /* 0x8000000e0c197221 */ /* 0x150fe20000000000 */
[----:B0-----:R-:W-:Y:S01]  /*2e1f0*/  FADD R26, R12, R14 ;  /* 0x0000000e0c1a7221 */ /* 0x001fe20000000000 */
[C-C-:B------:R-:W-:Y:S01]  /*2e200*/  FADD R28, R13.reuse, -R15.reuse ;  /* 0x8000000f0d1c7221 */ /* 0x140fe20000000000 */
[----:B------:R-:W-:-:S02]  /*2e210*/  FADD R27, R13, R15 ;  /* 0x0000000f0d1b7221 */ /* 0x000fc40000000000 */
[----:B------:R-:W4:Y:S04]  /*2e220*/  LDL.64 R12, [R1+0xc00] ;  /* 0x000c0000010c7983 */ /* 0x000f280000100a00 */
[----:B------:R-:W4:Y:S04]  /*2e230*/  LDL.64 R14, [R1+0xc80] ;  /* 0x000c8000010e7983 */ /* 0x000f280000100a00 */
        /* <DEDUP_REMOVED lines=8> */
[----:B------:R-:W-:Y:S01]  /*2e2c0*/  FFMA R24, -RZ, R28, R25 ;  /* 0x0000001cff187223 */ /* 0x000fe20000000119 */
[----:B------:R-:W-:Y:S01]  /*2e2d0*/  FFMA R23, RZ, R18, R23 ;  /* 0x00000012ff177223 */ /* 0x000fe20000000017 */
[----:B------:R0:W-:Y:S01]  /*2e2e0*/  STL.64 [R1+0x900], R26 ;  /* 0x0009001a01007387 */ /* 0x0001e20000100a00 */
[----:B------:R-:W-:-:S03]  /*2e2f0*/  FFMA R25, RZ, R25, R28 ;  /* 0x00000019ff197223 */ /* 0x000fc6000000001c */
[----:B------:R1:W-:Y:S04]  /*2e300*/  STL.64 [R1+0xa00], R16 ;  /* 0x000a001001007387 */ /* 0x0003e80000100a00 */
[----:B------:R4:W-:Y:S01]  /*2e310*/  STL.64 [R1+0x980], R24 ;  /* 0x0009801801007387 */ /* 0x0009e20000100a00 */
[C-C-:B---3--:R-:W-:Y:S01]  /*2e320*/  FADD R29, R6.reuse, -R8.reuse ;  /* 0x80000008061d7221 */ /* 0x148fe20000000000 */
[C-C-:B------:R-:W-:Y:S01]  /*2e330*/  FADD R18, R7.reuse, -R9.reuse ;  /* 0x8000000907127221 */ /* 0x140fe20000000000 */
[----:B0-----:R-:W-:Y:S01]  /*2e340*/  FADD R26, R6, R8 ;  /* 0x00000008061a7221 */ /* 0x001fe20000000000 */
[----:B------:R-:W-:Y:S01]  /*2e350*/  FADD R27, R7, R9 ;  /* 0x00000009071b7221 */ /* 0x000fe20000000000 */
[----:B-1----:R-:W3:Y:S04]  /*2e360*/  LDL.64 R16, [R1+0xf00] ;  /* 0x000f000001107983 */ /* 0x002ee80000100a00 */
[----:B------:R-:W5:Y:S04]  /*2e370*/  LDL.64 R6, [R1+0xe00] ;  /* 0x000e000001067983 */ /* 0x000f680000100a00 */
[----:B------:R-:W5:Y:S01]  /*2e380*/  LDL.64 R8, [R1+0xe80] ;  /* 0x000e800001087983 */ /* 0x000f620000100a00 */
[----:B------:R-:W-:Y:S01]  /*2e390*/  FFMA R28, -RZ, R18, R29 ;  /* 0x00000012ff1c7223 */ /* 0x000fe2000000011d */
[----:B------:R-:W-:-:S02]  /*2e3a0*/  FFMA R29, RZ, R29, R18 ;  /* 0x0000001dff1d7223 */ /* 0x000fc40000000012 */
[----:B------:R-:W3:Y:S04]  /*2e3b0*/  LDL.64 R18, [R1+0xf80] ;  /* 0x000f800001127983 */ /* 0x000ee80000100a00 */
[----:B------:R0:W-:Y:S01]  /*2e3c0*/  STL.64 [R1+0xa80], R22 ;  /* 0x000a801601007387 */ /* 0x0001e20000100a00 */
[C-C-:B----4-:R-:W-:Y:S01]  /*2e3d0*/  FADD R24, R12.reuse, -R14.reuse ;  /* 0x8000000e0c187221 */ /* 0x150fe20000000000 */
[C-C-:B------:R-:W-:Y:S01]  /*2e3e0*/  FADD R25, R13.reuse, -R15.reuse ;  /* 0x8000000f0d197221 */ /* 0x140fe20000000000 */
[----:B------:R-:W-:Y:S01]  /*2e3f0*/  FADD R14, R12, R14 ;  /* 0x0000000e0c0e7221 */ /* 0x000fe20000000000 */
[----:B------:R-:W-:Y:S02]  /*2e400*/  FADD R15, R13, R15 ;  /* 0x0000000f0d0f7221 */ /* 0x000fe40000000000 */
[----:B------:R-:W4:Y:S01]  /*2e410*/  LDL.64 R12, [R1+0x88] ;  /* 0x00008800010c7983 */ /* 0x000f220000100a00 */
[----:B0-----:R-:W-:Y:S01]  /*2e420*/  FFMA R22, -RZ, R25, R24 ;  /* 0x00000019ff167223 */ /* 0x001fe20000000118 */
[----:B------:R-:W-:-:S02]  /*2e430*/  FFMA R23, RZ, R24, R25 ;  /* 0x00000018ff177223 */ /* 0x000fc40000000019 */
[----:B------:R0:W-:Y:S04]  /*2e440*/  STL.64 [R1+0xc00], R14 ;  /* 0x000c000e01007387 */ /* 0x0001e80000100a00 */
[----:B0-----:R-:W4:Y:S01]  /*2e450*/  LDL.64 R14, [R1+0x188] ;  /* 0x00018800010e7983 */ /* 0x001f220000100a00 */
[C-C-:B--2---:R-:W-:Y:S01]  /*2e460*/  FADD R25, R4.reuse, -R10.reuse ;  /* 0x8000000a04197221 */ /* 0x144fe20000000000 */
[----:B------:R-:W-:Y:S01]  /*2e470*/  FADD R30, R4, R10 ;  /* 0x0000000a041e7221 */ /* 0x000fe20000000000 */
[C-C-:B------:R-:W-:Y:S01]  /*2e480*/  FADD R4, R5.reuse, -R11.reuse ;  /* 0x8000000b05047221 */ /* 0x140fe20000000000 */
[----:B------:R-:W-:Y:S02]  /*2e490*/  FADD R31, R5, R11 ;  /* 0x0000000b051f7221 */ /* 0x000fe40000000000 */
[----:B------:R-:W4:Y:S01]  /*2e4a0*/  LDL.64 R10, [R1+0x8] ;  /* 0x00000800010a7983 */ /* 0x000f220000100a00 */
[----:B------:R-:W-:Y:S01]  /*2e4b0*/  FFMA R24, -RZ, R4, R25 ;  /* 0x00000004ff187223 */ /* 0x000fe20000000119 */
[----:B------:R-:W-:-:S02]  /*2e4c0*/  FFMA R25, RZ, R25, R4 ;  /* 0x00000019ff197223 */ /* 0x000fc40000000004 */
[----:B------:R-:W2:Y:S04]  /*2e4d0*/  LDL.64 R4, [R1+0x108] ;  /* 0x0001080001047983 */ /* 0x000ea80000100a00 */
[----:B------:R-:W-:Y:S04]  /*2e4e0*/  STL.64 [R1+0xb00], R26 ;  /* 0x000b001a01007387 */ /* 0x000fe80000100a00 */
[----:B------:R5:W-:Y:S04]  /*2e4f0*/  STL.64 [R1+0xb80], R28 ;  /* 0x000b801c01007387 */ /* 0x000be80000100a00 */
[----:B------:R3:W-:Y:S01]  /*2e500*/  STL.64 [R1+0xc80], R22 ;  /* 0x000c801601007387 */ /* 0x0007e20000100a00 */
[C-C-:B-----5:R-:W-:Y:S01]  /*2e510*/  FADD R29, R6.reuse, -R8.reuse ;  /* 0x80000008061d7221 */ /* 0x160fe20000000000 */
[----:B------:R-:W-:Y:S01]  /*2e520*/  FADD R26, R6, R8 ;  /* 0x00000008061a7221 */ /* 0x000fe20000000000 */
[----:B------:R-:W-:Y:S01]  /*2e530*/  FADD R6, R7, -R9 ;  /* 0x8000000907067221 */ /* 0x000fe20000000000 */
[----:B---3--:R-:W-:-:S03]  /*2e540*/  FADD R23, R16, -R18 ;  /* 0x8000001210177221 */ /* 0x008fc60000000000 */
[----:B------:R-:W-:Y:S01]  /*2e550*/  FFMA R28, -RZ, R6, R29 ;  /* 0x00000006ff1c7223 */ /* 0x000fe2000000011d */
[----:B------:R-:W-:Y:S01]  /*2e560*/  FFMA R29, RZ, R29, R6 ;  /* 0x0000001dff1d7223 */ /* 0x000fe20000000006 */
[----:B------:R-:W-:Y:S01]  /*2e570*/  FADD R6, R17, -R19 ;  /* 0x8000001311067221 */ /* 0x000fe20000000000 */
[----:B------:R0:W-:Y:S01]  /*2e580*/  STL.64 [R1+0xd00], R30 ;  /* 0x000d001e01007387 */ /* 0x0001e20000100a00 */
[----:B------:R-:W-:Y:S02]  /*2e590*/  FADD R27, R7, R9 ;  /* 0x00000009071b7221 */ /* 0x000fe40000000000 */
[----:B------:R-:W-:Y:S01]  /*2e5a0*/  FFMA R22, -RZ, R6, R23 ;  /* 0x00000006ff167223 */ /* 0x000fe20000000117 */
[----:B------:R-:W-:Y:S01]  /*2e5b0*/  FFMA R23, RZ, R23, R6 ;  /* 0x00000017ff177223 */ /* 0x000fe20000000006 */
[----:B------:R-:W3:Y:S04]  /*2e5c0*/  LDL.64 R8, [R1+0x288] ;  /* 0x0002880001087983 */ /* 0x000ee80000100a00 */
[----:B------:R-:W3:Y:S01]  /*2e5d0*/  LDL.64 R6, [R1+0x208] ;  /* 0x0002080001067983 */ /* 0x000ee20000100a00 */
[----:B0-----:R-:W-:Y:S01]  /*2e5e0*/  FADD R31, R17, R19 ;  /* 0x00000013111f7221 */ /* 0x001fe20000000000 */
[----:B------:R-:W-:-:S02]  /*2e5f0*/  FADD R30, R16, R18 ;  /* 0x00000012101e7221 */ /* 0x000fc40000000000 */
[----:B------:R0:W-:Y:S04]  /*2e600*/  STL.64 [R1+0xe00], R26 ;  /* 0x000e001a01007387 */ /* 0x0001e80000100a00 */
[----:B------:R1:W-:Y:S04]  /*2e610*/  STL.64 [R1+0xd80], R24 ;  /* 0x000d801801007387 */ /* 0x0003e80000100a00 */
[----:B------:R2:W-:Y:S04]  /*2e620*/  STL.64 [R1+0xf00], R30 ;  /* 0x000f001e01007387 */ /* 0x0005e80000100a00 */
[----:B------:R5:W-:Y:S04]  /*2e630*/  STL.64 [R1+0xe80], R28 ;  /* 0x000e801c01007387 */ /* 0x000be80000100a00 */
[----:B------:R5:W-:Y:S01]  /*2e640*/  STL.64 [R1+0xf80], R22 ;  /* 0x000f801601007387 */ /* 0x000be20000100a00 */
[----:B----4-:R-:W-:Y:S01]  /*2e650*/  FADD R17, R11, -R13 ;  /* 0x8000000d0b117221 */ /* 0x010fe20000000000 */
[----:B------:R-:W-:-:S03]  /*2e660*/  FADD R16, R10, -R12 ;  /* 0x8000000c0a107221 */ /* 0x000fc60000000000 */
[C---:B------:R-:W-:Y:S01]  /*2e670*/  FMUL R19, R17.reuse, UR11 ;  /* 0x0000000b11137c20 */ /* 0x040fe20008400000 */
[----:B0-----:R-:W-:-:S03]  /*2e680*/  FMUL R27, R17, UR10 ;  /* 0x0000000a111b7c20 */ /* 0x001fc60008400000 */
[C---:B------:R-:W-:Y:S01]  /*2e690*/  FFMA R26, R16.reuse, UR10, -R19 ;  /* 0x0000000a101a7c23 */ /* 0x040fe20008000813 */
[----:B------:R-:W-:Y:S01]  /*2e6a0*/  FFMA R27, R16, UR11, R27 ;  /* 0x0000000b101b7c23 */ /* 0x000fe2000800001b */
[----:B------:R-:W4:Y:S04]  /*2e6b0*/  LDL.64 R18, [R1+0x388] ;  /* 0x0003880001127983 */ /* 0x000f280000100a00 */
[----:B------:R-:W4:Y:S01]  /*2e6c0*/  LDL.64 R16, [R1+0x308] ;  /* 0x0003080001107983 */ /* 0x000f220000100a00 */
[----:B-1----:R-:W-:Y:S01]  /*2e6d0*/  FADD R24, R10, R12 ;  /* 0x0000000c0a187221 */ /* 0x002fe20000000000 */
[----:B------:R-:W-:Y:S01]  /*2e6e0*/  FADD R25, R11, R13 ;  /* 0x0000000d0b197221 */ /* 0x000fe20000000000 */
[C-C-:B--2---:R-:W-:Y:S01]  /*2e6f0*/  FADD R30, R5.reuse, -R15.reuse ;  /* 0x8000000f051e7221 */ /* 0x144fe20000000000 */
[----:B------:R-:W2:Y:S01]  /*2e700*/  LDL.64 R10, [R1+0x408] ;  /* 0x00040800010a7983 */ /* 0x000ea20000100a00 */
[----:B-----5:R-:W-:Y:S01]  /*2e710*/  FADD R29, R5, R15 ;  /* 0x0000000f051d7221 */ /* 0x020fe20000000000 */
[----:B------:R-:W-:-:S02]  /*2e720*/  FADD R28, R4, R14 ;  /* 0x0000000e041c7221 */ /* 0x000fc40000000000 */
[----:B------:R-:W2:Y:S01]  /*2e730*/  LDL.64 R12, [R1+0x488] ;  /* 0x00048800010c7983 */ /* 0x000ea20000100a00 */
[----:B------:R-:W-:Y:S01]  /*2e740*/  FADD R4, R4, -R14 ;  /* 0x8000000e04047221 */ /* 0x000fe20000000000 */
[C---:B------:R-:W-:Y:S01]  /*2e750*/  FMUL R5, R30.reuse, UR11 ;  /* 0x0000000b1e057c20 */ /* 0x040fe20008400000 */
[----:B------:R-:W-:-:S03]  /*2e760*/  FMUL R15, R30, UR10 ;  /* 0x0000000a1e0f7c20 */ /* 0x000fc60008400000 */
[C---:B------:R-:W-:Y:S01]  /*2e770*/  FFMA R22, R4.reuse, UR10, -R5 ;  /* 0x0000000a04167c23 */ /* 0x040fe20008000805 */
[----:B------:R-:W-:Y:S02]  /*2e780*/  FFMA R23, R4, UR11, R15 ;  /* 0x0000000b04177c23 */ /* 0x000fe4000800000f */
[----:B------:R-:W5:Y:S04]  /*2e790*/  LDL.64 R4, [R1+0x508] ;  /* 0x0005080001047983 */ /* 0x000f680000100a00 */
[----:B------:R-:W5:Y:S04]  /*2e7a0*/  LDL.64 R14, [R1+0x588] ;  /* 0x00058800010e7983 */ /* 0x000f680000100a00 */
[----:B------:R3:W-:Y:S04]  /*2e7b0*/  STL.64 [R1+0x88], R26 ;  /* 0x0000881a01007387 */ /* 0x0007e80000100a00 */
[----:B------:R0:W-:Y:S01]  /*2e7c0*/  STL.64 [R1+0x8], R24 ;  /* 0x0000081801007387 */ /* 0x0001e20000100a00 */
[C-C-:B---3--:R-:W-:Y:S01]  /*2e7d0*/  FADD R26, R7.reuse, -R9.reuse ;  /* 0x80000009071a7221 */ /* 0x148fe20000000000 */
[----:B0-----:R-:W-:Y:S01]  /*2e7e0*/  FADD R25, R7, R9 ;  /* 0x0000000907197221 */ /* 0x001fe20000000000 */
[C-C-:B------:R-:W-:Y:S01]  /*2e7f0*/  FADD R24, R6.reuse, R8.reuse ;  /* 0x0000000806187221 */ /* 0x140fe20000000000 */
[----:B------:R-:W-:Y:S01]  /*2e800*/  FADD R6, R6, -R8 ;  /* 0x8000000806067221 */ /* 0x000fe20000000000 */
[C---:B------:R-:W-:Y:S01]  /*2e810*/  FMUL R7, R26.reuse, UR11 ;  /* 0x0000000b1a077c20 */ /* 0x040fe20008400000 */
[----:B------:R-:W-:Y:S01]  /*2e820*/  FMUL R27, R26, UR10 ;  /* 0x0000000a1a1b7c20 */ /* 0x000fe20008400000 */
[----:B------:R0:W-:Y:S02]  /*2e830*/  STL.64 [R1+0x188], R22 ;  /* 0x0001881601007387 */ /* 0x0001e40000100a00 */
[C---:B------:R-:W-:Y:S01]  /*2e840*/  FFMA R26, R6.reuse, UR10, -R7 ;  /* 0x0000000a061a7c23 */ /* 0x040fe20008000807 */
[----:B------:R-:W-:Y:S01]  /*2e850*/  FFMA R27, R6, UR11, R27 ;  /* 0x0000000b061b7c23 */ /* 0x000fe2000800001b */
[----:B------:R-:W3:Y:S04]  /*2e860*/  LDL.64 R8, [R1+0x688] ;  /* 0x0006880001087983 */ /* 0x000ee80000100a00 */
[----:B------:R2:W-:Y:S04]  /*2e870*/  STL.64 [R1+0x208], R24 ;  /* 0x0002081801007387 */ /* 0x0005e80000100a00 */
[----:B------:R5:W-:Y:S01]  /*2e880*/  STL.64 [R1+0x288], R26 ;  /* 0x0002881a01007387 */ /* 0x000be20000100a00 */
[----:B----4-:R-:W-:Y:S01]  /*2e890*/  FADD R6, R17, -R19 ;  /* 0x8000001311067221 */ /* 0x010fe20000000000 */
[C-C-:B0-----:R-:W-:Y:S01]  /*2e8a0*/  FADD R22, R16.reuse, R18.reuse ;  /* 0x0000001210167221 */ /* 0x141fe20000000000 */
[----:B------:R-:W-:-:S02]  /*2e8b0*/  FADD R16, R16, -R18 ;  /* 0x8000001210107221 */ /* 0x000fc40000000000 */
[C---:B------:R-:W-:Y:S01]  /*2e8c0*/  FMUL R7, R6.reuse, UR11 ;  /* 0x0000000b06077c20 */ /* 0x040fe20008400000 */
[----:B------:R-:W-:Y:S01]  /*2e8d0*/  FADD R23, R17, R19 ;  /* 0x0000001311177221 */ /* 0x000fe20000000000 */
[----:B------:R-:W-:Y:S02]  /*2e8e0*/  FMUL R19, R6, UR10 ;  /* 0x0000000a06137c20 */ /* 0x000fe40008400000 */
[C---:B------:R-:W-:Y:S02]  /*2e8f0*/  FFMA R18, R16.reuse, UR10, -R7 ;  /* 0x0000000a10127c23 */ /* 0x040fe40008000807 */
[----:B------:R-:W3:Y:S01]  /*2e900*/  LDL.64 R6, [R1+0x608] ;  /* 0x0006080001067983 */ /* 0x000ee20000100a00 */
[C-C-:B--2---:R-:W-:Y:S01]  /*2e910*/  FADD R25, R11.reuse, R13.reuse ;  /* 0x0000000d0b197221 */ /* 0x144fe20000000000 */
[----:B------:R-:W-:Y:S01]  /*2e920*/  FADD R13, R11, -R13 ;  /* 0x8000000d0b0d7221 */ /* 0x000fe20000000000 */
[----:B------:R-:W-:Y:S01]  /*2e930*/  FFMA R19, R16, UR11, R19 ;  /* 0x0000000b10137c23 */ /* 0x000fe20008000013 */
[----:B------:R0:W-:Y:S01]  /*2e940*/  STL.64 [R1+0x308], R22 ;  /* 0x0003081601007387 */ /* 0x0001e20000100a00 */
[C-C-:B------:R-:W-:Y:S01]  /*2e950*/  FADD R24, R10.reuse, R12.reuse ;  /* 0x0000000c0a187221 */ /* 0x140fe20000000000 */
[----:B------:R-:W-:Y:S01]  /*2e960*/  FADD R17, R10, -R12 ;  /* 0x8000000c0a117221 */ /* 0x000fe20000000000 */
[----:B------:R-:W-:Y:S01]  /*2e970*/  FMUL R16, R13, UR11 ;  /* 0x0000000b0d107c20 */ /* 0x000fe20008400000 */
[----:B------:R-:W2:Y:S01]  /*2e980*/  LDL.64 R10, [R1+0x708] ;  /* 0x00070800010a7983 */ /* 0x000ea20000100a00 */
[----:B-----5:R-:W-:-:S03]  /*2e990*/  FADD R26, R5, -R15 ;  /* 0x8000000f051a7221 */ /* 0x020fc60000000000 */
[----:B------:R1:W-:Y:S01]  /*2e9a0*/  STL.64 [R1+0x388], R18 ;  /* 0x0003881201007387 */ /* 0x0003e20000100a00 */
[----:B0-----:R-:W-:-:S03]  /*2e9b0*/  FMUL R22, R13, UR10 ;  /* 0x0000000a0d167c20 */ /* 0x001fc60008400000 */
[----:B------:R-:W2:Y:S01]  /*2e9c0*/  LDL.64 R12, [R1+0x788] ;  /* 0x00078800010c7983 */ /* 0x000ea20000100a00 */
[C-C-:B------:R-:W-:Y:S01]  /*2e9d0*/  FADD R23, R4.reuse, -R14.reuse ;  /* 0x8000000e04177221 */ /* 0x140fe20000000000 */
[----:B-1----:R-:W-:Y:S01]  /*2e9e0*/  FADD R18, R4, R14 ;  /* 0x0000000e04127221 */ /* 0x002fe20000000000 */
[----:B------:R-:W-:Y:S02]  /*2e9f0*/  FADD R19, R5, R15 ;  /* 0x0000000f05137221 */ /* 0x000fe40000000000 */
[----:B------:R-:W4:Y:S04]  /*2ea00*/  LDL.64 R14, [R1+0x808] ;  /* 0x00080800010e7983 */ /* 0x000f280000100a00 */
[----:B------:R-:W4:Y:S01]  /*2ea10*/  LDL.64 R4, [R1+0x888] ;  /* 0x0008880001047983 */ /* 0x000f220000100a00 */
[C---:B------:R-:W-:Y:S01]  /*2ea20*/  FFMA R16, R17.reuse, UR10, -R16 ;  /* 0x0000000a11107c23 */ /* 0x040fe20008000810 */
[----:B------:R-:W-:Y:S01]  /*2ea30*/  FFMA R17, R17, UR11, R22 ;  /* 0x0000000b11117c23 */ /* 0x000fe20008000016 */
[C---:B------:R-:W-:Y:S01]  /*2ea40*/  FMUL R22, R26.reuse, UR11 ;  /* 0x0000000b1a167c20 */ /* 0x040fe20008400000 */
[----:B------:R-:W-:Y:S01]  /*2ea50*/  STL.64 [R1+0x408], R24 ;  /* 0x0004081801007387 */ /* 0x000fe20000100a00 */
[----:B------:R-:W-:-:S02]  /*2ea60*/  FMUL R26, R26, UR10 ;  /* 0x0000000a1a1a7c20 */ /* 0x000fc40008400000 */
[C---:B------:R-:W-:Y:S01]  /*2ea70*/  FFMA R22, R23.reuse, UR10, -R22 ;  /* 0x0000000a17167c23 */ /* 0x040fe20008000816 */
[----:B------:R-:W-:Y:S01]  /*2ea80*/  STL.64 [R1+0x108], R28 ;  /* 0x0001081c01007387 */ /* 0x000fe20000100a00 */
[----:B------:R-:W-:-:S03]  /*2ea90*/  FFMA R23, R23, UR11, R26 ;  /* 0x0000000b17177c23 */ /* 0x000fc6000800001a */
[----:B------:R-:W-:Y:S04]  /*2eaa0*/  STL.64 [R1+0x508], R18 ;  /* 0x0005081201007387 */ /* 0x000fe80000100a00 */
[----:B------:R-:W-:Y:S04]  /*2eab0*/  STL.64 [R1+0x588], R22 ;  /* 0x0005881601007387 */ /* 0x000fe80000100a00 */
[----:B------:R0:W-:Y:S04]  /*2eac0*/  STL.64 [R1+0x488], R16 ;  /* 0x0004881001007387 */ /* 0x0001e80000100a00 */
[----:B0-----:R-:W5:Y:S01]  /*2ead0*/  LDL.64 R16, [R1+0xa88] ;  /* 0x000a880001107983 */ /* 0x001f620000100a00 */
[----:B---3--:R-:W-:Y:S01]  /*2eae0*/  FADD R24, R7, -R9 ;  /* 0x8000000907187221 */ /* 0x008fe20000000000 */
[C-C-:B------:R-:W-:Y:S01]  /*2eaf0*/  FADD R25, R6.reuse, -R8.reuse ;  /* 0x8000000806197221 */ /* 0x140fe20000000000 */
[----:B------:R-:W-:-:S02]  /*2eb00*/  FADD R26, R6, R8 ;  /* 0x00000008061a7221 */ /* 0x000fc40000000000 */
[C---:B------:R-:W-:Y:S01]  /*2eb10*/  FMUL R28, R24.reuse, UR11 ;  /* 0x0000000b181c7c20 */ /* 0x040fe20008400000 */
[----:B------:R-:W-:Y:S01]  /*2eb20*/  FMUL R30, R24, UR10 ;  /* 0x0000000a181e7c20 */ /* 0x000fe20008400000 */
[----:B------:R-:W-:Y:S02]  /*2eb30*/  FADD R27, R7, R9 ;  /* 0x00000009071b7221 */ /* 0x000fe40000000000 */
[C---:B------:R-:W-:Y:S01]  /*2eb40*/  FFMA R24, R25.reuse, UR10, -R28 ;  /* 0x0000000a19187c23 */ /* 0x040fe2000800081c */
[----:B------:R-:W-:Y:S01]  /*2eb50*/  FFMA R25, R25, UR11, R30 ;  /* 0x0000000b19197c23 */ /* 0x000fe2000800001e */
[----:B------:R-:W3:Y:S04]  /*2eb60*/  LDL.64 R6, [R1+0x908] ;  /* 0x0009080001067983 */ /* 0x000ee80000100a00 */
[----:B------:R-:W3:Y:S01]  /*2eb70*/  LDL.64 R8, [R1+0x988] ;  /* 0x0009880001087983 */ /* 0x000ee20000100a00 */
[C-C-:B--2---:R-:W-:Y:S01]  /*2eb80*/  FADD R19, R11.reuse, R13.reuse ;  /* 0x0000000d0b137221 */ /* 0x144fe20000000000 */
[----:B------:R-:W-:-:S02]  /*2eb90*/  FADD R11, R11, -R13 ;  /* 0x8000000d0b0b7221 */ /* 0x000fc40000000000 */
[----:B------:R4:W-:Y:S01]  /*2eba0*/  STL.64 [R1+0x608], R26 ;  /* 0x0006081a01007387 */ /* 0x0009e20000100a00 */
[C-C-:B------:R-:W-:Y:S01]  /*2ebb0*/  FADD R18, R10.reuse, R12.reuse ;  /* 0x0000000c0a127221 */ /* 0x140fe20000000000 */
[----:B------:R-:W-:Y:S01]  /*2ebc0*/  FADD R10, R10, -R12 ;  /* 0x8000000c0a0a7221 */ /* 0x000fe20000000000 */
[C---:B------:R-:W-:Y:S01]  /*2ebd0*/  FMUL R23, R11.reuse, UR11 ;  /* 0x0000000b0b177c20 */ /* 0x040fe20008400000 */
[----:B------:R0:W-:Y:S01]  /*2ebe0*/  STL.64 [R1+0x688], R24 ;  /* 0x0006881801007387 */ /* 0x0001e20000100a00 */
[----:B------:R-:W-:Y:S01]  /*2ebf0*/  FMUL R11, R11, UR10 ;  /* 0x0000000a0b0b7c20 */ /* 0x000fe20008400000 */
[C---:B----4-:R-:W-:Y:S01]  /*2ec00*/  FADD R26, R15.reuse, -R5 ;  /* 0x800000050f1a7221 */ /* 0x050fe20000000000 */
[C-C-:B------:R-:W-:Y:S01]  /*2ec10*/  FADD R27, R14.reuse, -R4.reuse ;  /* 0x800000040e1b7221 */ /* 0x140fe20000000000 */
[----:B------:R-:W5:Y:S01]  /*2ec20*/  LDL.64 R12, [R1+0xa08] ;  /* 0x000a0800010c7983 */ /* 0x000f620000100a00 */
[----:B0-----:R-:W-:Y:S01]  /*2ec30*/  FADD R24, R14, R4 ;  /* 0x000000040e187221 */ /* 0x001fe20000000000 */
[----:B------:R-:W-:Y:S01]  /*2ec40*/  FMUL R4, R26, UR11 ;  /* 0x0000000b1a047c20 */ /* 0x000fe20008400000 */
[C---:B------:R-:W-:Y:S01]  /*2ec50*/  FFMA R22, R10.reuse, UR10, -R23 ;  /* 0x0000000a0a167c23 */ /* 0x040fe20008000817 */
[----:B------:R-:W-:Y:S01]  /*2ec60*/  FFMA R23, R10, UR11, R11 ;  /* 0x0000000b0a177c23 */ /* 0x000fe2000800000b */
[----:B------:R-:W-:Y:S01]  /*2ec70*/  FMUL R10, R26, UR10 ;  /* 0x0000000a1a0a7c20 */ /* 0x000fe20008400000 */
[----:B------:R-:W-:Y:S01]  /*2ec80*/  FADD R25, R15, R5 ;  /* 0x000000050f197221 */ /* 0x000fe20000000000 */
[C---:B------:R-:W-:Y:S01]  /*2ec90*/  FFMA R26, R27.reuse, UR10, -R4 ;  /* 0x0000000a1b1a7c23 */ /* 0x040fe20008000804 */
[----:B------:R-:W2:Y:S04]  /*2eca0*/  LDL.64 R14, [R1+0xb08] ;  /* 0x000b0800010e7983 */ /* 0x000ea80000100a00 */
[----:B------:R-:W2:Y:S01]  /*2ecb0*/  LDL.64 R4, [R1+0xb88] ;  /* 0x000b880001047983 */ /* 0x000ea20000100a00 */
[----:B------:R-:W-:-:S03]  /*2ecc0*/  FFMA R27, R27, UR11, R10 ;  /* 0x0000000b1b1b7c23 */ /* 0x000fc6000800000a */
[----:B------:R0:W-:Y:S04]  /*2ecd0*/  STL.64 [R1+0x708], R18 ;  /* 0x0007081201007387 */ /* 0x0001e80000100a00 */
[----:B------:R5:W-:Y:S04]  /*2ece0*/  STL.64 [R1+0x888], R26 ;  /* 0x0008881a01007387 */ /* 0x000be80000100a00 */
[----:B------:R-:W4:Y:S04]  /*2ecf0*/  LDL.64 R10, [R1+0xc08] ;  /* 0x000c0800010a7983 */ /* 0x000f280000100a00 */
[----:B0-----:R-:W4:Y:S04]  /*2ed00*/  LDL.64 R18, [R1+0xc88] ;  /* 0x000c880001127983 */ /* 0x001f280000100a00 */
[----:B------:R-:W-:Y:S04]  /*2ed10*/  STL.64 [R1+0x808], R24 ;  /* 0x0008081801007387 */ /* 0x000fe80000100a00 */
[----:B------:R0:W-:Y:S01]  /*2ed20*/  STL.64 [R1+0x788], R22 ;  /* 0x0007881601007387 */ /* 0x0001e20000100a00 */
[C-C-:B---3--:R-:W-:Y:S01]  /*2ed30*/  FADD R30, R6.reuse, -R8.reuse ;  /* 0x80000008061e7221 */ /* 0x148fe20000000000 */
[----:B------:R-:W-:Y:S01]  /*2ed40*/  FADD R28, R6, R8 ;  /* 0x00000008061c7221 */ /* 0x000fe20000000000 */
[C-C-:B------:R-:W-:Y:S01]  /*2ed50*/  FADD R6, R7.reuse, -R9.reuse ;  /* 0x8000000907067221 */ /* 0x140fe20000000000 */
[----:B------:R-:W-:-:S03]  /*2ed60*/  FADD R29, R7, R9 ;  /* 0x00000009071d7221 */ /* 0x000fc60000000000 */
[C---:B------:R-:W-:Y:S01]  /*2ed70*/  FMUL R7, R6.reuse, UR11 ;  /* 0x0000000b06077c20 */ /* 0x040fe20008400000 */
[----:B------:R-:W-:-:S03]  /*2ed80*/  FMUL R9, R6, UR10 ;  /* 0x0000000a06097c20 */ /* 0x000fc60008400000 */
[C---:B------:R-:W-:Y:S01]  /*2ed90*/  FFMA R8, R30.reuse, UR10, -R7 ;  /* 0x0000000a1e087c23 */ /* 0x040fe20008000807 */
[----:B------:R-:W-:Y:S01]  /*2eda0*/  FFMA R9, R30, UR11, R9 ;  /* 0x0000000b1e097c23 */ /* 0x000fe20008000009 */
[----:B------:R-:W3:Y:S01]  /*2edb0*/  LDL.64 R6, [R1+0xd08] ;  /* 0x000d080001067983 */ /* 0x000ee20000100a00 */
[C-C-:B-----5:R-:W-:Y:S01]  /*2edc0*/  FADD R27, R13.reuse, R17.reuse ;  /* 0x000000110d1b7221 */ /* 0x160fe20000000000 */
[----:B------:R-:W-:Y:S01]  /*2edd0*/  FADD R13, R13, -R17 ;  /* 0x800000110d0d7221 */ /* 0x000fe20000000000 */
[C-C-:B------:R-:W-:Y:S01]  /*2ede0*/  FADD R26, R12.reuse, R16.reuse ;  /* 0x000000100c1a7221 */ /* 0x140fe20000000000 */
[----:B------:R-:W-:Y:S02]  /*2edf0*/  FADD R16, R12, -R16 ;  /* 0x800000100c107221 */ /* 0x000fe40000000000 */
[C---:B------:R-:W-:Y:S01]  /*2ee00*/  FMUL R17, R13.reuse, UR11 ;  /* 0x0000000b0d117c20 */ /* 0x040fe20008400000 */
[----:B0-----:R-:W-:Y:S01]  /*2ee10*/  FMUL R23, R13, UR10 ;  /* 0x0000000a0d177c20 */ /* 0x001fe20008400000 */
[----:B------:R0:W-:Y:S04]  /*2ee20*/  STL.64 [R1+0x988], R8 ;  /* 0x0009880801007387 */ /* 0x0001e80000100a00 */
[----:B------:R-:W3:Y:S01]  /*2ee30*/  LDL.64 R12, [R1+0xd88] ;  /* 0x000d8800010c7983 */ /* 0x000ee20000100a00 */
[----:B--2---:R-:W-:-:S03]  /*2ee40*/  FADD R25, R15, -R5 ;  /* 0x800000050f197221 */ /* 0x004fc60000000000 */
[----:B------:R1:W-:Y:S01]  /*2ee50*/  STL.64 [R1+0xa08], R26 ;  /* 0x000a081a01007387 */ /* 0x0003e20000100a00 */
[C---:B------:R-:W-:Y:S01]  /*2ee60*/  FFMA R22, R16.reuse, UR10, -R17 ;  /* 0x0000000a10167c23 */ /* 0x040fe20008000811 */
[----:B------:R-:W-:Y:S01]  /*2ee70*/  FFMA R23, R16, UR11, R23 ;  /* 0x0000000b10177c23 */ /* 0x000fe20008000017 */
[C-C-:B------:R-:W-:Y:S01]  /*2ee80*/  FADD R24, R14.reuse, R4.reuse ;  /* 0x000000040e187221 */ /* 0x140fe20000000000 */
[C---:B0-----:R-:W-:Y:S01]  /*2ee90*/  FMUL R9, R25.reuse, UR11 ;  /* 0x0000000b19097c20 */ /* 0x041fe20008400000 */
[----:B------:R-:W-:Y:S01]  /*2eea0*/  FADD R8, R14, -R4 ;  /* 0x800000040e087221 */ /* 0x000fe20000000000 */
[----:B------:R-:W2:Y:S01]  /*2eeb0*/  LDL.64 R16, [R1+0xe08] ;  /* 0x000e080001107983 */ /* 0x000ea20000100a00 */
[----:B-1----:R-:W-:Y:S01]  /*2eec0*/  FMUL R27, R25, UR10 ;  /* 0x0000000a191b7c20 */ /* 0x002fe20008400000 */
[----:B------:R-:W-:Y:S02]  /*2eed0*/  FADD R25, R15, R5 ;  /* 0x000000050f197221 */ /* 0x000fe40000000000 */
[----:B------:R-:W2:Y:S01]  /*2eee0*/  LDL.64 R14, [R1+0xe88] ;  /* 0x000e8800010e7983 */ /* 0x000ea20000100a00 */
[C---:B------:R-:W-:Y:S01]  /*2eef0*/  FFMA R26, R8.reuse, UR10, -R9 ;  /* 0x0000000a081a7c23 */ /* 0x040fe20008000809 */
[----:B------:R-:W-:-:S02]  /*2ef00*/  FFMA R27, R8, UR11, R27 ;  /* 0x0000000b081b7c23 */ /* 0x000fc4000800001b */
[----:B------:R-:W5:Y:S04]  /*2ef10*/  LDL.64 R4, [R1+0xf08] ;  /* 0x000f080001047983 */ /* 0x000f680000100a00 */
[----:B------:R-:W5:Y:S01]  /*2ef20*/  LDL.64 R8, [R1+0xf88] ;  /* 0x000f880001087983 */ /* 0x000f620000100a00 */
[----:B----4-:R-:W-:-:S03]  /*2ef30*/  FADD R30, R11, -R19 ;  /* 0x800000130b1e7221 */ /* 0x010fc60000000000 */
[----:B------:R0:W-:Y:S04]  /*2ef40*/  STL.64 [R1+0x908], R28 ;  /* 0x0009081c01007387 */ /* 0x0001e80000100a00 */
[----:B------:R-:W-:Y:S04]  /*2ef50*/  STL.64 [R1+0xa88], R22 ;  /* 0x000a881601007387 */ /* 0x000fe80000100a00 */
[----:B------:R-:W-:Y:S01]  /*2ef60*/  STL.64 [R1+0xb88], R26 ;  /* 0x000b881a01007387 */ /* 0x000fe20000100a00 */
[----:B0-----:R-:W-:Y:S01]  /*2ef70*/  FADD R29, R11, R19 ;  /* 0x000000130b1d7221 */ /* 0x001fe20000000000 */
[C-C-:B------:R-:W-:Y:S01]  /*2ef80*/  FADD R28, R10.reuse, R18.reuse ;  /* 0x000000120a1c7221 */ /* 0x140fe20000000000 */
[----:B------:R-:W-:Y:S01]  /*2ef90*/  FADD R10, R10, -R18 ;  /* 0x800000120a0a7221 */ /* 0x000fe20000000000 */
[C---:B------:R-:W-:Y:S01]  /*2efa0*/  FMUL R11, R30.reuse, UR11 ;  /* 0x0000000b1e0b7c20 */ /* 0x040fe20008400000 */
[----:B------:R-:W-:Y:S01]  /*2efb0*/  FMUL R19, R30, UR10 ;  /* 0x0000000a1e137c20 */ /* 0x000fe20008400000 */
[----:B------:R0:W-:Y:S02]  /*2efc0*/  STL.64 [R1+0xb08], R24 ;  /* 0x000b081801007387 */ /* 0x0001e40000100a00 */
[C---:B0-----:R-:W-:Y:S01]  /*2efd0*/  FFMA R24, R10.reuse, UR10, -R11 ;  /* 0x0000000a0a187c23 */ /* 0x041fe2000800080b */
[----:B------:R-:W-:-:S02]  /*2efe0*/  FFMA R25, R10, UR11, R19 ;  /* 0x0000000b0a197c23 */ /* 0x000fc40008000013 */
[----:B------:R-:W4:Y:S04]  /*2eff0*/  LDL.64 R10, [R1+0x10] ;  /* 0x00001000010a7983 */ /* 0x000f280000100a00 */
[----:B------:R-:W4:Y:S04]  /*2f000*/  LDL.64 R18, [R1+0x90] ;  /* 0x0000900001127983 */ /* 0x000f280000100a00 */
[----:B------:R0:W-:Y:S01]  /*2f010*/  STL.64 [R1+0xc88], R24 ;  /* 0x000c881801007387 */ /* 0x0001e20000100a00 */
[C-C-:B---3--:R-:W-:Y:S01]  /*2f020*/  FADD R22, R7.reuse, -R13.reuse ;  /* 0x8000000d07167221 */ /* 0x148fe20000000000 */
[C-C-:B------:R-:W-:Y:S01]  /*2f030*/  FADD R26, R6.reuse, R12.reuse ;  /* 0x0000000c061a7221 */ /* 0x140fe20000000000 */
[----:B------:R-:W-:Y:S01]  /*2f040*/  FADD R27, R7, R13 ;  /* 0x0000000d071b7221 */ /* 0x000fe20000000000 */
[----:B------:R-:W-:Y:S01]  /*2f050*/  FADD R6, R6, -R12 ;  /* 0x8000000c06067221 */ /* 0x000fe20000000000 */
[C---:B------:R-:W-:Y:S01]  /*2f060*/  FMUL R7, R22.reuse, UR11 ;  /* 0x0000000b16077c20 */ /* 0x040fe20008400000 */
[----:B------:R-:W-:-:S03]  /*2f070*/  FMUL R23, R22, UR10 ;  /* 0x0000000a16177c20 */ /* 0x000fc60008400000 */
[C---:B------:R-:W-:Y:S01]  /*2f080*/  FFMA R22, R6.reuse, UR10, -R7 ;  /* 0x0000000a06167c23 */ /* 0x040fe20008000807 */
[----:B------:R-:W-:Y:S01]  /*2f090*/  FFMA R23, R6, UR11, R23 ;  /* 0x0000000b06177c23 */ /* 0x000fe20008000017 */
[----:B------:R1:W-:Y:S01]  /*2f0a0*/  STL.64 [R1+0xd08], R26 ;  /* 0x000d081a01007387 */ /* 0x0003e20000100a00 */
[----:B--2---:R-:W-:Y:S01]  /*2f0b0*/  FADD R12, R17, -R15 ;  /* 0x8000000f110c7221 */ /* 0x004fe20000000000 */
[----:B------:R-:W-:-:S03]  /*2f0c0*/  FADD R6, R16, -R14 ;  /* 0x8000000e10067221 */ /* 0x000fc60000000000 */
[----:B------:R-:W-:Y:S01]  /*2f0d0*/  FMUL R13, R12, UR10 ;  /* 0x0000000a0c0d7c20 */ /* 0x000fe20008400000 */
[----:B0-----:R-:W-:Y:S01]  /*2f0e0*/  FADD R24, R16, R14 ;  /* 0x0000000e10187221 */ /* 0x001fe20000000000 */
[----:B------:R-:W-:Y:S01]  /*2f0f0*/  FMUL R7, R12, UR11 ;  /* 0x0000000b0c077c20 */ /* 0x000fe20008400000 */
[----:B------:R-:W-:Y:S01]  /*2f100*/  FADD R25, R17, R15 ;  /* 0x0000000f11197221 */ /* 0x000fe20000000000 */
[C---:B-1----:R-:W-:Y:S01]  /*2f110*/  FFMA R27, R6.reuse, UR11, R13 ;  /* 0x0000000b061b7c23 */ /* 0x042fe2000800000d */
[----:B------:R-:W2:Y:S04]  /*2f120*/  LDL.64 R16, [R1+0x110] ;  /* 0x0001100001107983 */ /* 0x000ea80000100a00 */
[----:B------:R-:W2:Y:S01]  /*2f130*/  LDL.64 R12, [R1+0x190] ;  /* 0x00019000010c7983 */ /* 0x000ea20000100a00 */
[----:B-----5:R-:W-:Y:S01]  /*2f140*/  FADD R30, R5, -R9 ;  /* 0x80000009051e7221 */ /* 0x020fe20000000000 */
[----:B------:R-:W-:-:S02]  /*2f150*/  FFMA R26, R6, UR10, -R7 ;  /* 0x0000000a061a7c23 */ /* 0x000fc40008000807 */
[----:B------:R0:W-:Y:S04]  /*2f160*/  STL.64 [R1+0xc08], R28 ;  /* 0x000c081c01007387 */ /* 0x0001e80000100a00 */
[----:B------:R-:W3:Y:S04]  /*2f170*/  LDL.64 R6, [R1+0x210] ;  /* 0x0002100001067983 */ /* 0x000ee80000100a00 */
[----:B------:R-:W3:Y:S01]  /*2f180*/  LDL.64 R14, [R1+0x290] ;  /* 0x00029000010e7983 */ /* 0x000ee20000100a00 */
[----:B0-----:R-:W-:Y:S01]  /*2f190*/  FADD R29, R5, R9 ;  /* 0x00000009051d7221 */ /* 0x001fe20000000000 */
[C-C-:B------:R-:W-:Y:S01]  /*2f1a0*/  FADD R28, R4.reuse, R8.reuse ;  /* 0x00000008041c7221 */ /* 0x140fe20000000000 */
[----:B------:R-:W-:Y:S01]  /*2f1b0*/  FADD R4, R4, -R8 ;  /* 0x8000000804047221 */ /* 0x000fe20000000000 */
[C---:B------:R-:W-:Y:S01]  /*2f1c0*/  FMUL R5, R30.reuse, UR11 ;  /* 0x0000000b1e057c20 */ /* 0x040fe20008400000 */
[----:B------:R-:W-:Y:S01]  /*2f1d0*/  FMUL R9, R30, UR10 ;  /* 0x0000000a1e097c20 */ /* 0x000fe20008400000 */
[----:B------:R0:W-:Y:S04]  /*2f1e0*/  STL.64 [R1+0xe08], R24 ;  /* 0x000e081801007387 */ /* 0x0001e80000100a00 */
[----:B------:R1:W-:Y:S01]  /*2f1f0*/  STL.64 [R1+0xd88], R22 ;  /* 0x000d881601007387 */ /* 0x0003e20000100a00 */
[C---:B0-----:R-:W-:Y:S01]  /*2f200*/  FFMA R24, R4.reuse, UR10, -R5 ;  /* 0x0000000a04187c23 */ /* 0x041fe20008000805 */
[----:B------:R-:W-:-:S02]  /*2f210*/  FFMA R25, R4, UR11, R9 ;  /* 0x0000000b04197c23 */ /* 0x000fc40008000009 */
[----:B------:R-:W5:Y:S04]  /*2f220*/  LDL.64 R4, [R1+0x390] ;  /* 0x0003900001047983 */ /* 0x000f680000100a00 */
[----:B-1----:R-:W5:Y:S01]  /*2f230*/  LDL.64 R22, [R1+0x310] ;  /* 0x0003100001167983 */ /* 0x002f620000100a00 */
[----:B----4-:R-:W-:-:S03]  /*2f240*/  FADD R8, R11, -R19 ;  /* 0x800000130b087221 */ /* 0x010fc60000000000 */
[----:B------:R0:W-:Y:S01]  /*2f250*/  STL.64 [R1+0xe88], R26 ;  /* 0x000e881a01007387 */ /* 0x0001e20000100a00 */
[----:B------:R-:W-:-:S03]  /*2f260*/  FADD R19, R11, R19 ;  /* 0x000000130b137221 */ /* 0x000fc60000000000 */
[----:B------:R1:W-:Y:S01]  /*2f270*/  STL.64 [R1+0xf08], R28 ;  /* 0x000f081c01007387 */ /* 0x0003e20000100a00 */
[----:B0-----:R-:W-:Y:S01]  /*2f280*/  FMUL R26, R8, UR12 ;  /* 0x0000000c081a7c20 */ /* 0x001fe20008400000 */
[--C-:B------:R-:W-:Y:S01]  /*2f290*/  FADD R27, R10, -R18.reuse ;  /* 0x800000120a1b7221 */ /* 0x100fe20000000000 */
[----:B------:R-:W-:Y:S01]  /*2f2a0*/  FMUL R8, R8, UR13 ;  /* 0x0000000d08087c20 */ /* 0x000fe20008400000 */
[----:B------:R-:W-:Y:S02]  /*2f2b0*/  FADD R18, R10, R18 ;  /* 0x000000120a127221 */ /* 0x000fe40000000000 */
[C---:B------:R-:W-:Y:S01]  /*2f2c0*/  FFMA R26, R27.reuse, UR13, -R26 ;  /* 0x0000000d1b1a7c23 */ /* 0x040fe2000800081a */
[----:B------:R-:W-:Y:S01]  /*2f2d0*/  FFMA R27, R27, UR12, R8 ;  /* 0x0000000c1b1b7c23 */ /* 0x000fe20008000008 */
[----:B------:R-:W4:Y:S04]  /*2f2e0*/  LDL.64 R10, [R1+0x490] ;  /* 0x00049000010a7983 */ /* 0x000f280000100a00 */
[----:B------:R-:W4:Y:S04]  /*2f2f0*/  LDL.64 R8, [R1+0x410] ;  /* 0x0004100001087983 */ /* 0x000f280000100a00 */
[----:B------:R0:W-:Y:S01]  /*2f300*/  STL.64 [R1+0x10], R18 ;  /* 0x0000101201007387 */ /* 0x0001e20000100a00 */
[C-C-:B--2---:R-:W-:Y:S01]  /*2f310*/  FADD R30, R17.reuse, -R13.reuse ;  /* 0x8000000d111e7221 */ /* 0x144fe20000000000 */
[----:B-1----:R-:W-:Y:S01]  /*2f320*/  FADD R29, R17, R13 ;  /* 0x0000000d111d7221 */ /* 0x002fe20000000000 */
[C-C-:B------:R-:W-:Y:S01]  /*2f330*/  FADD R28, R16.reuse, R12.reuse ;  /* 0x0000000c101c7221 */ /* 0x140fe20000000000 */
[----:B------:R-:W-:Y:S01]  /*2f340*/  FADD R12, R16, -R12 ;  /* 0x8000000c100c7221 */ /* 0x000fe20000000000 */
[C---:B------:R-:W-:Y:S01]  /*2f350*/  FMUL R13, R30.reuse, UR12 ;  /* 0x0000000c1e0d7c20 */ /* 0x040fe20008400000 */
[----:B------:R-:W-:-:S03]  /*2f360*/  FMUL R17, R30, UR13 ;  /* 0x0000000d1e117c20 */ /* 0x000fc60008400000 */
[C---:B0-----:R-:W-:Y:S01]  /*2f370*/  FFMA R18, R12.reuse, UR13, -R13 ;  /* 0x0000000d0c127c23 */ /* 0x041fe2000800080d */
[----:B------:R-:W-:Y:S02]  /*2f380*/  FFMA R19, R12, UR12, R17 ;  /* 0x0000000c0c137c23 */ /* 0x000fe40008000011 */
[----:B------:R-:W2:Y:S04]  /*2f390*/  LDL.64 R12, [R1+0x510] ;  /* 0x00051000010c7983 */ /* 0x000ea80000100a00 */
[----:B------:R-:W2:Y:S04]  /*2f3a0*/  LDL.64 R16, [R1+0x590] ;  /* 0x0005900001107983 */ /* 0x000ea80000100a00 */
[----:B------:R3:W-:Y:S04]  /*2f3b0*/  STL.64 [R1+0x90], R26 ;  /* 0x0000901a01007387 */ /* 0x0007e80000100a00 */
[----:B------:R0:W-:Y:S01]  /*2f3c0*/  STL.64 [R1+0xf88], R24 ;  /* 0x000f881801007387 */ /* 0x0001e20000100a00 */
[----:B---3--:R-:W-:-:S03]  /*2f3d0*/  FADD R26, R7, -R15 ;  /* 0x8000000f071a7221 */ /* 0x008fc60000000000 */
[----:B------:R1:W-:Y:S01]  /*2f3e0*/  STL.64 [R1+0x190], R18 ;  /* 0x0001901201007387 */ /* 0x0003e20000100a00 */
[----:B0-----:R-:W-:Y:S01]  /*2f3f0*/  FADD R25, R7, R15 ;  /* 0x0000000f07197221 */ /* 0x001fe20000000000 */
[C-C-:B------:R-:W-:Y:S01]  /*2f400*/  FADD R24, R6.reuse, R14.reuse ;  /* 0x0000000e06187221 */ /* 0x140fe20000000000 */
[----:B------:R-:W-:Y:S01]  /*2f410*/  FADD R7, R6, -R14 ;  /* 0x8000000e06077221 */ /* 0x000fe20000000000 */
[C---:B------:R-:W-:Y:S01]  /*2f420*/  FMUL R6, R26.reuse, UR12 ;  /* 0x0000000c1a067c20 */ /* 0x040fe20008400000 */
[----:B------:R-:W-:Y:S01]  /*2f430*/  FMUL R26, R26, UR13 ;  /* 0x0000000d1a1a7c20 */ /* 0x000fe20008400000 */
[----:B------:R0:W-:Y:S02]  /*2f440*/  STL.64 [R1+0x110], R28 ;  /* 0x0001101c01007387 */ /* 0x0001e40000100a00 */
[C---:B------:R-:W-:Y:S02]  /*2f450*/  FFMA R6, R7.reuse, UR13, -R6 ;  /* 0x0000000d07067c23 */ /* 0x040fe40008000806 */
[----:B------:R-:W3:Y:S01]  /*2f460*/  LDL.64 R14, [R1+0x610] ;  /* 0x00061000010e7983 */ /* 0x000ee20000100a00 */
[----:B------:R-:W-:-:S03]  /*2f470*/  FFMA R7, R7, UR12, R26 ;  /* 0x0000000c07077c23 */ /* 0x000fc6000800001a */
[----:B-1----:R-:W3:Y:S01]  /*2f480*/  LDL.64 R18, [R1+0x690] ;  /* 0x0006900001127983 */ /* 0x002ee20000100a00 */
[C-C-:B-----5:R-:W-:Y:S01]  /*2f490*/  FADD R27, R23.reuse, R5.reuse ;  /* 0x00000005171b7221 */ /* 0x160fe20000000000 */
[----:B0-----:R-:W-:Y:S01]  /*2f4a0*/  FADD R28, R23, -R5 ;  /* 0x80000005171c7221 */ /* 0x001fe20000000000 */
[C-C-:B------:R-:W-:Y:S01]  /*2f4b0*/  FADD R26, R22.reuse, R4.reuse ;  /* 0x00000004161a7221 */ /* 0x140fe20000000000 */
[----:B------:R0:W-:Y:S01]  /*2f4c0*/  STL.64 [R1+0x210], R24 ;  /* 0x0002101801007387 */ /* 0x0001e20000100a00 */
[----:B------:R-:W-:Y:S01]  /*2f4d0*/  FADD R4, R22, -R4 ;  /* 0x8000000416047221 */ /* 0x000fe20000000000 */
[C---:B------:R-:W-:Y:S02]  /*2f4e0*/  FMUL R5, R28.reuse, UR12 ;  /* 0x0000000c1c057c20 */ /* 0x040fe40008400000 */
[----:B------:R1:W-:Y:S01]  /*2f4f0*/  STL.64 [R1+0x290], R6 ;  /* 0x0002900601007387 */ /* 0x0003e20000100a00 */
[----:B0-----:R-:W-:Y:S01]  /*2f500*/  FMUL R25, R28, UR13 ;  /* 0x0000000d1c197c20 */ /* 0x001fe20008400000 */
[----:B------:R-:W-:-:S03]  /*2f510*/  FFMA R24, R4, UR13, -R5 ;  /* 0x0000000d04187c23 */ /* 0x000fc60008000805 */
[----:B------:R-:W-:Y:S01]  /*2f520*/  FFMA R25, R4, UR12, R25 ;  /* 0x0000000c04197c23 */ /* 0x000fe20008000019 */
[----:B-1----:R-:W5:Y:S04]  /*2f530*/  LDL.64 R6, [R1+0x790] ;  /* 0x0007900001067983 */ /* 0x002f680000100a00 */
[----:B------:R-:W5:Y:S01]  /*2f540*/  LDL.64 R4, [R1+0x710] ;  /* 0x0007100001047983 */ /* 0x000f620000100a00 */
[C-C-:B----4-:R-:W-:Y:S01]  /*2f550*/  FADD R22, R9.reuse, -R11.reuse ;  /* 0x8000000b09167221 */ /* 0x150fe20000000000 */
[----:B------:R-:W-:Y:S01]  /*2f560*/  FADD R29, R9, R11 ;  /* 0x0000000b091d7221 */ /* 0x000fe20000000000 */
[C-C-:B------:R-:W-:Y:S01]  /*2f570*/  FADD R28, R8.reuse, R10.reuse ;  /* 0x0000000a081c7221 */ /* 0x140fe20000000000 */
[----:B------:R-:W-:Y:S01]  /*2f580*/  FADD R8, R8, -R10 ;  /* 0x8000000a08087221 */ /* 0x000fe20000000000 */
[C---:B------:R-:W-:Y:S01]  /*2f590*/  FMUL R9, R22.reuse, UR12 ;  /* 0x0000000c16097c20 */ /* 0x040fe20008400000 */
[----:B------:R-:W-:Y:S01]  /*2f5a0*/  FMUL R23, R22, UR13 ;  /* 0x0000000d16177c20 */ /* 0x000fe20008400000 */
[----:B------:R0:W-:Y:S02]  /*2f5b0*/  STL.64 [R1+0x310], R26 ;  /* 0x0003101a01007387 */ /* 0x0001e40000100a00 */
[C---:B------:R-:W-:Y:S01]  /*2f5c0*/  FFMA R22, R8.reuse, UR13, -R9 ;  /* 0x0000000d08167c23 */ /* 0x040fe20008000809 */
[----:B------:R-:W-:Y:S01]  /*2f5d0*/  FFMA R23, R8, UR12, R23 ;  /* 0x0000000c08177c23 */ /* 0x000fe20008000017 */
[----:B------:R1:W-:Y:S04]  /*2f5e0*/  STL.64 [R1+0x390], R24 ;  /* 0x0003901801007387 */ /* 0x0003e80000100a00 */
[----:B------:R-:W4:Y:S01]  /*2f5f0*/  LDL.64 R8, [R1+0x890] ;  /* 0x0008900001087983 */ /* 0x000f220000100a00 */
[C-C-:B--2---:R-:W-:Y:S01]  /*2f600*/  FADD R10, R13.reuse, -R17.reuse ;  /* 0x800000110d0a7221 */ /* 0x144fe20000000000 */
[C-C-:B0-----:R-:W-:Y:S01]  /*2f610*/  FADD R27, R12.reuse, -R16.reuse ;  /* 0x800000100c1b7221 */ /* 0x141fe20000000000 */
[----:B-1----:R-:W-:Y:S01]  /*2f620*/  FADD R24, R12, R16 ;  /* 0x000000100c187221 */ /* 0x002fe20000000000 */
[----:B------:R-:W-:-:S02]  /*2f630*/  FADD R25, R13, R17 ;  /* 0x000000110d197221 */ /* 0x000fc40000000000 */
[----:B------:R-:W4:Y:S01]  /*2f640*/  LDL.64 R16, [R1+0x810] ;  /* 0x0008100001107983 */ /* 0x000f220000100a00 */
[C---:B------:R-:W-:Y:S01]  /*2f650*/  FMUL R26, R10.reuse, UR12 ;  /* 0x0000000c0a1a7c20 */ /* 0x040fe20008400000 */
[----:B------:R-:W-:Y:S02]  /*2f660*/  FMUL R10, R10, UR13 ;  /* 0x0000000d0a0a7c20 */ /* 0x000fe40008400000 */
[----:B------:R0:W-:Y:S01]  /*2f670*/  STL.64 [R1+0x410], R28 ;  /* 0x0004101c01007387 */ /* 0x0001e20000100a00 */
[C---:B------:R-:W-:Y:S01]  /*2f680*/  FFMA R26, R27.reuse, UR13, -R26 ;  /* 0x0000000d1b1a7c23 */ /* 0x040fe2000800081a */
[----:B------:R-:W-:Y:S02]  /*2f690*/  FFMA R27, R27, UR12, R10 ;  /* 0x0000000c1b1b7c23 */ /* 0x000fe4000800000a */
[----:B------:R-:W2:Y:S04]  /*2f6a0*/  LDL.64 R10, [R1+0x910] ;  /* 0x00091000010a7983 */ /* 0x000ea80000100a00 */
[----:B------:R-:W2:Y:S04]  /*2f6b0*/  LDL.64 R12, [R1+0x990] ;  /* 0x00099000010c7983 */ /* 0x000ea80000100a00 */
        /* <DEDUP_REMOVED lines=8> */
[C---:B-1----:R-:W-:Y:S01]  /*2f740*/  FFMA R22, R14.reuse, UR13, -R15 ;  /* 0x0000000d0e167c23 */ /* 0x042fe2000800080f */
[----:B------:R-:W-:-:S02]  /*2f750*/  FFMA R23, R14, UR12, R19 ;  /* 0x0000000c0e177c23 */ /* 0x000fc40008000013 */
[----:B------:R-:W3:Y:S04]  /*2f760*/  LDL.64 R14, [R1+0xa10] ;  /* 0x000a1000010e7983 */ /* 0x000ee80000100a00 */
[----:B------:R-:W3:Y:S04]  /*2f770*/  LDL.64 R18, [R1+0xa90] ;  /* 0x000a900001127983 */ /* 0x000ee80000100a00 */
[----:B------:R0:W-:Y:S01]  /*2f780*/  STL.64 [R1+0x510], R24 ;  /* 0x0005101801007387 */ /* 0x0001e20000100a00 */
[C-C-:B-----5:R-:W-:Y:S01]  /*2f790*/  FADD R26, R5.reuse, -R7.reuse ;  /* 0x80000007051a7221 */ /* 0x160fe20000000000 */
[----:B0-----:R-:W-:Y:S01]  /*2f7a0*/  FADD R25, R5, R7 ;  /* 0x0000000705197221 */ /* 0x001fe20000000000 */
[C-C-:B------:R-:W-:Y:S01]  /*2f7b0*/  FADD R24, R4.reuse, R6.reuse ;  /* 0x0000000604187221 */ /* 0x140fe20000000000 */
[----:B------:R-:W-:Y:S01]  /*2f7c0*/  FADD R4, R4, -R6 ;  /* 0x8000000604047221 */ /* 0x000fe20000000000 */
[C---:B------:R-:W-:Y:S01]  /*2f7d0*/  FMUL R5, R26.reuse, UR12 ;  /* 0x0000000c1a057c20 */ /* 0x040fe20008400000 */
[----:B------:R-:W-:Y:S01]  /*2f7e0*/  FMUL R27, R26, UR13 ;  /* 0x0000000d1a1b7c20 */ /* 0x000fe20008400000 */
[----:B------:R-:W5:Y:S02]  /*2f7f0*/  LDL.64 R6, [R1+0xb90] ;  /* 0x000b900001067983 */ /* 0x000f640000100a00 */
[C---:B------:R-:W-:Y:S01]  /*2f800*/  FFMA R26, R4.reuse, UR13, -R5 ;  /* 0x0000000d041a7c23 */ /* 0x040fe20008000805 */
[----:B------:R-:W-:-:S02]  /*2f810*/  FFMA R27, R4, UR12, R27 ;  /* 0x0000000c041b7c23 */ /* 0x000fc4000800001b */
[----:B------:R-:W5:Y:S04]  /*2f820*/  LDL.64 R4, [R1+0xb10] ;  /* 0x000b100001047983 */ /* 0x000f680000100a00 */
[----:B------:R4:W-:Y:S04]  /*2f830*/  STL.64 [R1+0x610], R28 ;  /* 0x0006101c01007387 */ /* 0x0009e80000100a00 */
[----:B------:R0:W-:Y:S04]  /*2f840*/  STL.64 [R1+0x690], R22 ;  /* 0x0006901601007387 */ /* 0x0001e80000100a00 */
[----:B------:R1:W-:Y:S01]  /*2f850*/  STL.64 [R1+0x710], R24 ;  /* 0x0007101801007387 */ /* 0x0003e20000100a00 */
[C-C-:B----4-:R-:W-:Y:S01]  /*2f860*/  FADD R28, R17.reuse, -R9.reuse ;  /* 0x80000009111c7221 */ /* 0x150fe20000000000 */
[----:B0-----:R-:W-:Y:S01]  /*2f870*/  FADD R23, R17, R9 ;  /* 0x0000000911177221 */ /* 0x001fe20000000000 */
[C-C-:B------:R-:W-:Y:S01]  /*2f880*/  FADD R22, R16.reuse, R8.reuse ;  /* 0x0000000810167221 */ /* 0x140fe20000000000 */
[----:B------:R-:W-:Y:S01]  /*2f890*/  FADD R8, R16, -R8 ;  /* 0x8000000810087221 */ /* 0x000fe20000000000 */
[C---:B------:R-:W-:Y:S01]  /*2f8a0*/  FMUL R9, R28.reuse, UR12 ;  /* 0x0000000c1c097c20 */ /* 0x040fe20008400000 */
[----:B-1----:R-:W-:Y:S01]  /*2f8b0*/  FMUL R25, R28, UR13 ;  /* 0x0000000d1c197c20 */ /* 0x002fe20008400000 */
[----:B------:R-:W4:Y:S02]  /*2f8c0*/  LDL.64 R16, [R1+0xc90] ;  /* 0x000c900001107983 */ /* 0x000f240000100a00 */
[C---:B------:R-:W-:Y:S01]  /*2f8d0*/  FFMA R24, R8.reuse, UR13, -R9 ;  /* 0x0000000d08187c23 */ /* 0x040fe20008000809 */
[----:B------:R-:W-:-:S02]  /*2f8e0*/  FFMA R25, R8, UR12, R25 ;  /* 0x0000000c08197c23 */ /* 0x000fc40008000019 */
[----:B------:R-:W4:Y:S01]  /*2f8f0*/  LDL.64 R8, [R1+0xc10] ;  /* 0x000c100001087983 */ /* 0x000f220000100a00 */
[----:B--2---:R-:W-:-:S03]  /*2f900*/  FADD R28, R11, -R13 ;  /* 0x8000000d0b1c7221 */ /* 0x004fc60000000000 */
[----:B------:R0:W-:Y:S04]  /*2f910*/  STL.64 [R1+0x790], R26 ;  /* 0x0007901a01007387 */ /* 0x0001e80000100a00 */
[----:B------:R1:W-:Y:S01]  /*2f920*/  STL.64 [R1+0x810], R22 ;  /* 0x0008101601007387 */ /* 0x0003e20000100a00 */
[----:B0-----:R-:W-:Y:S01]  /*2f930*/  FADD R27, R11, R13 ;  /* 0x0000000d0b1b7221 */ /* 0x001fe20000000000 */
[C-C-:B------:R-:W-:Y:S01]  /*2f940*/  FADD R26, R10.reuse, R12.reuse ;  /* 0x0000000c0a1a7221 */ /* 0x140fe20000000000 */
[----:B------:R-:W-:Y:S01]  /*2f950*/  FADD R10, R10, -R12 ;  /* 0x8000000c0a0a7221 */ /* 0x000fe20000000000 */
[C---:B------:R-:W-:Y:S01]  /*2f960*/  FMUL R11, R28.reuse, UR12 ;  /* 0x0000000c1c0b7c20 */ /* 0x040fe20008400000 */
[----:B-1----:R-:W-:-:S03]  /*2f970*/  FMUL R23, R28, UR13 ;  /* 0x0000000d1c177c20 */ /* 0x002fc60008400000 */
[C---:B------:R-:W-:Y:S01]  /*2f980*/  FFMA R22, R10.reuse, UR13, -R11 ;  /* 0x0000000d0a167c23 */ /* 0x040fe2000800080b */
[----:B------:R-:W-:Y:S01]  /*2f990*/  FFMA R23, R10, UR12, R23 ;  /* 0x0000000c0a177c23 */ /* 0x000fe20008000017 */
[----:B---3--:R-:W-:Y:S01]  /*2f9a0*/  FADD R12, R15, -R19 ;  /* 0x800000130f0c7221 */ /* 0x008fe20000000000 */
[----:B------:R-:W-:-:S03]  /*2f9b0*/  FADD R10, R14, -R18 ;  /* 0x800000120e0a7221 */ /* 0x000fc60000000000 */
[C---:B------:R-:W-:Y:S01]  /*2f9c0*/  FMUL R11, R12.reuse, UR12 ;  /* 0x0000000c0c0b7c20 */ /* 0x040fe20008400000 */
[----:B------:R-:W-:Y:S01]  /*2f9d0*/  FMUL R13, R12, UR13 ;  /* 0x0000000d0c0d7c20 */ /* 0x000fe20008400000 */
[----:B------:R0:W-:Y:S04]  /*2f9e0*/  STL.64 [R1+0x890], R24 ;  /* 0x0008901801007387 */ /* 0x0001e80000100a00 */
[----:B------:R1:W-:Y:S01]  /*2f9f0*/  STL.64 [R1+0x910], R26 ;  /* 0x0009101a01007387 */ /* 0x0003e20000100a00 */
[----:B0-----:R-:W-:Y:S01]  /*2fa00*/  FADD R24, R14, R18 ;  /* 0x000000120e187221 */ /* 0x001fe20000000000 */
[----:B------:R-:W-:Y:S02]  /*2fa10*/  FADD R25, R15, R19 ;  /* 0x000000130f197221 */ /* 0x000fe40000000000 */
[----:B------:R-:W2:Y:S01]  /*2fa20*/  LDL.64 R18, [R1+0xd10] ;  /* 0x000d100001127983 */ /* 0x000ea20000100a00 */
[C---:B-1----:R-:W-:Y:S01]  /*2fa30*/  FFMA R26, R10.reuse, UR13, -R11 ;  /* 0x0000000d0a1a7c23 */ /* 0x042fe2000800080b */
[----:B------:R-:W-:-:S02]  /*2fa40*/  FFMA R27, R10, UR12, R13 ;  /* 0x0000000c0a1b7c23 */ /* 0x000fc4000800000d */
[----:B------:R-:W2:Y:S01]  /*2fa50*/  LDL.64 R10, [R1+0xd90] ;  /* 0x000d9000010a7983 */ /* 0x000ea20000100a00 */
[C-C-:B-----5:R-:W-:Y:S01]  /*2fa60*/  FADD R30, R5.reuse, -R7.reuse ;  /* 0x80000007051e7221 */ /* 0x160fe20000000000 */
[----:B------:R-:W-:Y:S01]  /*2fa70*/  FADD R29, R5, R7 ;  /* 0x00000007051d7221 */ /* 0x000fe20000000000 */
[C-C-:B------:R-:W-:Y:S01]  /*2fa80*/  FADD R28, R4.reuse, R6.reuse ;  /* 0x00000006041c7221 */ /* 0x140fe20000000000 */
[----:B------:R-:W3:Y:S01]  /*2fa90*/  LDL.64 R12, [R1+0xe10] ;  /* 0x000e1000010c7983 */ /* 0x000ee20000100a00 */
[----:B------:R-:W-:Y:S01]  /*2faa0*/  FADD R4, R4, -R6 ;  /* 0x8000000604047221 */ /* 0x000fe20000000000 */
[C---:B------:R-:W-:Y:S01]  /*2fab0*/  FMUL R5, R30.reuse, UR12 ;  /* 0x0000000c1e057c20 */ /* 0x040fe20008400000 */
[----:B------:R-:W-:Y:S01]  /*2fac0*/  FMUL R7, R30, UR13 ;  /* 0x0000000d1e077c20 */ /* 0x000fe20008400000 */
[----:B------:R-:W3:Y:S04]  /*2fad0*/  LDL.64 R14, [R1+0xe90] ;  /* 0x000e9000010e7983 */ /* 0x000ee80000100a00 */
[----:B------:R0:W-:Y:S02]  /*2fae0*/  STL.64 [R1+0x990], R22 ;  /* 0x0009901601007387 */ /* 0x0001e40000100a00 */
[C---:B0-----:R-:W-:Y:S01]  /*2faf0*/  FFMA R22, R4.reuse, UR13, -R5 ;  /* 0x0000000d04167c23 */ /* 0x041fe20008000805 */
[----:B------:R-:W-:-:S02]  /*2fb00*/  FFMA R23, R4, UR12, R7 ;  /* 0x0000000c04177c23 */ /* 0x000fc40008000007 */
[----:B------:R-:W5:Y:S04]  /*2fb10*/  LDL.64 R4, [R1+0xf10] ;  /* 0x000f100001047983 */ /* 0x000f680000100a00 */
[----:B------:R-:W5:Y:S04]  /*2fb20*/  LDL.64 R6, [R1+0xf90] ;  /* 0x000f900001067983 */ /* 0x000f680000100a00 */
[----:B------:R4:W-:Y:S04]  /*2fb30*/  STL.64 [R1+0xa90], R26 ;  /* 0x000a901a01007387 */ /* 0x0009e80000100a00 */
[----:B------:R0:W-:Y:S01]  /*2fb40*/  STL.64 [R1+0xa10], R24 ;  /* 0x000a101801007387 */ /* 0x0001e20000100a00 */
[C-C-:B----4-:R-:W-:Y:S01]  /*2fb50*/  FADD R26, R9.reuse, -R17.reuse ;  /* 0x80000011091a7221 */ /* 0x150fe20000000000 */
[----:B0-----:R-:W-:Y:S01]  /*2fb60*/  FADD R25, R9, R17 ;  /* 0x0000001109197221 */ /* 0x001fe20000000000 */
[C-C-:B------:R-:W-:Y:S01]  /*2fb70*/  FADD R24, R8.reuse, R16.reuse ;  /* 0x0000001008187221 */ /* 0x140fe20000000000 */
[----:B------:R-:W-:Y:S01]  /*2fb80*/  FADD R8, R8, -R16 ;  /* 0x8000001008087221 */ /* 0x000fe20000000000 */
[C---:B------:R-:W-:Y:S01]  /*2fb90*/  FMUL R9, R26.reuse, UR12 ;  /* 0x0000000c1a097c20 */ /* 0x040fe20008400000 */
[----:B------:R-:W-:Y:S01]  /*2fba0*/  FMUL R27, R26, UR13 ;  /* 0x0000000d1a1b7c20 */ /* 0x000fe20008400000 */
[----:B------:R-:W4:Y:S02]  /*2fbb0*/  LDL.64 R16, [R1+0x98] ;  /* 0x0000980001107983 */ /* 0x000f240000100a00 */
[C---:B------:R-:W-:Y:S01]  /*2fbc0*/  FFMA R26, R8.reuse, UR13, -R9 ;  /* 0x0000000d081a7c23 */ /* 0x040fe20008000809 */
[----:B------:R-:W-:-:S02]  /*2fbd0*/  FFMA R27, R8, UR12, R27 ;  /* 0x0000000c081b7c23 */ /* 0x000fc4000800001b */
[----:B------:R-:W4:Y:S04]  /*2fbe0*/  LDL.64 R8, [R1+0x18] ;  /* 0x0000180001087983 */ /* 0x000f280000100a00 */
[----:B------:R2:W-:Y:S04]  /*2fbf0*/  STL.64 [R1+0xb10], R28 ;  /* 0x000b101c01007387 */ /* 0x0005e80000100a00 */
[----:B------:R0:W-:Y:S04]  /*2fc00*/  STL.64 [R1+0xb90], R22 ;  /* 0x000b901601007387 */ /* 0x0001e80000100a00 */
[----:B------:R1:W-:Y:S04]  /*2fc10*/  STL.64 [R1+0xc90], R26 ;  /* 0x000c901a01007387 */ /* 0x0003e80000100a00 */
[----:B------:R1:W-:Y:S01]  /*2fc20*/  STL.64 [R1+0xc10], R24 ;  /* 0x000c101801007387 */ /* 0x0003e20000100a00 */
[C-C-:B--2---:R-:W-:Y:S01]  /*2fc30*/  FADD R28, R18.reuse, -R10.reuse ;  /* 0x8000000a121c7221 */ /* 0x144fe20000000000 */
[----:B0-----:R-:W-:Y:S01]  /*2fc40*/  FADD R22, R18, R10 ;  /* 0x0000000a12167221 */ /* 0x001fe20000000000 */
[C-C-:B------:R-:W-:Y:S01]  /*2fc50*/  FADD R10, R19.reuse, -R11.reuse ;  /* 0x8000000b130a7221 */ /* 0x140fe20000000000 */
[----:B------:R-:W-:-:S03]  /*2fc60*/  FADD R23, R19, R11 ;  /* 0x0000000b13177221 */ /* 0x000fc60000000000 */
[C---:B------:R-:W-:Y:S01]  /*2fc70*/  FMUL R11, R10.reuse, UR12 ;  /* 0x0000000c0a0b7c20 */ /* 0x040fe20008400000 */
[----:B------:R-:W-:Y:S01]  /*2fc80*/  FMUL R19, R10, UR13 ;  /* 0x0000000d0a137c20 */ /* 0x000fe20008400000 */
[C-C-:B---3--:R-:W-:Y:S01]  /*2fc90*/  FADD R29, R13.reuse, R15.reuse ;  /* 0x0000000f0d1d7221 */ /* 0x148fe20000000000 */
[----:B------:R-:W-:Y:S01]  /*2fca0*/  FADD R13, R13, -R15 ;  /* 0x8000000f0d0d7221 */ /* 0x000fe20000000000 */
[C---:B------:R-:W-:Y:S01]  /*2fcb0*/  FFMA R18, R28.reuse, UR13, -R11 ;  /* 0x0000000d1c127c23 */ /* 0x040fe2000800080b */
[----:B------:R-:W-:Y:S01]  /*2fcc0*/  FFMA R19, R28, UR12, R19 ;  /* 0x0000000c1c137c23 */ /* 0x000fe20008000013 */
[C-C-:B------:R-:W-:Y:S01]  /*2fcd0*/  FADD R28, R12.reuse, R14.reuse ;  /* 0x0000000e0c1c7221 */ /* 0x140fe20000000000 */
[----:B------:R-:W-:Y:S01]  /*2fce0*/  FADD R15, R12, -R14 ;  /* 0x8000000e0c0f7221 */ /* 0x000fe20000000000 */
[C---:B-1----:R-:W-:Y:S01]  /*2fcf0*/  FMUL R26, R13.reuse, UR13 ;  /* 0x0000000d0d1a7c20 */ /* 0x042fe20008400000 */
[----:B------:R0:W-:Y:S01]  /*2fd00*/  STL.64 [R1+0xd10], R22 ;  /* 0x000d101601007387 */ /* 0x0001e20000100a00 */
[----:B------:R-:W-:-:S03]  /*2fd10*/  FMUL R24, R13, UR12 ;  /* 0x0000000c0d187c20 */ /* 0x000fc60008400000 */
[----:B------:R-:W2:Y:S04]  /*2fd20*/  LDL.64 R10, [R1+0x118] ;  /* 0x00011800010a7983 */ /* 0x000ea80000100a00 */
[----:B------:R-:W2:Y:S01]  /*2fd30*/  LDL.64 R12, [R1+0x198] ;  /* 0x00019800010c7983 */ /* 0x000ea20000100a00 */
[----:B0-----:R-:W-:Y:S01]  /*2fd40*/  FFMA R23, R15, UR12, R26 ;  /* 0x0000000c0f177c23 */ /* 0x001fe2000800001a */
[----:B-----5:R-:W-:Y:S01]  /*2fd50*/  FADD R14, R5, -R7 ;  /* 0x80000007050e7221 */ /* 0x020fe20000000000 */
[----:B------:R-:W-:-:S03]  /*2fd60*/  FADD R27, R4, -R6 ;  /* 0x80000006041b7221 */ /* 0x000fc60000000000 */
[C---:B------:R-:W-:Y:S01]  /*2fd70*/  FMUL R26, R14.reuse, UR12 ;  /* 0x0000000c0e1a7c20 */ /* 0x040fe20008400000 */
[----:B------:R-:W-:Y:S01]  /*2fd80*/  FMUL R14, R14, UR13 ;  /* 0x0000000d0e0e7c20 */ /* 0x000fe20008400000 */
[----:B------:R0:W-:Y:S01]  /*2fd90*/  STL.64 [R1+0xd90], R18 ;  /* 0x000d901201007387 */ /* 0x0001e20000100a00 */
[----:B------:R-:W-:Y:S01]  /*2fda0*/  FFMA R22, R15, UR13, -R24 ;  /* 0x0000000d0f167c23 */ /* 0x000fe20008000818 */
[C---:B------:R-:W-:Y:S01]  /*2fdb0*/  FFMA R26, R27.reuse, UR13, -R26 ;  /* 0x0000000d1b1a7c23 */ /* 0x040fe2000800081a */
[----:B------:R-:W-:Y:S02]  /*2fdc0*/  FFMA R27, R27, UR12, R14 ;  /* 0x0000000c1b1b7c23 */ /* 0x000fe4000800000e */
[----:B------:R-:W3:Y:S04]  /*2fdd0*/  LDL.64 R14, [R1+0x298] ;  /* 0x00029800010e7983 */ /* 0x000ee80000100a00 */
[----:B0-----:R-:W3:Y:S01]  /*2fde0*/  LDL.64 R18, [R1+0x218] ;  /* 0x0002180001127983 */ /* 0x001ee20000100a00 */
[----:B------:R-:W-:Y:S01]  /*2fdf0*/  FADD R24, R4, R6 ;  /* 0x0000000604187221 */ /* 0x000fe20000000000 */
[----:B------:R-:W-:-:S02]  /*2fe00*/  FADD R25, R5, R7 ;  /* 0x0000000705197221 */ /* 0x000fc40000000000 */
        /* <DEDUP_REMOVED lines=9> */
[----:B------:R-:W-:-:S03]  /*2fea0*/  FMUL R17, R30, UR14 ;  /* 0x0000000e1e117c20 */ /* 0x000fc60008400000 */
[C---:B-1----:R-:W-:Y:S01]  /*2feb0*/  FFMA R24, R8.reuse, UR14, -R9 ;  /* 0x0000000e08187c23 */ /* 0x042fe20008000809 */
[----:B------:R-:W-:Y:S02]  /*2fec0*/  FFMA R25, R8, UR15, R17 ;  /* 0x0000000f08197c23 */ /* 0x000fe40008000011 */
[----:B------:R-:W4:Y:S04]  /*2fed0*/  LDL.64 R8, [R1+0x418] ;  /* 0x0004180001087983 */ /* 0x000f280000100a00 */
[----:B------:R-:W4:Y:S04]  /*2fee0*/  LDL.64 R16, [R1+0x498] ;  /* 0x0004980001107983 */ /* 0x000f280000100a00 */
[----:B------:R2:W-:Y:S04]  /*2fef0*/  STL.64 [R1+0xe90], R22 ;  /* 0x000e901601007387 */ /* 0x0005e80000100a00 */
[----:B------:R0:W-:Y:S04]  /*2ff00*/  STL.64 [R1+0xf90], R26 ;  /* 0x000f901a01007387 */ /* 0x0001e80000100a00 */
[----:B------:R1:W-:Y:S04]  /*2ff10*/  STL.64 [R1+0x98], R24 ;  /* 0x0000981801007387 */ /* 0x0003e80000100a00 */
[----:B------:R-:W-:Y:S01]  /*2ff20*/  STL.64 [R1+0x18], R28 ;  /* 0x0000181c01007387 */ /* 0x000fe20000100a00 */
[C-C-:B--2---:R-:W-:Y:S01]  /*2ff30*/  FADD R22, R11.reuse, -R13.reuse ;  /* 0x8000000d0b167221 */ /* 0x144fe20000000000 */
[----:B0-----:R-:W-:Y:S01]  /*2ff40*/  FADD R27, R11, R13 ;  /* 0x0000000d0b1b7221 */ /* 0x001fe20000000000 */
[C-C-:B------:R-:W-:Y:S01]  /*2ff50*/  FADD R26, R10.reuse, R12.reuse ;  /* 0x0000000c0a1a7221 */ /* 0x140fe20000000000 */
[----:B------:R-:W-:Y:S01]  /*2ff60*/  FADD R10, R10, -R12 ;  /* 0x8000000c0a0a7221 */ /* 0x000fe20000000000 */
[C---:B------:R-:W-:Y:S01]  /*2ff70*/  FMUL R11, R22.reuse, UR15 ;  /* 0x0000000f160b7c20 */ /* 0x040fe20008400000 */
[----:B------:R-:W-:-:S03]  /*2ff80*/  FMUL R23, R22, UR14 ;  /* 0x0000000e16177c20 */ /* 0x000fc60008400000 */
[C---:B------:R-:W-:Y:S01]  /*2ff90*/  FFMA R22, R10.reuse, UR14, -R11 ;  /* 0x0000000e0a167c23 */ /* 0x040fe2000800080b */
[----:B------:R-:W-:Y:S01]  /*2ffa0*/  FFMA R23, R10, UR15, R23 ;  /* 0x0000000f0a177c23 */ /* 0x000fe20008000017 */
[----:B------:R0:W-:Y:S01]  /*2ffb0*/  STL.64 [R1+0x118], R26 ;  /* 0x0001181a01007387 */ /* 0x0001e20000100a00 */
[----:B---3--:R-:W-:Y:S01]  /*2ffc0*/  FADD R12, R19, -R15 ;  /* 0x8000000f130c7221 */ /* 0x008fe20000000000 */
[----:B------:R-:W-:-:S03]  /*2ffd0*/  FADD R10, R18, -R14 ;  /* 0x8000000e120a7221 */ /* 0x000fc60000000000 */
[C---:B------:R-:W-:Y:S01]  /*2ffe0*/  FMUL R11, R12.reuse, UR15 ;  /* 0x0000000f0c0b7c20 */ /* 0x040fe20008400000 */
[----:B------:R-:W-:Y:S01]  /*2fff0*/  FMUL R13, R12, UR14 ;  /* 0x0000000e0c0d7c20 */ /* 0x000fe20008400000 */
[----:B-1----:R-:W-:Y:S01]  /*30000*/  FADD R24, R18, R14 ;  /* 0x0000000e12187221 */ /* 0x002fe20000000000 */
[----:B------:R-:W-:Y:S01]  /*30010*/  FADD R25, R19, R15 ;  /* 0x0000000f13197221 */ /* 0x000fe20000000000 */
[C---:B0-----:R-:W-:Y:S01]  /*30020*/  FFMA R26, R10.reuse, UR14, -R11 ;  /* 0x0000000e0a1a7c23 */ /* 0x041fe2000800080b */
[----:B------:R-:W-:Y:S01]  /*30030*/  FFMA R27, R10, UR15, R13 ;  /* 0x0000000f0a1b7c23 */ /* 0x000fe2000800000d */
[----:B------:R-:W2:Y:S04]  /*30040*/  LDL.64 R18, [R1+0x518] ;  /* 0x0005180001127983 */ /* 0x000ea80000100a00 */
[----:B------:R-:W2:Y:S04]  /*30050*/  LDL.64 R10, [R1+0x598] ;  /* 0x00059800010a7983 */ /* 0x000ea80000100a00 */
[----:B------:R-:W3:Y:S04]  /*30060*/  LDL.64 R12, [R1+0x618] ;  /* 0x00061800010c7983 */ /* 0x000ee80000100a00 */
[----:B------:R-:W3:Y:S01]  /*30070*/  LDL.64 R14, [R1+0x698] ;  /* 0x00069800010e7983 */ /* 0x000ee20000100a00 */
[C-C-:B-----5:R-:W-:Y:S01]  /*30080*/  FADD R30, R5.reuse, -R7.reuse ;  /* 0x80000007051e7221 */ /* 0x160fe20000000000 */
[----:B------:R-:W-:Y:S01]  /*30090*/  FADD R29, R5, R7 ;  /* 0x00000007051d7221 */ /* 0x000fe20000000000 */
[C-C-:B------:R-:W-:Y:S01]  /*300a0*/  FADD R28, R4.reuse, R6.reuse ;  /* 0x00000006041c7221 */ /* 0x140fe20000000000 */
[----:B------:R0:W-:Y:S01]  /*300b0*/  STL.64 [R1+0x198], R22 ;  /* 0x0001981601007387 */ /* 0x0001e20000100a00 */
[----:B------:R-:W-:Y:S01]  /*300c0*/  FADD R4, R4, -R6 ;  /* 0x8000000604047221 */ /* 0x000fe20000000000 */
[----:B------:R-:W-:-:S02]  /*300d0*/  FMUL R5, R30, UR15 ;  /* 0x0000000f1e057c20 */ /* 0x000fc40008400000 */
[----:B------:R-:W-:Y:S04]  /*300e0*/  STL.64 [R1+0x218], R24 ;  /* 0x0002181801007387 */ /* 0x000fe80000100a00 */
[----:B------:R1:W-:Y:S01]  /*300f0*/  STL.64 [R1+0x298], R26 ;  /* 0x0002981a01007387 */ /* 0x0003e20000100a00 */
[----:B0-----:R-:W-:Y:S01]  /*30100*/  FMUL R23, R30, UR14 ;  /* 0x0000000e1e177c20 */ /* 0x001fe20008400000 */
[----:B------:R-:W-:-:S03]  /*30110*/  FFMA R22, R4, UR14, -R5 ;  /* 0x0000000e04167c23 */ /* 0x000fc60008000805 */
[----:B------:R-:W-:Y:S02]  /*30120*/  FFMA R23, R4, UR15, R23 ;  /* 0x0000000f04177c23 */ /* 0x000fe40008000017 */
[----:B------:R-:W5:Y:S01]  /*30130*/  LDL.64 R4, [R1+0x798] ;  /* 0x0007980001047983 */ /* 0x000f620000100a00 */
[C-C-:B----4-:R-:W-:Y:S01]  /*30140*/  FADD R6, R9.reuse, -R17.reuse ;  /* 0x8000001109067221 */ /* 0x150fe20000000000 */
[C-C-:B-1----:R-:W-:Y:S01]  /*30150*/  FADD R27, R8.reuse, -R16.reuse ;  /* 0x80000010081b7221 */ /* 0x142fe20000000000 */
[----:B------:R-:W-:Y:S01]  /*30160*/  FADD R24, R8, R16 ;  /* 0x0000001008187221 */ /* 0x000fe20000000000 */
[----:B------:R-:W-:Y:S02]  /*30170*/  FADD R25, R9, R17 ;  /* 0x0000001109197221 */ /* 0x000fe40000000000 */
[----:B------:R-:W5:Y:S01]  /*30180*/  LDL.64 R16, [R1+0x718] ;  /* 0x0007180001107983 */ /* 0x000f620000100a00 */
[C---:B------:R-:W-:Y:S01]  /*30190*/  FMUL R26, R6.reuse, UR15 ;  /* 0x0000000f061a7c20 */ /* 0x040fe20008400000 */
[----:B------:R-:W-:-:S02]  /*301a0*/  FMUL R6, R6, UR14 ;  /* 0x0000000e06067c20 */ /* 0x000fc40008400000 */
[----:B------:R2:W-:Y:S01]  /*301b0*/  STL.64 [R1+0x318], R28 ;  /* 0x0003181c01007387 */ /* 0x0005e20000100a00 */
[C---:B------:R-:W-:Y:S01]  /*301c0*/  FFMA R26, R27.reuse, UR14, -R26 ;  /* 0x0000000e1b1a7c23 */ /* 0x040fe2000800081a */
[----:B------:R-:W-:Y:S02]  /*301d0*/  FFMA R27, R27, UR15, R6 ;  /* 0x0000000f1b1b7c23 */ /* 0x000fe40008000006 */
[----:B------:R-:W4:Y:S04]  /*301e0*/  LDL.64 R6, [R1+0x818] ;  /* 0x0008180001067983 */ /* 0x000f280000100a00 */
[----:B------:R-:W4:Y:S04]  /*301f0*/  LDL.64 R8, [R1+0x898] ;  /* 0x0008980001087983 */ /* 0x000f280000100a00 */
[----:B------:R0:W-:Y:S04]  /*30200*/  STL.64 [R1+0x498], R26 ;  /* 0x0004981a01007387 */ /* 0x0001e80000100a00 */
[----:B------:R1:W-:Y:S04]  /*30210*/  STL.64 [R1+0x418], R24 ;  /* 0x0004181801007387 */ /* 0x0003e80000100a00 */
[----:B------:R1:W-:Y:S01]  /*30220*/  STL.64 [R1+0x398], R22 ;  /* 0x0003981601007387 */ /* 0x0003e20000100a00 */
[C-C-:B--2---:R-:W-:Y:S01]  /*30230*/  FADD R28, R18.reuse, R10.reuse ;  /* 0x0000000a121c7221 */ /* 0x144fe20000000000 */
[----:B------:R-:W-:Y:S01]  /*30240*/  FADD R10, R18, -R10 ;  /* 0x8000000a120a7221 */ /* 0x000fe20000000000 */
[----:B---3--:R-:W-:Y:S01]  /*30250*/  FADD R18, R13, -R15 ;  /* 0x8000000f0d127221 */ /* 0x008fe20000000000 */
[----:B0-----:R-:W-:-:S03]  /*30260*/  FADD R27, R12, -R14 ;  /* 0x8000000e0c1b7221 */ /* 0x001fc60000000000 */
[C---:B------:R-:W-:Y:S01]  /*30270*/  FMUL R26, R18.reuse, UR15 ;  /* 0x0000000f121a7c20 */ /* 0x040fe20008400000 */
[----:B------:R-:W-:Y:S01]  /*30280*/  FMUL R18, R18, UR14 ;  /* 0x0000000e12127c20 */ /* 0x000fe20008400000 */
[C-C-:B------:R-:W-:Y:S01]  /*30290*/  FADD R30, R19.reuse, -R11.reuse ;  /* 0x8000000b131e7221 */ /* 0x140fe20000000000 */
[----:B------:R-:W-:Y:S01]  /*302a0*/  FADD R29, R19, R11 ;  /* 0x0000000b131d7221 */ /* 0x000fe20000000000 */
[----:B------:R-:W-:Y:S01]  /*302b0*/  FFMA R26, R27, UR14, -R26 ;  /* 0x0000000e1b1a7c23 */ /* 0x000fe2000800081a */
[----:B-1----:R-:W-:Y:S01]  /*302c0*/  FADD R24, R12, R14 ;  /* 0x0000000e0c187221 */ /* 0x002fe20000000000 */
[----:B------:R-:W-:Y:S01]  /*302d0*/  FADD R25, R13, R15 ;  /* 0x0000000f0d197221 */ /* 0x000fe20000000000 */
[----:B------:R-:W-:Y:S01]  /*302e0*/  FFMA R27, R27, UR15, R18 ;  /* 0x0000000f1b1b7c23 */ /* 0x000fe20008000012 */
[----:B------:R-:W2:Y:S04]  /*302f0*/  LDL.64 R12, [R1+0x998] ;  /* 0x00099800010c7983 */ /* 0x000ea80000100a00 */
[----:B------:R-:W2:Y:S01]  /*30300*/  LDL.64 R18, [R1+0x918] ;  /* 0x0009180001127983 */ /* 0x000ea20000100a00 */
[C---:B------:R-:W-:Y:S01]  /*30310*/  FMUL R11, R30.reuse, UR15 ;  /* 0x0000000f1e0b7c20 */ /* 0x040fe20008400000 */
[----:B------:R-:W-:-:S02]  /*30320*/  FMUL R23, R30, UR14 ;  /* 0x0000000e1e177c20 */ /* 0x000fc40008400000 */
[----:B------:R-:W3:Y:S01]  /*30330*/  LDL.64 R14, [R1+0xa18] ;  /* 0x000a1800010e7983 */ /* 0x000ee20000100a00 */
[C---:B------:R-:W-:Y:S01]  /*30340*/  FFMA R22, R10.reuse, UR14, -R11 ;  /* 0x0000000e0a167c23 */ /* 0x040fe2000800080b */
[----:B------:R-:W-:Y:S02]  /*30350*/  FFMA R23, R10, UR15, R23 ;  /* 0x0000000f0a177c23 */ /* 0x000fe40008000017 */
[----:B------:R-:W3:Y:S04]  /*30360*/  LDL.64 R10, [R1+0xa98] ;  /* 0x000a9800010a7983 */ /* 0x000ee80000100a00 */
[----:B------:R0:W-:Y:S04]  /*30370*/  STL.64 [R1+0x518], R28 ;  /* 0x0005181c01007387 */ /* 0x0001e80000100a00 */
[----:B------:R1:W-:Y:S01]  /*30380*/  STL.64 [R1+0x598], R22 ;  /* 0x0005981601007387 */ /* 0x0003e20000100a00 */
[C-C-:B-----5:R-:W-:Y:S01]  /*30390*/  FADD R30, R17.reuse, -R5.reuse ;  /* 0x80000005111e7221 */ /* 0x160fe20000000000 */
[----:B0-----:R-:W-:Y:S01]  /*303a0*/  FADD R29, R17, R5 ;  /* 0x00000005111d7221 */ /* 0x001fe20000000000 */
[C-C-:B------:R-:W-:Y:S01]  /*303b0*/  FADD R28, R16.reuse, R4.reuse ;  /* 0x00000004101c7221 */ /* 0x140fe20000000000 */
[----:B------:R-:W-:Y:S01]  /*303c0*/  FADD R4, R16, -R4 ;  /* 0x8000000410047221 */ /* 0x000fe20000000000 */
[C---:B------:R-:W-:Y:S01]  /*303d0*/  FMUL R5, R30.reuse, UR15 ;  /* 0x0000000f1e057c20 */ /* 0x040fe20008400000 */
[----:B------:R-:W-:-:S03]  /*303e0*/  FMUL R17, R30, UR14 ;  /* 0x0000000e1e117c20 */ /* 0x000fc60008400000 */
[C---:B-1----:R-:W-:Y:S01]  /*303f0*/  FFMA R22, R4.reuse, UR14, -R5 ;  /* 0x0000000e04167c23 */ /* 0x042fe20008000805 */
[----:B------:R-:W-:Y:S02]  /*30400*/  FFMA R23, R4, UR15, R17 ;  /* 0x0000000f04177c23 */ /* 0x000fe40008000011 */
        /* <DEDUP_REMOVED lines=17> */
[----:B------:R-:W-:Y:S01]  /*30520*/  STL.64 [R1+0x898], R26 ;  /* 0x0008981a01007387 */ /* 0x000fe20000100a00 */
[C-C-:B--2---:R-:W-:Y:S01]  /*30530*/  FADD R28, R18.reuse, -R12.reuse ;  /* 0x8000000c121c7221 */ /* 0x144fe20000000000 */
[----:B0-----:R-:W-:Y:S01]  /*30540*/  FADD R22, R18, R12 ;  /* 0x0000000c12167221 */ /* 0x001fe20000000000 */
[C-C-:B------:R-:W-:Y:S01]  /*30550*/  FADD R12, R19.reuse, -R13.reuse ;  /* 0x8000000d130c7221 */ /* 0x140fe20000000000 */
[----:B------:R-:W-:-:S03]  /*30560*/  FADD R23, R19, R13 ;  /* 0x0000000d13177221 */ /* 0x000fc60000000000 */
[C---:B------:R-:W-:Y:S01]  /*30570*/  FMUL R13, R12.reuse, UR15 ;  /* 0x0000000f0c0d7c20 */ /* 0x040fe20008400000 */
[----:B------:R-:W-:Y:S01]  /*30580*/  FMUL R19, R12, UR14 ;  /* 0x0000000e0c137c20 */ /* 0x000fe20008400000 */
[C---:B---3--:R-:W-:Y:S02]  /*30590*/  FADD R29, R15.reuse, R11 ;  /* 0x0000000b0f1d7221 */ /* 0x048fe40000000000 */
[C---:B------:R-:W-:Y:S01]  /*305a0*/  FFMA R18, R28.reuse, UR14, -R13 ;  /* 0x0000000e1c127c23 */ /* 0x040fe2000800080d */
[----:B------:R-:W-:Y:S01]  /*305b0*/  FFMA R19, R28, UR15, R19 ;  /* 0x0000000f1c137c23 */ /* 0x000fe20008000013 */
[C-C-:B------:R-:W-:Y:S01]  /*305c0*/  FADD R28, R14.reuse, R10.reuse ;  /* 0x0000000a0e1c7221 */ /* 0x140fe20000000000 */
[----:B------:R-:W-:Y:S01]  /*305d0*/  FADD R15, R15, -R11 ;  /* 0x8000000b0f0f7221 */ /* 0x000fe20000000000 */
[----:B------:R-:W-:Y:S01]  /*305e0*/  FADD R14, R14, -R10 ;  /* 0x8000000a0e0e7221 */ /* 0x000fe20000000000 */
[----:B------:R-:W2:Y:S04]  /*305f0*/  LDL.64 R12, [R1+0xd98] ;  /* 0x000d9800010c7983 */ /* 0x000ea80000100a00 */
[----:B------:R-:W2:Y:S01]  /*30600*/  LDL.64 R10, [R1+0xd18] ;  /* 0x000d1800010a7983 */ /* 0x000ea20000100a00 */
[----:B-1----:R-:W-:-:S03]  /*30610*/  FMUL R25, R15, UR15 ;  /* 0x0000000f0f197c20 */ /* 0x002fc60008400000 */
[----:B------:R0:W-:Y:S04]  /*30620*/  STL.64 [R1+0x918], R22 ;  /* 0x0009181601007387 */ /* 0x0001e80000100a00 */
[----:B------:R1:W-:Y:S01]  /*30630*/  STL.64 [R1+0x998], R18 ;  /* 0x0009981201007387 */ /* 0x0003e20000100a00 */
[----:B0-----:R-:W-:-:S03]  /*30640*/  FFMA R22, R14, UR14, -R25 ;  /* 0x0000000e0e167c23 */ /* 0x001fc60008000819 */
[----:B-1----:R-:W3:Y:S01]  /*30650*/  LDL.64 R18, [R1+0xe18] ;  /* 0x000e180001127983 */ /* 0x002ee20000100a00 */
[C-C-:B-----5:R-:W-:Y:S01]  /*30660*/  FADD R26, R17.reuse, -R5.reuse ;  /* 0x80000005111a7221 */ /* 0x160fe20000000000 */
[C-C-:B------:R-:W-:Y:S01]  /*30670*/  FADD R27, R16.reuse, -R4.reuse ;  /* 0x80000004101b7221 */ /* 0x140fe20000000000 */
[----:B------:R-:W-:Y:S01]  /*30680*/  FADD R24, R16, R4 ;  /* 0x0000000410187221 */ /* 0x000fe20000000000 */
[----:B------:R-:W-:Y:S02]  /*30690*/  FADD R25, R17, R5 ;  /* 0x0000000511197221 */ /* 0x000fe40000000000 */
[----:B------:R-:W3:Y:S01]  /*306a0*/  LDL.64 R16, [R1+0xe98] ;  /* 0x000e980001107983 */ /* 0x000ee20000100a00 */
[----:B------:R-:W-:-:S03]  /*306b0*/  FMUL R15, R15, UR14 ;  /* 0x0000000e0f0f7c20 */ /* 0x000fc60008400000 */
[----:B------:R0:W-:Y:S01]  /*306c0*/  STL.64 [R1+0xa18], R28 ;  /* 0x000a181c01007387 */ /* 0x0001e20000100a00 */
[----:B------:R-:W-:Y:S01]  /*306d0*/  FFMA R23, R14, UR15, R15 ;  /* 0x0000000f0e177c23 */ /* 0x000fe2000800000f */
[C---:B------:R-:W-:Y:S01]  /*306e0*/  FMUL R4, R26.reuse, UR15 ;  /* 0x0000000f1a047c20 */ /* 0x040fe20008400000 */
[----:B------:R-:W-:Y:S01]  /*306f0*/  FMUL R14, R26, UR14 ;  /* 0x0000000e1a0e7c20 */ /* 0x000fe20008400000 */
[----:B------:R1:W-:Y:S02]  /*30700*/  STL.64 [R1+0xb18], R24 ;  /* 0x000b181801007387 */ /* 0x0003e40000100a00 */
[C---:B------:R-:W-:Y:S01]  /*30710*/  FFMA R26, R27.reuse, UR14, -R4 ;  /* 0x0000000e1b1a7c23 */ /* 0x040fe20008000804 */
[----:B------:R-:W-:Y:S01]  /*30720*/  FFMA R27, R27, UR15, R14 ;  /* 0x0000000f1b1b7c23 */ /* 0x000fe2000800000e */
[C-C-:B----4-:R-:W-:Y:S01]  /*30730*/  FADD R30, R7.reuse, -R9.reuse ;  /* 0x80000009071e7221 */ /* 0x150fe20000000000 */
[----:B0-----:R-:W-:Y:S01]  /*30740*/  FADD R29, R7, R9 ;  /* 0x00000009071d7221 */ /* 0x001fe20000000000 */
[C-C-:B------:R-:W-:Y:S01]  /*30750*/  FADD R28, R6.reuse, R8.reuse ;  /* 0x00000008061c7221 */ /* 0x140fe20000000000 */
[----:B------:R-:W-:Y:S01]  /*30760*/  FADD R6, R6, -R8 ;  /* 0x8000000806067221 */ /* 0x000fe20000000000 */
[C---:B------:R-:W-:Y:S01]  /*30770*/  FMUL R7, R30.reuse, UR15 ;  /* 0x0000000f1e077c20 */ /* 0x040fe20008400000 */
[----:B------:R-:W-:Y:S01]  /*30780*/  FMUL R9, R30, UR14 ;  /* 0x0000000e1e097c20 */ /* 0x000fe20008400000 */
[----:B------:R2:W-:Y:S02]  /*30790*/  STL.64 [R1+0xa98], R22 ;  /* 0x000a981601007387 */ /* 0x0005e40000100a00 */
[C---:B-1----:R-:W-:Y:S01]  /*307a0*/  FFMA R24, R6.reuse, UR14, -R7 ;  /* 0x0000000e06187c23 */ /* 0x042fe20008000807 */
[----:B------:R-:W-:Y:S01]  /*307b0*/  FFMA R25, R6, UR15, R9 ;  /* 0x0000000f06197c23 */ /* 0x000fe20008000009 */
[----:B------:R-:W4:Y:S04]  /*307c0*/  LDL.64 R14, [R1+0xf18] ;  /* 0x000f1800010e7983 */ /* 0x000f280000100a00 */
[----:B------:R-:W5:Y:S04]  /*307d0*/  LDL.64 R6, [R1+0x20] ;  /* 0x0000200001067983 */ /* 0x000f680000100a00 */
[----:B------:R-:W5:Y:S04]  /*307e0*/  LDL.64 R8, [R1+0xa0] ;  /* 0x0000a00001087983 */ /* 0x000f680000100a00 */
[----:B------:R0:W-:Y:S04]  /*307f0*/  STL.64 [R1+0xb98], R26 ;  /* 0x000b981a01007387 */ /* 0x0001e80000100a00 */
[----:B------:R-:W4:Y:S04]  /*30800*/  LDL.64 R4, [R1+0xf98] ;  /* 0x000f980001047983 */ /* 0x000f280000100a00 */
[----:B------:R1:W-:Y:S01]  /*30810*/  STL.64 [R1+0xc98], R24 ;  /* 0x000c981801007387 */ /* 0x0003e20000100a00 */
        /* <DEDUP_REMOVED lines=8> */
[C-C-:B---3--:R-:W-:Y:S01]  /*308a0*/  FADD R12, R19.reuse, -R17.reuse ;  /* 0x80000011130c7221 */ /* 0x148fe20000000000 */
[C-C-:B------:R-:W-:Y:S01]  /*308b0*/  FADD R10, R18.reuse, -R16.reuse ;  /* 0x80000010120a7221 */ /* 0x140fe20000000000 */
[----:B-1----:R-:W-:Y:S01]  /*308c0*/  FADD R24, R18, R16 ;  /* 0x0000001012187221 */ /* 0x002fe20000000000 */
[----:B------:R-:W-:Y:S02]  /*308d0*/  FADD R25, R19, R17 ;  /* 0x0000001113197221 */ /* 0x000fe40000000000 */
[----:B------:R-:W2:Y:S04]  /*308e0*/  LDL.64 R18, [R1+0x120] ;  /* 0x0001200001127983 */ /* 0x000ea80000100a00 */
[----:B------:R-:W2:Y:S01]  /*308f0*/  LDL.64 R16, [R1+0x1a0] ;  /* 0x0001a00001107983 */ /* 0x000ea20000100a00 */
[C---:B------:R-:W-:Y:S01]  /*30900*/  FMUL R11, R12.reuse, UR15 ;  /* 0x0000000f0c0b7c20 */ /* 0x040fe20008400000 */
[----:B------:R-:W-:-:S02]  /*30910*/  FMUL R13, R12, UR14 ;  /* 0x0000000e0c0d7c20 */ /* 0x000fc40008400000 */
[----:B------:R0:W-:Y:S02]  /*30920*/  STL.64 [R1+0xd18], R26 ;  /* 0x000d181a01007387 */ /* 0x0001e40000100a00 */
[C---:B0-----:R-:W-:Y:S01]  /*30930*/  FFMA R26, R10.reuse, UR14, -R11 ;  /* 0x0000000e0a1a7c23 */ /* 0x041fe2000800080b */
[----:B------:R-:W-:Y:S02]  /*30940*/  FFMA R27, R10, UR15, R13 ;  /* 0x0000000f0a1b7c23 */ /* 0x000fe4000800000d */
[----:B------:R-:W3:Y:S04]  /*30950*/  LDL.64 R12, [R1+0x220] ;  /* 0x00022000010c7983 */ /* 0x000ee80000100a00 */
[----:B------:R-:W3:Y:S04]  /*30960*/  LDL.64 R10, [R1+0x2a0] ;  /* 0x0002a000010a7983 */ /* 0x000ee80000100a00 */
[----:B------:R5:W-:Y:S04]  /*30970*/  STL.64 [R1+0xd98], R22 ;  /* 0x000d981601007387 */ /* 0x000be80000100a00 */
[----:B------:R0:W-:Y:S01]  /*30980*/  STL.64 [R1+0xe98], R26 ;  /* 0x000e981a01007387 */ /* 0x0001e20000100a00 */
[----:B-----5:R-:W-:-:S04]  /*30990*/  FADD R22, R7, -R9 ;  /* 0x8000000907167221 */ /* 0x020fc80000000000 */
[----:B0-----:R-:W-:Y:S01]  /*309a0*/  FMUL R26, R22, UR16 ;  /* 0x00000010161a7c20 */ /* 0x001fe20008400000 */
[----:B------:R-:W-:Y:S01]  /*309b0*/  FADD R27, R6, -R8 ;  /* 0x80000008061b7221 */ /* 0x000fe20000000000 */
[----:B------:R-:W-:Y:S01]  /*309c0*/  FMUL R22, R22, UR17 ;  /* 0x0000001116167c20 */ /* 0x000fe20008400000 */
[----:B------:R0:W-:Y:S01]  /*309d0*/  STL.64 [R1+0xe18], R24 ;  /* 0x000e181801007387 */ /* 0x0001e20000100a00 */
[----:B----4-:R-:W-:Y:S01]  /*309e0*/  FADD R30, R15, -R5 ;  /* 0x800000050f1e7221 */ /* 0x010fe20000000000 */
[C---:B------:R-:W-:Y:S01]  /*309f0*/  FFMA R26, R27.reuse, UR17, -R26 ;  /* 0x000000111b1a7c23 */ /* 0x040fe2000800081a */
[----:B------:R-:W-:Y:S01]  /*30a00*/  FFMA R27, R27, UR16, R22 ;  /* 0x000000101b1b7c23 */ /* 0x000fe20008000016 */
[----:B------:R1:W-:Y:S04]  /*30a10*/  STL.64 [R1+0xc18], R28 ;  /* 0x000c181c01007387 */ /* 0x0003e80000100a00 */
[----:B------:R-:W4:Y:S01]  /*30a20*/  LDL.64 R22, [R1+0x320] ;  /* 0x0003200001167983 */ /* 0x000f220000100a00 */
[----:B0-----:R-:W-:Y:S01]  /*30a30*/  FADD R24, R6, R8 ;  /* 0x0000000806187221 */ /* 0x001fe20000000000 */
[----:B------:R-:W-:-:S02]  /*30a40*/  FADD R25, R7, R9 ;  /* 0x0000000907197221 */ /* 0x000fc40000000000 */
[----:B------:R-:W4:Y:S01]  /*30a50*/  LDL.64 R8, [R1+0x3a0] ;  /* 0x0003a00001087983 */ /* 0x000f220000100a00 */
[----:B-1----:R-:W-:Y:S01]  /*30a60*/  FADD R29, R15, R5 ;  /* 0x000000050f1d7221 */ /* 0x002fe20000000000 */
[C-C-:B------:R-:W-:Y:S01]  /*30a70*/  FADD R28, R14.reuse, R4.reuse ;  /* 0x000000040e1c7221 */ /* 0x140fe20000000000 */
[----:B------:R-:W-:Y:S01]  /*30a80*/  FADD R4, R14, -R4 ;  /* 0x800000040e047221 */ /* 0x000fe20000000000 */
[C---:B------:R-:W-:Y:S01]  /*30a90*/  FMUL R5, R30.reuse, UR15 ;  /* 0x0000000f1e057c20 */ /* 0x040fe20008400000 */
[----:B------:R-:W-:Y:S01]  /*30aa0*/  FMUL R15, R30, UR14 ;  /* 0x0000000e1e0f7c20 */ /* 0x000fe20008400000 */
[----:B------:R-:W5:Y:S02]  /*30ab0*/  LDL.64 R6, [R1+0x4a0] ;  /* 0x0004a00001067983 */ /* 0x000f640000100a00 */
[C---:B------:R-:W-:Y:S02]  /*30ac0*/  FFMA R14, R4.reuse, UR14, -R5 ;  /* 0x0000000e040e7c23 */ /* 0x040fe40008000805 */
[----:B------:R-:W-:Y:S01]  /*30ad0*/  STL.64 [R1+0xf18], R28 ;  /* 0x000f181c01007387 */ /* 0x000fe20000100a00 */
[----:B------:R-:W-:-:S03]  /*30ae0*/  FFMA R15, R4, UR15, R15 ;  /* 0x0000000f040f7c23 */ /* 0x000fc6000800000f */
[----:B------:R-:W5:Y:S04]  /*30af0*/  LDL.64 R4, [R1+0x420] ;  /* 0x0004200001047983 */ /* 0x000f680000100a00 */
[----:B------:R0:W-:Y:S04]  /*30b00*/  STL.64 [R1+0xf98], R14 ;  /* 0x000f980e01007387 */ /* 0x0001e80000100a00 */
[----:B0-----:R-:W5:Y:S01]  /*30b10*/  LDL.64 R14, [R1+0x520] ;  /* 0x00052000010e7983 */ /* 0x001f620000100a00 */
[C-C-:B--2---:R-:W-:Y:S01]  /*30b20*/  FADD R30, R19.reuse, -R17.reuse ;  /* 0x80000011131e7221 */ /* 0x144fe20000000000 */
[----:B------:R-:W-:Y:S01]  /*30b30*/  FADD R29, R19, R17 ;  /* 0x00000011131d7221 */ /* 0x000fe20000000000 */
[C-C-:B------:R-:W-:Y:S01]  /*30b40*/  FADD R28, R18.reuse, R16.reuse ;  /* 0x00000010121c7221 */ /* 0x140fe20000000000 */
[----:B------:R-:W-:Y:S01]  /*30b50*/  FADD R16, R18, -R16 ;  /* 0x8000001012107221 */ /* 0x000fe20000000000 */
[C---:B------:R-:W-:Y:S01]  /*30b60*/  FMUL R17, R30.reuse, UR16 ;  /* 0x000000101e117c20 */ /* 0x040fe20008400000 */
[----:B------:R-:W-:-:S03]  /*30b70*/  FMUL R19, R30, UR17 ;  /* 0x000000111e137c20 */ /* 0x000fc60008400000 */
[C---:B------:R-:W-:Y:S01]  /*30b80*/  FFMA R18, R16.reuse, UR17, -R17 ;  /* 0x0000001110127c23 */ /* 0x040fe20008000811 */
[----:B------:R-:W-:Y:S02]  /*30b90*/  FFMA R19, R16, UR16, R19 ;  /* 0x0000001010137c23 */ /* 0x000fe40008000013 */
[----:B------:R-:W2:Y:S04]  /*30ba0*/  LDL.64 R16, [R1+0x5a0] ;  /* 0x0005a00001107983 */ /* 0x000ea80000100a00 */
        /* <DEDUP_REMOVED lines=8> */
[----:B------:R-:W3:Y:S02]  /*30c30*/  LDL.64 R12, [R1+0x6a0] ;  /* 0x0006a000010c7983 */ /* 0x000ee40000100a00 */
[C---:B------:R-:W-:Y:S01]  /*30c40*/  FFMA R26, R10.reuse, UR17, -R11 ;  /* 0x000000110a1a7c23 */ /* 0x040fe2000800080b */
[----:B------:R-:W-:-:S02]  /*30c50*/  FFMA R27, R10, UR16, R27 ;  /* 0x000000100a1b7c23 */ /* 0x000fc4000800001b */
[----:B------:R-:W3:Y:S04]  /*30c60*/  LDL.64 R10, [R1+0x620] ;  /* 0x00062000010a7983 */ /* 0x000ee80000100a00 */
        /* <DEDUP_REMOVED lines=9> */
[----:B------:R0:W-:Y:S02]  /*30d00*/  STL.64 [R1+0x2a0], R26 ;  /* 0x0002a01a01007387 */ /* 0x0001e40000100a00 */
[C---:B------:R-:W-:Y:S01]  /*30d10*/  FFMA R24, R8.reuse, UR17, -R9 ;  /* 0x0000001108187c23 */ /* 0x040fe20008000809 */
[----:B------:R-:W-:Y:S01]  /*30d20*/  FFMA R25, R8, UR16, R25 ;  /* 0x0000001008197c23 */ /* 0x000fe20008000019 */
[----:B------:R-:W4:Y:S01]  /*30d30*/  LDL.64 R18, [R1+0x720] ;  /* 0x0007200001127983 */ /* 0x000f220000100a00 */
[----:B-----5:R-:W-:-:S03]  /*30d40*/  FADD R22, R5, -R7 ;  /* 0x8000000705167221 */ /* 0x020fc60000000000 */
[----:B------:R-:W4:Y:S01]  /*30d50*/  LDL.64 R8, [R1+0x7a0] ;  /* 0x0007a00001087983 */ /* 0x000f220000100a00 */
[----:B0-----:R-:W-:Y:S01]  /*30d60*/  FADD R27, R5, R7 ;  /* 0x00000007051b7221 */ /* 0x001fe20000000000 */
[C-C-:B------:R-:W-:Y:S01]  /*30d70*/  FADD R26, R4.reuse, R6.reuse ;  /* 0x00000006041a7221 */ /* 0x140fe20000000000 */
[----:B------:R-:W-:Y:S01]  /*30d80*/  FADD R4, R4, -R6 ;  /* 0x8000000604047221 */ /* 0x000fe20000000000 */
[C---:B------:R-:W-:Y:S01]  /*30d90*/  FMUL R5, R22.reuse, UR16 ;  /* 0x0000001016057c20 */ /* 0x040fe20008400000 */
[----:B------:R-:W-:-:S03]  /*30da0*/  FMUL R23, R22, UR17 ;  /* 0x0000001116177c20 */ /* 0x000fc60008400000 */
[C---:B------:R-:W-:Y:S01]  /*30db0*/  FFMA R22, R4.reuse, UR17, -R5 ;  /* 0x0000001104167c23 */ /* 0x040fe20008000805 */
[----:B------:R-:W-:Y:S01]  /*30dc0*/  FFMA R23, R4, UR16, R23 ;  /* 0x0000001004177c23 */ /* 0x000fe20008000017 */
[----:B------:R0:W-:Y:S04]  /*30dd0*/  STL.64 [R1+0x3a0], R24 ;  /* 0x0003a01801007387 */ /* 0x0001e80000100a00 */
[----:B------:R1:W-:Y:S01]  /*30de0*/  STL.64 [R1+0x420], R26 ;  /* 0x0004201a01007387 */ /* 0x0003e20000100a00 */
[----:B--2---:R-:W-:Y:S01]  /*30df0*/  FADD R6, R15, -R17 ;  /* 0x800000110f067221 */ /* 0x004fe20000000000 */
[----:B------:R-:W-:-:S03]  /*30e00*/  FADD R4, R14, -R16 ;  /* 0x800000100e047221 */ /* 0x000fc60000000000 */
[C---:B------:R-:W-:Y:S01]  /*30e10*/  FMUL R5, R6.reuse, UR16 ;  /* 0x0000001006057c20 */ /* 0x040fe20008400000 */
[----:B------:R-:W-:Y:S01]  /*30e20*/  FMUL R7, R6, UR17 ;  /* 0x0000001106077c20 */ /* 0x000fe20008400000 */
[----:B0-----:R-:W-:Y:S01]  /*30e30*/  FADD R24, R14, R16 ;  /* 0x000000100e187221 */ /* 0x001fe20000000000 */
[----:B------:R-:W-:Y:S01]  /*30e40*/  FADD R25, R15, R17 ;  /* 0x000000110f197221 */ /* 0x000fe20000000000 */
[C---:B-1----:R-:W-:Y:S01]  /*30e50*/  FFMA R26, R4.reuse, UR17, -R5 ;  /* 0x00000011041a7c23 */ /* 0x042fe20008000805 */
[----:B------:R-:W-:Y:S01]  /*30e60*/  FFMA R27, R4, UR16, R7 ;  /* 0x00000010041b7c23 */ /* 0x000fe20008000007 */
[----:B------:R-:W2:Y:S04]  /*30e70*/  LDL.64 R16, [R1+0x820] ;  /* 0x0008200001107983 */ /* 0x000ea80000100a00 */
[----:B------:R-:W2:Y:S04]  /*30e80*/  LDL.64 R4, [R1+0x8a0] ;  /* 0x0008a00001047983 */ /* 0x000ea80000100a00 */
[----:B------:R0:W-:Y:S04]  /*30e90*/  STL.64 [R1+0x320], R28 ;  /* 0x0003201c01007387 */ /* 0x0001e80000100a00 */
[----:B------:R-:W5:Y:S04]  /*30ea0*/  LDL.64 R14, [R1+0x920] ;  /* 0x00092000010e7983 */ /* 0x000f680000100a00 */
[----:B------:R-:W5:Y:S01]  /*30eb0*/  LDL.64 R6, [R1+0x9a0] ;  /* 0x0009a00001067983 */ /* 0x000f620000100a00 */
[C-C-:B---3--:R-:W-:Y:S01]  /*30ec0*/  FADD R30, R11.reuse, -R13.reuse ;  /* 0x8000000d0b1e7221 */ /* 0x148fe20000000000 */
        /* <DEDUP_REMOVED lines=8> */
[----:B------:R-:W3:Y:S04]  /*30f50*/  LDL.64 R12, [R1+0xa20] ;  /* 0x000a2000010c7983 */ /* 0x000ee80000100a00 */
[----:B------:R-:W3:Y:S04]  /*30f60*/  LDL.64 R10, [R1+0xaa0] ;  /* 0x000aa000010a7983 */ /* 0x000ee80000100a00 */
        /* <DEDUP_REMOVED lines=14> */
[----:B------:R1:W-:Y:S01]  /*31050*/  STL.64 [R1+0x720], R24 ;  /* 0x0007201801007387 */ /* 0x0003e20000100a00 */
[C-C-:B--2---:R-:W-:Y:S01]  /*31060*/  FADD R28, R17.reuse, -R5.reuse ;  /* 0x80000005111c7221 */ /* 0x144fe20000000000 */
[----:B0-----:R-:W-:Y:S01]  /*31070*/  FADD R23, R17, R5 ;  /* 0x0000000511177221 */ /* 0x001fe20000000000 */
[C-C-:B------:R-:W-:Y:S01]  /*31080*/  FADD R22, R16.reuse, R4.reuse ;  /* 0x0000000410167221 */ /* 0x140fe20000000000 */
[----:B------:R-:W-:Y:S01]  /*31090*/  FADD R4, R16, -R4 ;  /* 0x8000000410047221 */ /* 0x000fe20000000000 */
[C---:B------:R-:W-:Y:S01]  /*310a0*/  FMUL R5, R28.reuse, UR16 ;  /* 0x000000101c057c20 */ /* 0x040fe20008400000 */
[----:B-1----:R-:W-:Y:S01]  /*310b0*/  FMUL R25, R28, UR17 ;  /* 0x000000111c197c20 */ /* 0x002fe20008400000 */
[----:B------:R-:W2:Y:S02]  /*310c0*/  LDL.64 R16, [R1+0xc20] ;  /* 0x000c200001107983 */ /* 0x000ea40000100a00 */
[C---:B------:R-:W-:Y:S01]  /*310d0*/  FFMA R24, R4.reuse, UR17, -R5 ;  /* 0x0000001104187c23 */ /* 0x040fe20008000805 */
[----:B------:R-:W-:-:S02]  /*310e0*/  FFMA R25, R4, UR16, R25 ;  /* 0x0000001004197c23 */ /* 0x000fc40008000019 */
[----:B------:R-:W2:Y:S01]  /*310f0*/  LDL.64 R4, [R1+0xca0] ;  /* 0x000ca00001047983 */ /* 0x000ea20000100a00 */
[----:B-----5:R-:W-:-:S03]  /*31100*/  FADD R28, R15, -R7 ;  /* 0x800000070f1c7221 */ /* 0x020fc60000000000 */
[----:B------:R0:W-:Y:S04]  /*31110*/  STL.64 [R1+0x7a0], R26 ;  /* 0x0007a01a01007387 */ /* 0x0001e80000100a00 */
[----:B------:R1:W-:Y:S01]  /*31120*/  STL.64 [R1+0x820], R22 ;  /* 0x0008201601007387 */ /* 0x0003e20000100a00 */
[C-C-:B0-----:R-:W-:Y:S01]  /*31130*/  FADD R26, R14.reuse, R6.reuse ;  /* 0x000000060e1a7221 */ /* 0x141fe20000000000 */
[----:B------:R-:W-:Y:S01]  /*31140*/  FADD R27, R15, R7 ;  /* 0x000000070f1b7221 */ /* 0x000fe20000000000 */
        /* <DEDUP_REMOVED lines=8> */
[----:B------:R0:W-:Y:S01]  /*311d0*/  STL.64 [R1+0x8a0], R24 ;  /* 0x0008a01801007387 */ /* 0x0001e20000100a00 */
[----:B------:R-:W-:-:S03]  /*311e0*/  FMUL R7, R14, UR16 ;  /* 0x000000100e077c20 */ /* 0x000fc60008400000 */
[----:B------:R1:W-:Y:S01]  /*311f0*/  STL.64 [R1+0x920], R26 ;  /* 0x0009201a01007387 */ /* 0x0003e20000100a00 */
[----:B0-----:R-:W-:Y:S01]  /*31200*/  FADD R24, R12, R10 ;  /* 0x0000000a0c187221 */ /* 0x001fe20000000000 */
[----:B------:R-:W-:Y:S02]  /*31210*/  FADD R25, R13, R11 ;  /* 0x0000000b0d197221 */ /* 0x000fe40000000000 */
[----:B------:R-:W3:Y:S01]  /*31220*/  LDL.64 R10, [R1+0xda0] ;  /* 0x000da000010a7983 */ /* 0x000ee20000100a00 */
[----:B-1----:R-:W-:-:S03]  /*31230*/  FFMA R27, R6, UR16, R15 ;  /* 0x00000010061b7c23 */ /* 0x002fc6000800000f */
[----:B------:R-:W3:Y:S01]  /*31240*/  LDL.64 R14, [R1+0xd20] ;  /* 0x000d2000010e7983 */ /* 0x000ee20000100a00 */
[----:B------:R-:W-:-:S03]  /*31250*/  FFMA R26, R6, UR17, -R7 ;  /* 0x00000011061a7c23 */ /* 0x000fc60008000807 */
[----:B------:R-:W5:Y:S04]  /*31260*/  LDL.64 R12, [R1+0xe20] ;  /* 0x000e2000010c7983 */ /* 0x000f680000100a00 */
[----:B------:R-:W5:Y:S01]  /*31270*/  LDL.64 R6, [R1+0xea0] ;  /* 0x000ea00001067983 */ /* 0x000f620000100a00 */
[C-C-:B----4-:R-:W-:Y:S01]  /*31280*/  FADD R30, R9.reuse, -R19.reuse ;  /* 0x80000013091e7221 */ /* 0x150fe20000000000 */
[----:B------:R-:W-:Y:S01]  /*31290*/  FADD R29, R9, R19 ;  /* 0x00000013091d7221 */ /* 0x000fe20000000000 */
        /* <DEDUP_REMOVED lines=8> */
[----:B------:R-:W4:Y:S04]  /*31320*/  LDL.64 R18, [R1+0xf20] ;  /* 0x000f200001127983 */ /* 0x000f280000100a00 */
[----:B------:R-:W4:Y:S04]  /*31330*/  LDL.64 R8, [R1+0xfa0] ;  /* 0x000fa00001087983 */ /* 0x000f280000100a00 */
[----:B------:R0:W-:Y:S01]  /*31340*/  STL.64 [R1+0xa20], R24 ;  /* 0x000a201801007387 */ /* 0x0001e20000100a00 */
[C-C-:B--2---:R-:W-:Y:S01]  /*31350*/  FADD R26, R17.reuse, -R5.reuse ;  /* 0x80000005111a7221 */ /* 0x144fe20000000000 */
[----:B0-----:R-:W-:Y:S01]  /*31360*/  FADD R25, R17, R5 ;  /* 0x0000000511197221 */ /* 0x001fe20000000000 */
[C-C-:B------:R-:W-:Y:S01]  /*31370*/  FADD R24, R16.reuse, R4.reuse ;  /* 0x0000000410187221 */ /* 0x140fe20000000000 */
[----:B------:R-:W-:Y:S01]  /*31380*/  FADD R4, R16, -R4 ;  /* 0x8000000410047221 */ /* 0x000fe20000000000 */
[C---:B------:R-:W-:Y:S01]  /*31390*/  FMUL R5, R26.reuse, UR16 ;  /* 0x000000101a057c20 */ /* 0x040fe20008400000 */
[----:B------:R-:W-:Y:S01]  /*313a0*/  FMUL R27, R26, UR17 ;  /* 0x000000111a1b7c20 */ /* 0x000fe20008400000 */
[----:B------:R-:W2:Y:S02]  /*313b0*/  LDL.64 R16, [R1+0x28] ;  /* 0x0000280001107983 */ /* 0x000ea40000100a00 */
[C---:B------:R-:W-:Y:S01]  /*313c0*/  FFMA R26, R4.reuse, UR17, -R5 ;  /* 0x00000011041a7c23 */ /* 0x040fe20008000805 */
[----:B------:R-:W-:-:S02]  /*313d0*/  FFMA R27, R4, UR16, R27 ;  /* 0x00000010041b7c23 */ /* 0x000fc4000800001b */
[----:B------:R-:W2:Y:S04]  /*313e0*/  LDL.64 R4, [R1+0xa8] ;  /* 0x0000a80001047983 */ /* 0x000ea80000100a00 */
[----:B------:R3:W-:Y:S04]  /*313f0*/  STL.64 [R1+0xb20], R28 ;  /* 0x000b201c01007387 */ /* 0x0007e80000100a00 */
[----:B------:R0:W-:Y:S04]  /*31400*/  STL.64 [R1+0xba0], R22 ;  /* 0x000ba01601007387 */ /* 0x0001e80000100a00 */
[----:B------:R1:W-:Y:S04]  /*31410*/  STL.64 [R1+0xc20], R24 ;  /* 0x000c201801007387 */ /* 0x0003e80000100a00 */
[----:B------:R1:W-:Y:S01]  /*31420*/  STL.64 [R1+0xca0], R26 ;  /* 0x000ca01a01007387 */ /* 0x0003e20000100a00 */
[C-C-:B---3--:R-:W-:Y:S01]  /*31430*/  FADD R28, R14.reuse, -R10.reuse ;  /* 0x8000000a0e1c7221 */ /* 0x148fe20000000000 */
[----:B0-----:R-:W-:Y:S01]  /*31440*/  FADD R22, R14, R10 ;  /* 0x0000000a0e167221 */ /* 0x001fe20000000000 */
[C-C-:B------:R-:W-:Y:S01]  /*31450*/  FADD R10, R15.reuse, -R11.reuse ;  /* 0x8000000b0f0a7221 */ /* 0x140fe20000000000 */
[----:B------:R-:W-:-:S03]  /*31460*/  FADD R23, R15, R11 ;  /* 0x0000000b0f177221 */ /* 0x000fc60000000000 */
[C---:B------:R-:W-:Y:S01]  /*31470*/  FMUL R11, R10.reuse, UR16 ;  /* 0x000000100a0b7c20 */ /* 0x040fe20008400000 */
[----:B------:R-:W-:Y:S01]  /*31480*/  FMUL R15, R10, UR17 ;  /* 0x000000110a0f7c20 */ /* 0x000fe20008400000 */
[C-C-:B-----5:R-:W-:Y:S01]  /*31490*/  FADD R10, R13.reuse, -R7.reuse ;  /* 0x800000070d0a7221 */ /* 0x160fe20000000000 */
[----:B------:R-:W-:Y:S01]  /*314a0*/  FADD R29, R13, R7 ;  /* 0x000000070d1d7221 */ /* 0x000fe20000000000 */
[C---:B------:R-:W-:Y:S01]  /*314b0*/  FFMA R14, R28.reuse, UR17, -R11 ;  /* 0x000000111c0e7c23 */ /* 0x040fe2000800080b */
[----:B------:R-:W-:Y:S01]  /*314c0*/  FFMA R15, R28, UR16, R15 ;  /* 0x000000101c0f7c23 */ /* 0x000fe2000800000f */
[C-C-:B------:R-:W-:Y:S01]  /*314d0*/  FADD R28, R12.reuse, R6.reuse ;  /* 0x000000060c1c7221 */ /* 0x140fe20000000000 */
[----:B------:R-:W-:Y:S01]  /*314e0*/  FADD R13, R12, -R6 ;  /* 0x800000060c0d7221 */ /* 0x000fe20000000000 */
[C---:B-1----:R-:W-:Y:S01]  /*314f0*/  FMUL R24, R10.reuse, UR16 ;  /* 0x000000100a187c20 */ /* 0x042fe20008400000 */
[----:B------:R-:W-:Y:S01]  /*31500*/  FMUL R26, R10, UR17 ;  /* 0x000000110a1a7c20 */ /* 0x000fe20008400000 */
[----:B------:R-:W3:Y:S04]  /*31510*/  LDL.64 R6, [R1+0x128] ;  /* 0x0001280001067983 */ /* 0x000ee80000100a00 */
[----:B------:R-:W3:Y:S04]  /*31520*/  LDL.64 R10, [R1+0x1a8] ;  /* 0x0001a800010a7983 */ /* 0x000ee80000100a00 */
[----:B------:R0:W-:Y:S04]  /*31530*/  STL.64 [R1+0xd20], R22 ;  /* 0x000d201601007387 */ /* 0x0001e80000100a00 */
[----:B------:R1:W-:Y:S01]  /*31540*/  STL.64 [R1+0xda0], R14 ;  /* 0x000da00e01007387 */ /* 0x0003e20000100a00 */
[--C-:B----4-:R-:W-:Y:S01]  /*31550*/  FADD R12, R19, -R9.reuse ;  /* 0x80000009130c7221 */ /* 0x110fe20000000000 */
[C---:B------:R-:W-:Y:S01]  /*31560*/  FADD R27, R18.reuse, -R8 ;  /* 0x80000008121b7221 */ /* 0x040fe20000000000 */
[----:B0-----:R-:W-:Y:S01]  /*31570*/  FFMA R22, R13, UR17, -R24 ;  /* 0x000000110d167c23 */ /* 0x001fe20008000818 */
[----:B------:R-:W-:Y:S01]  /*31580*/  FADD R24, R18, R8 ;  /* 0x0000000812187221 */ /* 0x000fe20000000000 */
[----:B------:R-:W-:-:S02]  /*31590*/  FADD R25, R19, R9 ;  /* 0x0000000913197221 */ /* 0x000fc40000000000 */
[----:B------:R-:W4:Y:S04]  /*315a0*/  LDL.64 R18, [R1+0x228] ;  /* 0x0002280001127983 */ /* 0x000f280000100a00 */
[----:B-1----:R-:W4:Y:S01]  /*315b0*/  LDL.64 R14, [R1+0x2a8] ;  /* 0x0002a800010e7983 */ /* 0x002f220000100a00 */
[----:B------:R-:W-:Y:S01]  /*315c0*/  FFMA R23, R13, UR16, R26 ;  /* 0x000000100d177c23 */ /* 0x000fe2000800001a */
[C---:B------:R-:W-:Y:S01]  /*315d0*/  FMUL R26, R12.reuse, UR16 ;  /* 0x000000100c1a7c20 */ /* 0x040fe20008400000 */
[----:B------:R-:W-:Y:S01]  /*315e0*/  FMUL R12, R12, UR17 ;  /* 0x000000110c0c7c20 */ /* 0x000fe20008400000 */
[----:B------:R0:W-:Y:S02]  /*315f0*/  STL.64 [R1+0xe20], R28 ;  /* 0x000e201c01007387 */ /* 0x0001e40000100a00 */
[C---:B------:R-:W-:Y:S01]  /*31600*/  FFMA R26, R27.reuse, UR17, -R26 ;  /* 0x000000111b1a7c23 */ /* 0x040fe2000800081a */
[----:B------:R-:W-:Y:S01]  /*31610*/  FFMA R27, R27, UR16, R12 ;  /* 0x000000101b1b7c23 */ /* 0x000fe2000800000c */
[----:B------:R1:W-:Y:S04]  /*31620*/  STL.64 [R1+0xf20], R24 ;  /* 0x000f201801007387 */ /* 0x0003e80000100a00 */
[----:B------:R-:W5:Y:S04]  /*31630*/  LDL.64 R8, [R1+0x328] ;  /* 0x0003280001087983 */ /* 0x000f680000100a00 */
[----:B------:R-:W5:Y:S01]  /*31640*/  LDL.64 R12, [R1+0x3a8] ;  /* 0x0003a800010c7983 */ /* 0x000f620000100a00 */
[C-C-:B--2---:R-:W-:Y:S01]  /*31650*/  FADD R30, R17.reuse, -R5.reuse ;  /* 0x80000005111e7221 */ /* 0x144fe20000000000 */
[----:B0-----:R-:W-:Y:S01]  /*31660*/  FADD R29, R17, R5 ;  /* 0x00000005111d7221 */ /* 0x001fe20000000000 */
[C-C-:B------:R-:W-:Y:S01]  /*31670*/  FADD R28, R16.reuse, R4.reuse ;  /* 0x00000004101c7221 */ /* 0x140fe20000000000 */
[----:B------:R-:W-:Y:S01]  /*31680*/  FADD R4, R16, -R4 ;  /* 0x8000000410047221 */ /* 0x000fe20000000000 */
[C---:B------:R-:W-:Y:S01]  /*31690*/  FMUL R5, R30.reuse, UR19 ;  /* 0x000000131e057c20 */ /* 0x040fe20008400000 */
[----:B------:R-:W-:-:S03]  /*316a0*/  FMUL R17, R30, UR18 ;  /* 0x000000121e117c20 */ /* 0x000fc60008400000 */
[C---:B-1----:R-:W-:Y:S01]  /*316b0*/  FFMA R24, R4.reuse, UR18, -R5 ;  /* 0x0000001204187c23 */ /* 0x042fe20008000805 */
[----:B------:R-:W-:Y:S02]  /*316c0*/  FFMA R25, R4, UR19, R17 ;  /* 0x0000001304197c23 */ /* 0x000fe40008000011 */
[----:B------:R-:W2:Y:S04]  /*316d0*/  LDL.64 R4, [R1+0x428] ;  /* 0x0004280001047983 */ /* 0x000ea80000100a00 */
[----:B------:R-:W2:Y:S04]  /*316e0*/  LDL.64 R16, [R1+0x4a8] ;  /* 0x0004a80001107983 */ /* 0x000ea80000100a00 */
[----:B------:R3:W-:Y:S04]  /*316f0*/  STL.64 [R1+0xea0], R22 ;  /* 0x000ea01601007387 */ /* 0x0007e80000100a00 */
[----:B------:R0:W-:Y:S04]  /*31700*/  STL.64 [R1+0xfa0], R26 ;  /* 0x000fa01a01007387 */ /* 0x0001e80000100a00 */
[----:B------:R1:W-:Y:S04]  /*31710*/  STL.64 [R1+0xa8], R24 ;  /* 0x0000a81801007387 */ /* 0x0003e80000100a00 */
[----:B------:R-:W-:Y:S01]  /*31720*/  STL.64 [R1+0x28], R28 ;  /* 0x0000281c01007387 */ /* 0x000fe20000100a00 */
[C-C-:B---3--:R-:W-:Y:S01]  /*31730*/  FADD R22, R7.reuse, -R11.reuse ;  /* 0x8000000b07167221 */ /* 0x148fe20000000000 */
        /* <DEDUP_REMOVED lines=8> */
[C-C-:B----4-:R-:W-:Y:S01]  /*317c0*/  FADD R10, R19.reuse, -R15.reuse ;  /* 0x8000000f130a7221 */ /* 0x150fe20000000000 */
[C-C-:B------:R-:W-:Y:S01]  /*317d0*/  FADD R6, R18.reuse, -R14.reuse ;  /* 0x8000000e12067221 */ /* 0x140fe20000000000 */
[----:B-1----:R-:W-:Y:S01]  /*317e0*/  FADD R24, R18, R14 ;  /* 0x0000000e12187221 */ /* 0x002fe20000000000 */
[----:B------:R-:W-:Y:S02]  /*317f0*/  FADD R25, R19, R15 ;  /* 0x0000000f13197221 */ /* 0x000fe40000000000 */
[----:B------:R-:W3:Y:S04]  /*31800*/  LDL.64 R18, [R1+0x528] ;  /* 0x0005280001127983 */ /* 0x000ee80000100a00 */
[----:B------:R-:W3:Y:S01]  /*31810*/  LDL.64 R14, [R1+0x5a8] ;  /* 0x0005a800010e7983 */ /* 0x000ee20000100a00 */
[C---:B------:R-:W-:Y:S01]  /*31820*/  FMUL R7, R10.reuse, UR19 ;  /* 0x000000130a077c20 */ /* 0x040fe20008400000 */
[----:B------:R-:W-:-:S03]  /*31830*/  FMUL R11, R10, UR18 ;  /* 0x000000120a0b7c20 */ /* 0x000fc60008400000 */
[C---:B0-----:R-:W-:Y:S01]  /*31840*/  FFMA R26, R6.reuse, UR18, -R7 ;  /* 0x00000012061a7c23 */ /* 0x041fe20008000807 */
[----:B------:R-:W-:Y:S02]  /*31850*/  FFMA R27, R6, UR19, R11 ;  /* 0x00000013061b7c23 */ /* 0x000fe4000800000b */
[----:B------:R-:W4:Y:S04]  /*31860*/  LDL.64 R6, [R1+0x628] ;  /* 0x0006280001067983 */ /* 0x000f280000100a00 */
[----:B------:R-:W4:Y:S01]  /*31870*/  LDL.64 R10, [R1+0x6a8] ;  /* 0x0006a800010a7983 */ /* 0x000f220000100a00 */
[C-C-:B-----5:R-:W-:Y:S01]  /*31880*/  FADD R28, R8.reuse, R12.reuse ;  /* 0x0000000c081c7221 */ /* 0x160fe20000000000 */
[----:B------:R-:W-:Y:S02]  /*31890*/  FADD R8, R8, -R12 ;  /* 0x8000000c08087221 */ /* 0x000fe40000000000 */
[----:B------:R-:W-:Y:S04]  /*318a0*/  STL.64 [R1+0x228], R24 ;  /* 0x0002281801007387 */ /* 0x000fe80000100a00 */
[----:B------:R0:W-:Y:S01]  /*318b0*/  STL.64 [R1+0x2a8], R26 ;  /* 0x0002a81a01007387 */ /* 0x0001e20000100a00 */
[C-C-:B--2---:R-:W-:Y:S01]  /*318c0*/  FADD R12, R5.reuse, -R17.reuse ;  /* 0x80000011050c7221 */ /* 0x144fe20000000000 */
[C-C-:B0-----:R-:W-:Y:S01]  /*318d0*/  FADD R27, R4.reuse, -R16.reuse ;  /* 0x80000010041b7221 */ /* 0x141fe20000000000 */
[----:B------:R-:W-:Y:S01]  /*318e0*/  FADD R24, R4, R16 ;  /* 0x0000001004187221 */ /* 0x000fe20000000000 */
[----:B------:R-:W-:-:S02]  /*318f0*/  FADD R25, R5, R17 ;  /* 0x0000001105197221 */ /* 0x000fc40000000000 */
[----:B------:R-:W2:Y:S04]  /*31900*/  LDL.64 R16, [R1+0x728] ;  /* 0x0007280001107983 */ /* 0x000ea80000100a00 */
[----:B------:R-:W2:Y:S01]  /*31910*/  LDL.64 R4, [R1+0x7a8] ;  /* 0x0007a80001047983 */ /* 0x000ea20000100a00 */
[C-C-:B------:R-:W-:Y:S01]  /*31920*/  FADD R30, R9.reuse, -R13.reuse ;  /* 0x8000000d091e7221 */ /* 0x140fe20000000000 */
[----:B------:R-:W-:Y:S01]  /*31930*/  FADD R29, R9, R13 ;  /* 0x0000000d091d7221 */ /* 0x000fe20000000000 */
[----:B------:R-:W-:Y:S01]  /*31940*/  FMUL R26, R12, UR19 ;  /* 0x000000130c1a7c20 */ /* 0x000fe20008400000 */
[----:B------:R0:W-:Y:S01]  /*31950*/  STL.64 [R1+0x1a8], R22 ;  /* 0x0001a81601007387 */ /* 0x0001e20000100a00 */
[----:B------:R-:W-:Y:S01]  /*31960*/  FMUL R9, R30, UR19 ;  /* 0x000000131e097c20 */ /* 0x000fe20008400000 */
[----:B------:R-:W-:Y:S01]  /*31970*/  FMUL R12, R12, UR18 ;  /* 0x000000120c0c7c20 */ /* 0x000fe20008400000 */
[C---:B------:R-:W-:Y:S01]  /*31980*/  FFMA R26, R27.reuse, UR18, -R26 ;  /* 0x000000121b1a7c23 */ /* 0x040fe2000800081a */
[----:B------:R1:W-:Y:S02]  /*31990*/  STL.64 [R1+0x328], R28 ;  /* 0x0003281c01007387 */ /* 0x0003e40000100a00 */
[----:B------:R-:W-:-:S02]  /*319a0*/  FFMA R27, R27, UR19, R12 ;  /* 0x000000131b1b7c23 */ /* 0x000fc4000800000c */
[----:B------:R-:W5:Y:S01]  /*319b0*/  LDL.64 R12, [R1+0x828] ;  /* 0x00082800010c7983 */ /* 0x000f620000100a00 */
[----:B0-----:R-:W-:Y:S01]  /*319c0*/  FMUL R23, R30, UR18 ;  /* 0x000000121e177c20 */ /* 0x001fe20008400000 */
[----:B------:R-:W-:-:S03]  /*319d0*/  FFMA R22, R8, UR18, -R9 ;  /* 0x0000001208167c23 */ /* 0x000fc60008000809 */
[----:B------:R-:W-:Y:S02]  /*319e0*/  FFMA R23, R8, UR19, R23 ;  /* 0x0000001308177c23 */ /* 0x000fe40008000017 */
[----:B------:R-:W5:Y:S04]  /*319f0*/  LDL.64 R8, [R1+0x8a8] ;  /* 0x0008a80001087983 */ /* 0x000f680000100a00 */
[----:B------:R0:W-:Y:S04]  /*31a00*/  STL.64 [R1+0x3a8], R22 ;  /* 0x0003a81601007387 */ /* 0x0001e80000100a00 */
[----:B------:R4:W-:Y:S04]  /*31a10*/  STL.64 [R1+0x4a8], R26 ;  /* 0x0004a81a01007387 */ /* 0x0009e80000100a00 */
[----:B------:R4:W-:Y:S01]  /*31a20*/  STL.64 [R1+0x428], R24 ;  /* 0x0004281801007387 */ /* 0x0009e20000100a00 */
[C-C-:B---3--:R-:W-:Y:S01]  /*31a30*/  FADD R30, R19.reuse, -R15.reuse ;  /* 0x8000000f131e7221 */ /* 0x148fe20000000000 */
[----:B-1----:R-:W-:Y:S01]  /*31a40*/  FADD R29, R19, R15 ;  /* 0x0000000f131d7221 */ /* 0x002fe20000000000 */
[C-C-:B------:R-:W-:Y:S01]  /*31a50*/  FADD R28, R18.reuse, R14.reuse ;  /* 0x0000000e121c7221 */ /* 0x140fe20000000000 */
[----:B------:R-:W-:Y:S01]  /*31a60*/  FADD R14, R18, -R14 ;  /* 0x8000000e120e7221 */ /* 0x000fe20000000000 */
[C---:B------:R-:W-:Y:S01]  /*31a70*/  FMUL R15, R30.reuse, UR19 ;  /* 0x000000131e0f7c20 */ /* 0x040fe20008400000 */
[----:B------:R-:W-:-:S03]  /*31a80*/  FMUL R19, R30, UR18 ;  /* 0x000000121e137c20 */ /* 0x000fc60008400000 */
[C---:B0-----:R-:W-:Y:S01]  /*31a90*/  FFMA R22, R14.reuse, UR18, -R15 ;  /* 0x000000120e167c23 */ /* 0x041fe2000800080f */
[----:B------:R-:W-:Y:S02]  /*31aa0*/  FFMA R23, R14, UR19, R19 ;  /* 0x000000130e177c23 */ /* 0x000fe40008000013 */
[----:B------:R-:W3:Y:S01]  /*31ab0*/  LDL.64 R14, [R1+0x928] ;  /* 0x00092800010e7983 */ /* 0x000ee20000100a00 */
[----:B----4-:R-:W-:-:S03]  /*31ac0*/  FADD R26, R7, -R11 ;  /* 0x8000000b071a7221 */ /* 0x010fc60000000000 */
[----:B------:R-:W3:Y:S01]  /*31ad0*/  LDL.64 R18, [R1+0x9a8] ;  /* 0x0009a80001127983 */ /* 0x000ee20000100a00 */
        /* <DEDUP_REMOVED lines=8> */
[----:B------:R-:W4:Y:S04]  /*31b60*/  LDL.64 R10, [R1+0xa28] ;  /* 0x000a2800010a7983 */ /* 0x000f280000100a00 */
[----:B------:R-:W4:Y:S04]  /*31b70*/  LDL.64 R6, [R1+0xaa8] ;  /* 0x000aa80001067983 */ /* 0x000f280000100a00 */
        /* <DEDUP_REMOVED lines=11> */
[----:B------:R-:W2:Y:S04]  /*31c30*/  LDL.64 R4, [R1+0xb28] ;  /* 0x000b280001047983 */ /* 0x000ea80000100a00 */
[----:B------:R0:W-:Y:S04]  /*31c40*/  STL.64 [R1+0x6a8], R26 ;  /* 0x0006a81a01007387 */ /* 0x0001e80000100a00 */
[----:B------:R1:W-:Y:S01]  /*31c50*/  STL.64 [R1+0x728], R22 ;  /* 0x0007281601007387 */ /* 0x0003e20000100a00 */
[C-C-:B-----5:R-:W-:Y:S01]  /*31c60*/  FADD R28, R13.reuse, -R9.reuse ;  /* 0x800000090d1c7221 */ /* 0x160fe20000000000 */
[----:B0-----:R-:W-:Y:S01]  /*31c70*/  FADD R27, R13, R9 ;  /* 0x000000090d1b7221 */ /* 0x001fe20000000000 */
[C-C-:B------:R-:W-:Y:S01]  /*31c80*/  FADD R26, R12.reuse, R8.reuse ;  /* 0x000000080c1a7221 */ /* 0x140fe20000000000 */
[----:B------:R-:W-:Y:S01]  /*31c90*/  FADD R8, R12, -R8 ;  /* 0x800000080c087221 */ /* 0x000fe20000000000 */
[C---:B------:R-:W-:Y:S01]  /*31ca0*/  FMUL R9, R28.reuse, UR19 ;  /* 0x000000131c097c20 */ /* 0x040fe20008400000 */
[----:B-1----:R-:W-:-:S03]  /*31cb0*/  FMUL R23, R28, UR18 ;  /* 0x000000121c177c20 */ /* 0x002fc60008400000 */
[C---:B------:R-:W-:Y:S01]  /*31cc0*/  FFMA R22, R8.reuse, UR18, -R9 ;  /* 0x0000001208167c23 */ /* 0x040fe20008000809 */
[----:B------:R-:W-:Y:S01]  /*31cd0*/  FFMA R23, R8, UR19, R23 ;  /* 0x0000001308177c23 */ /* 0x000fe20008000017 */
[----:B------:R0:W-:Y:S04]  /*31ce0*/  STL.64 [R1+0x7a8], R24 ;  /* 0x0007a81801007387 */ /* 0x0001e80000100a00 */
[----:B------:R1:W-:Y:S04]  /*31cf0*/  STL.64 [R1+0x828], R26 ;  /* 0x0008281a01007387 */ /* 0x0003e80000100a00 */
[----:B------:R5:W-:Y:S01]  /*31d00*/  STL.64 [R1+0x8a8], R22 ;  /* 0x0008a81601007387 */ /* 0x000be20000100a00 */
[----:B---3--:R-:W-:Y:S01]  /*31d10*/  FADD R12, R15, -R19 ;  /* 0x800000130f0c7221 */ /* 0x008fe20000000000 */
[----:B------:R-:W-:-:S03]  /*31d20*/  FADD R8, R14, -R18 ;  /* 0x800000120e087221 */ /* 0x000fc60000000000 */
[C---:B------:R-:W-:Y:S01]  /*31d30*/  FMUL R9, R12.reuse, UR19 ;  /* 0x000000130c097c20 */ /* 0x040fe20008400000 */
[----:B------:R-:W-:Y:S01]  /*31d40*/  FMUL R13, R12, UR18 ;  /* 0x000000120c0d7c20 */ /* 0x000fe20008400000 */
[----:B0-----:R-:W-:Y:S01]  /*31d50*/  FADD R24, R14, R18 ;  /* 0x000000120e187221 */ /* 0x001fe20000000000 */
[----:B------:R-:W-:Y:S01]  /*31d60*/  FADD R25, R15, R19 ;  /* 0x000000130f197221 */ /* 0x000fe20000000000 */
[C---:B-1----:R-:W-:Y:S01]  /*31d70*/  FFMA R26, R8.reuse, UR18, -R9 ;  /* 0x00000012081a7c23 */ /* 0x042fe20008000809 */
[----:B------:R-:W-:Y:S01]  /*31d80*/  FFMA R27, R8, UR19, R13 ;  /* 0x00000013081b7c23 */ /* 0x000fe2000800000d */
[----:B------:R-:W3:Y:S04]  /*31d90*/  LDL.64 R18, [R1+0xc28] ;  /* 0x000c280001127983 */ /* 0x000ee80000100a00 */
[----:B------:R-:W3:Y:S01]  /*31da0*/  LDL.64 R8, [R1+0xca8] ;  /* 0x000ca80001087983 */ /* 0x000ee20000100a00 */
[C-C-:B----4-:R-:W-:Y:S01]  /*31db0*/  FADD R30, R11.reuse, -R7.reuse ;  /* 0x800000070b1e7221 */ /* 0x150fe20000000000 */
[----:B------:R-:W-:Y:S01]  /*31dc0*/  FADD R29, R11, R7 ;  /* 0x000000070b1d7221 */ /* 0x000fe20000000000 */
[C-C-:B------:R-:W-:Y:S01]  /*31dd0*/  FADD R28, R10.reuse, R6.reuse ;  /* 0x000000060a1c7221 */ /* 0x140fe20000000000 */
[----:B------:R-:W4:Y:S01]  /*31de0*/  LDL.64 R14, [R1+0xd28] ;  /* 0x000d2800010e7983 */ /* 0x000f220000100a00 */
[----:B------:R-:W-:Y:S01]  /*31df0*/  FADD R6, R10, -R6 ;  /* 0x800000060a067221 */ /* 0x000fe20000000000 */
[C---:B------:R-:W-:Y:S01]  /*31e00*/  FMUL R7, R30.reuse, UR19 ;  /* 0x000000131e077c20 */ /* 0x040fe20008400000 */
[----:B------:R-:W-:Y:S01]  /*31e10*/  FMUL R11, R30, UR18 ;  /* 0x000000121e0b7c20 */ /* 0x000fe20008400000 */
[----:B------:R-:W4:Y:S02]  /*31e20*/  LDL.64 R12, [R1+0xda8] ;  /* 0x000da800010c7983 */ /* 0x000f240000100a00 */
[C---:B-----5:R-:W-:Y:S01]  /*31e30*/  FFMA R22, R6.reuse, UR18, -R7 ;  /* 0x0000001206167c23 */ /* 0x060fe20008000807 */
[----:B------:R-:W-:Y:S01]  /*31e40*/  FFMA R23, R6, UR19, R11 ;  /* 0x0000001306177c23 */ /* 0x000fe2000800000b */
[----:B------:R2:W-:Y:S04]  /*31e50*/  STL.64 [R1+0x9a8], R26 ;  /* 0x0009a81a01007387 */ /* 0x0005e80000100a00 */
[----:B------:R-:W5:Y:S04]  /*31e60*/  LDL.64 R6, [R1+0xe28] ;  /* 0x000e280001067983 */ /* 0x000f680000100a00 */
[----:B------:R-:W5:Y:S04]  /*31e70*/  LDL.64 R10, [R1+0xea8] ;  /* 0x000ea800010a7983 */ /* 0x000f680000100a00 */
        /* <DEDUP_REMOVED lines=21> */
[C-C-:B----4-:R-:W-:Y:S01]  /*31fd0*/  FADD R25, R15.reuse, R13.reuse ;  /* 0x0000000d0f197221 */ /* 0x150fe20000000000 */
[----:B------:R-:W-:Y:S01]  /*31fe0*/  FADD R13, R15, -R13 ;  /* 0x8000000d0f0d7221 */ /* 0x000fe20000000000 */
[C---:B------:R-:W-:Y:S01]  /*31ff0*/  FFMA R18, R28.reuse, UR18, -R9 ;  /* 0x000000121c127c23 */ /* 0x040fe20008000809 */
[----:B------:R-:W-:Y:S01]  /*32000*/  FFMA R19, R28, UR19, R19 ;  /* 0x000000131c137c23 */ /* 0x000fe20008000013 */
[----:B------:R5:W-:Y:S01]  /*32010*/  STL.64 [R1+0xc28], R22 ;  /* 0x000c281601007387 */ /* 0x000be20000100a00 */
[C-C-:B------:R-:W-:Y:S01]  /*32020*/  FADD R24, R14.reuse, R12.reuse ;  /* 0x0000000c0e187221 */ /* 0x140fe20000000000 */
[----:B------:R-:W-:Y:S01]  /*32030*/  FADD R15, R14, -R12 ;  /* 0x8000000c0e0f7221 */ /* 0x000fe20000000000 */
[C---:B------:R-:W-:Y:S01]  /*32040*/  FMUL R14, R13.reuse, UR19 ;  /* 0x000000130d0e7c20 */ /* 0x040fe20008400000 */
[----:B-1----:R-:W-:Y:S01]  /*32050*/  FMUL R26, R13, UR18 ;  /* 0x000000120d1a7c20 */ /* 0x002fe20008400000 */
[----:B------:R-:W3:Y:S04]  /*32060*/  LDL.64 R8, [R1+0x30] ;  /* 0x0000300001087983 */ /* 0x000ee80000100a00 */
[----:B------:R-:W3:Y:S01]  /*32070*/  LDL.64 R12, [R1+0xb0] ;  /* 0x0000b000010c7983 */ /* 0x000ee20000100a00 */
[----:B-----5:R-:W-:-:S03]  /*32080*/  FADD R22, R7, -R11 ;  /* 0x8000000b07167221 */ /* 0x020fc60000000000 */
[----:B------:R0:W-:Y:S01]  /*32090*/  STL.64 [R1+0xca8], R18 ;  /* 0x000ca81201007387 */ /* 0x0001e20000100a00 */
[C---:B------:R-:W-:Y:S01]  /*320a0*/  FADD R23, R6.reuse, -R10 ;  /* 0x8000000a06177221 */ /* 0x040fe20000000000 */
[C---:B------:R-:W-:Y:S01]  /*320b0*/  FFMA R14, R15.reuse, UR18, -R14 ;  /* 0x000000120f0e7c23 */ /* 0x040fe2000800080e */
[----:B------:R-:W-:Y:S01]  /*320c0*/  FFMA R15, R15, UR19, R26 ;  /* 0x000000130f0f7c23 */ /* 0x000fe2000800001a */
[----:B------:R-:W-:Y:S01]  /*320d0*/  STL.64 [R1+0xd28], R24 ;  /* 0x000d281801007387 */ /* 0x000fe20000100a00 */
[----:B0-----:R-:W-:Y:S01]  /*320e0*/  FADD R18, R6, R10 ;  /* 0x0000000a06127221 */ /* 0x001fe20000000000 */
[C---:B------:R-:W-:Y:S01]  /*320f0*/  FMUL R6, R22.reuse, UR19 ;  /* 0x0000001316067c20 */ /* 0x040fe20008400000 */
[----:B------:R-:W-:Y:S01]  /*32100*/  FMUL R10, R22, UR18 ;  /* 0x00000012160a7c20 */ /* 0x000fe20008400000 */
[----:B------:R-:W-:Y:S02]  /*32110*/  FADD R19, R7, R11 ;  /* 0x0000000b07137221 */ /* 0x000fe40000000000 */
[C---:B------:R-:W-:Y:S01]  /*32120*/  FFMA R22, R23.reuse, UR18, -R6 ;  /* 0x0000001217167c23 */ /* 0x040fe20008000806 */
[----:B------:R-:W-:Y:S01]  /*32130*/  FFMA R23, R23, UR19, R10 ;  /* 0x0000001317177c23 */ /* 0x000fe2000800000a */
[----:B------:R-:W4:Y:S04]  /*32140*/  LDL.64 R6, [R1+0x130] ;  /* 0x0001300001067983 */ /* 0x000f280000100a00 */
[----:B------:R-:W4:Y:S04]  /*32150*/  LDL.64 R10, [R1+0x1b0] ;  /* 0x0001b000010a7983 */ /* 0x000f280000100a00 */
[----:B------:R0:W-:Y:S04]  /*32160*/  STL.64 [R1+0xe28], R18 ;  /* 0x000e281201007387 */ /* 0x0001e80000100a00 */
[----:B------:R1:W-:Y:S04]  /*32170*/  STL.64 [R1+0xea8], R22 ;  /* 0x000ea81601007387 */ /* 0x0003e80000100a00 */
[----:B0-----:R-:W5:Y:S04]  /*32180*/  LDL.64 R18, [R1+0x330] ;  /* 0x0003300001127983 */ /* 0x001f680000100a00 */
[----:B-1----:R-:W5:Y:S01]  /*32190*/  LDL.64 R22, [R1+0x3b0] ;  /* 0x0003b00001167983 */ /* 0x002f620000100a00 */
[C-C-:B--2---:R-:W-:Y:S01]  /*321a0*/  FADD R26, R16.reuse, -R4.reuse ;  /* 0x80000004101a7221 */ /* 0x144fe20000000000 */
[----:B------:R-:W-:Y:S01]  /*321b0*/  FADD R24, R16, R4 ;  /* 0x0000000410187221 */ /* 0x000fe20000000000 */
[C-C-:B------:R-:W-:Y:S01]  /*321c0*/  FADD R27, R17.reuse, -R5.reuse ;  /* 0x80000005111b7221 */ /* 0x140fe20000000000 */
[----:B------:R-:W-:-:S02]  /*321d0*/  FADD R25, R17, R5 ;  /* 0x0000000511197221 */ /* 0x000fc40000000000 */
[----:B------:R-:W2:Y:S04]  /*321e0*/  LDL.64 R4, [R1+0x230] ;  /* 0x0002300001047983 */ /* 0x000ea80000100a00 */
[----:B------:R-:W2:Y:S04]  /*321f0*/  LDL.64 R16, [R1+0x2b0] ;  /* 0x0002b00001107983 */ /* 0x000ea80000100a00 */
[----:B------:R0:W-:Y:S02]  /*32200*/  STL.64 [R1+0xda8], R14 ;  /* 0x000da80e01007387 */ /* 0x0001e40000100a00 */
[C---:B0-----:R-:W-:Y:S01]  /*32210*/  FMUL R15, R27.reuse, UR19 ;  /* 0x000000131b0f7c20 */ /* 0x041fe20008400000 */
[----:B------:R-:W-:-:S03]  /*32220*/  FMUL R27, R27, UR18 ;  /* 0x000000121b1b7c20 */ /* 0x000fc60008400000 */
[C---:B------:R-:W-:Y:S01]  /*32230*/  FFMA R14, R26.reuse, UR18, -R15 ;  /* 0x000000121a0e7c23 */ /* 0x040fe2000800080f */
[----:B------:R-:W-:Y:S01]  /*32240*/  FFMA R15, R26, UR19, R27 ;  /* 0x000000131a0f7c23 */ /* 0x000fe2000800001b */
[----:B------:R0:W-:Y:S04]  /*32250*/  STL.64 [R1+0xf28], R24 ;  /* 0x000f281801007387 */ /* 0x0001e80000100a00 */
[----:B------:R1:W-:Y:S01]  /*32260*/  STL.64 [R1+0xfa8], R14 ;  /* 0x000fa80e01007387 */ /* 0x0003e20000100a00 */
[C-C-:B---3--:R-:W-:Y:S01]  /*32270*/  FADD R26, R8.reuse, -R12.reuse ;  /* 0x8000000c081a7221 */ /* 0x148fe20000000000 */
[----:B------:R-:W-:Y:S01]  /*32280*/  FADD R12, R8, R12 ;  /* 0x0000000c080c7221 */ /* 0x000fe20000000000 */
[C-C-:B------:R-:W-:Y:S01]  /*32290*/  FADD R8, R9.reuse, -R13.reuse ;  /* 0x8000000d09087221 */ /* 0x140fe20000000000 */
[----:B------:R-:W-:-:S03]  /*322a0*/  FADD R13, R9, R13 ;  /* 0x0000000d090d7221 */ /* 0x000fc60000000000 */
[C---:B------:R-:W-:Y:S01]  /*322b0*/  FMUL R9, R8.reuse, UR20 ;  /* 0x0000001408097c20 */ /* 0x040fe20008400000 */
[----:B0-----:R-:W-:-:S03]  /*322c0*/  FMUL R25, R8, UR21 ;  /* 0x0000001508197c20 */ /* 0x001fc60008400000 */
[C---:B------:R-:W-:Y:S01]  /*322d0*/  FFMA R8, R26.reuse, UR21, -R9 ;  /* 0x000000151a087c23 */ /* 0x040fe20008000809 */
[----:B------:R-:W-:Y:S01]  /*322e0*/  FFMA R9, R26, UR20, R25 ;  /* 0x000000141a097c23 */ /* 0x000fe20008000019 */
[----:B------:R-:W-:Y:S04]  /*322f0*/  STL.64 [R1+0x30], R12 ;  /* 0x0000300c01007387 */ /* 0x000fe80000100a00 */
[----:B------:R5:W-:Y:S01]  /*32300*/  STL.64 [R1+0xb0], R8 ;  /* 0x0000b00801007387 */ /* 0x000be20000100a00 */
[C-C-:B----4-:R-:W-:Y:S01]  /*32310*/  FADD R24, R7.reuse, -R11.reuse ;  /* 0x8000000b07187221 */ /* 0x150fe20000000000 */
[----:B-1----:R-:W-:Y:S01]  /*32320*/  FADD R15, R7, R11 ;  /* 0x0000000b070f7221 */ /* 0x002fe20000000000 */
[C-C-:B------:R-:W-:Y:S01]  /*32330*/  FADD R14, R6.reuse, R10.reuse ;  /* 0x0000000a060e7221 */ /* 0x140fe20000000000 */
[----:B------:R-:W-:Y:S01]  /*32340*/  FADD R7, R6, -R10 ;  /* 0x8000000a06077221 */ /* 0x000fe20000000000 */
[C---:B------:R-:W-:Y:S01]  /*32350*/  FMUL R6, R24.reuse, UR20 ;  /* 0x0000001418067c20 */ /* 0x040fe20008400000 */
[----:B------:R-:W-:-:S03]  /*32360*/  FMUL R24, R24, UR21 ;  /* 0x0000001518187c20 */ /* 0x000fc60008400000 */
[C---:B------:R-:W-:Y:S01]  /*32370*/  FFMA R6, R7.reuse, UR21, -R6 ;  /* 0x0000001507067c23 */ /* 0x040fe20008000806 */
[----:B------:R-:W-:Y:S01]  /*32380*/  FFMA R7, R7, UR20, R24 ;  /* 0x0000001407077c23 */ /* 0x000fe20008000018 */
[----:B-----5:R-:W-:Y:S01]  /*32390*/  FADD R8, R19, -R23 ;  /* 0x8000001713087221 */ /* 0x020fe20000000000 */
[----:B------:R-:W-:-:S03]  /*323a0*/  FADD R9, R18, -R22 ;  /* 0x8000001612097221 */ /* 0x000fc60000000000 */
[----:B------:R-:W-:Y:S01]  /*323b0*/  FMUL R12, R8, UR21 ;  /* 0x00000015080c7c20 */ /* 0x000fe20008400000 */
[----:B------:R-:W-:Y:S01]  /*323c0*/  FADD R18, R18, R22 ;  /* 0x0000001612127221 */ /* 0x000fe20000000000 */
[----:B------:R-:W-:Y:S01]  /*323d0*/  FADD R19, R19, R23 ;  /* 0x0000001713137221 */ /* 0x000fe20000000000 */
[----:B------:R-:W-:Y:S04]  /*323e0*/  STL.64 [R1+0x130], R14 ;  /* 0x0001300e01007387 */ /* 0x000fe80000100a00 */
[----:B------:R0:W-:Y:S04]  /*323f0*/  STL.64 [R1+0x1b0], R6 ;  /* 0x0001b00601007387 */ /* 0x0001e80000100a00 */
[----:B------:R-:W-:Y:S01]  /*32400*/  STL.64 [R1+0x330], R18 ;  /* 0x0003301201007387 */ /* 0x000fe20000100a00 */
[----:B--2---:R-:W-:Y:S01]  /*32410*/  FADD R11, R5, -R17 ;  /* 0x80000011050b7221 */ /* 0x004fe20000000000 */
[----:B------:R-:W-:-:S03]  /*32420*/  FADD R10, R4, -R16 ;  /* 0x80000010040a7221 */ /* 0x000fc60000000000 */
[C---:B------:R-:W-:Y:S01]  /*32430*/  FMUL R13, R11.reuse, UR20 ;  /* 0x000000140b0d7c20 */ /* 0x040fe20008400000 */
[----:B------:R-:W-:Y:S01]  /*32440*/  FMUL R11, R11, UR21 ;  /* 0x000000150b0b7c20 */ /* 0x000fe20008400000 */
[----:B------:R-:W-:Y:S01]  /*32450*/  FADD R24, R4, R16 ;  /* 0x0000001004187221 */ /* 0x000fe20000000000 */
[----:B------:R-:W-:Y:S01]  /*32460*/  FADD R25, R5, R17 ;  /* 0x0000001105197221 */ /* 0x000fe20000000000 */
[C---:B------:R-:W-:Y:S01]  /*32470*/  FFMA R4, R10.reuse, UR21, -R13 ;  /* 0x000000150a047c23 */ /* 0x040fe2000800080d */
[----:B------:R-:W-:Y:S01]  /*32480*/  FFMA R5, R10, UR20, R11 ;  /* 0x000000140a057c23 */ /* 0x000fe2000800000b */
[----:B------:R-:W-:-:S04]  /*32490*/  FMUL R10, R8, UR20 ;  /* 0x00000014080a7c20 */ /* 0x000fc80008400000 */
[C---:B------:R-:W-:Y:S01]  /*324a0*/  FFMA R8, R9.reuse, UR21, -R10 ;  /* 0x0000001509087c23 */ /* 0x040fe2000800080a */
[----:B------:R-:W-:Y:S01]  /*324b0*/  FFMA R9, R9, UR20, R12 ;  /* 0x0000001409097c23 */ /* 0x000fe2000800000c */
[----:B------:R1:W-:Y:S04]  /*324c0*/  STL.64 [R1+0x230], R24 ;  /* 0x0002301801007387 */ /* 0x0003e80000100a00 */
[----:B------:R2:W-:Y:S04]  /*324d0*/  STL.64 [R1+0x2b0], R4 ;  /* 0x0002b00401007387 */ /* 0x0005e80000100a00 */
[----:B------:R3:W-:Y:S04]  /*324e0*/  STL.64 [R1+0x3b0], R8 ;  /* 0x0003b00801007387 */ /* 0x0007e80000100a00 */
[----:B------:R-:W4:Y:S04]  /*324f0*/  LDL.64 R12, [R1+0x430] ;  /* 0x00043000010c7983 */ /* 0x000f280000100a00 */
[----:B------:R-:W4:Y:S02]  /*32500*/  LDL.64 R16, [R1+0x4b0] ;  /* 0x0004b00001107983 */ /* 0x000f240000100a00 */
[----:B----4-:R-:W-:Y:S01]  /*32510*/  FADD R22, R12, R16 ;  /* 0x000000100c167221 */ /* 0x010fe20000000000 */
[----:B------:R-:W-:-:S05]  /*32520*/  FADD R23, R13, R17 ;  /* 0x000000110d177221 */ /* 0x000fca0000000000 */
[----:B------:R-:W-:Y:S04]  /*32530*/  STL.64 [R1+0x430], R22 ;  /* 0x0004301601007387 */ /* 0x000fe80000100a00 */
[----:B------:R-:W4:Y:S04]  /*32540*/  LDL.64 R10, [R1+0x530] ;  /* 0x00053000010a7983 */ /* 0x000f280000100a00 */
[----:B0-----:R-:W4:Y:S04]  /*32550*/  LDL.64 R6, [R1+0x5b0] ;  /* 0x0005b00001067983 */ /* 0x001f280000100a00 */
[----:B-1----:R-:W5:Y:S04]  /*32560*/  LDL.64 R24, [R1+0x630] ;  /* 0x0006300001187983 */ /* 0x002f680000100a00 */
[----:B--2---:R-:W5:Y:S04]  /*32570*/  LDL.64 R4, [R1+0x6b0] ;  /* 0x0006b00001047983 */ /* 0x004f680000100a00 */
[----:B------:R-:W2:Y:S04]  /*32580*/  LDL.64 R14, [R1+0x730] ;  /* 0x00073000010e7983 */ /* 0x000ea80000100a00 */
[----:B---3--:R-:W2:Y:S01]  /*32590*/  LDL.64 R8, [R1+0x7b0] ;  /* 0x0007b00001087983 */ /* 0x008ea20000100a00 */
[----:B------:R-:W-:Y:S01]  /*325a0*/  FADD R13, R13, -R17 ;  /* 0x800000110d0d7221 */ /* 0x000fe20000000000 */
[----:B------:R-:W-:-:S03]  /*325b0*/  FADD R12, R12, -R16 ;  /* 0x800000100c0c7221 */ /* 0x000fc60000000000 */
[C---:B------:R-:W-:Y:S01]  /*325c0*/  FMUL R17, R13.reuse, UR20 ;  /* 0x000000140d117c20 */ /* 0x040fe20008400000 */
[----:B------:R-:W-:-:S03]  /*325d0*/  FMUL R13, R13, UR21 ;  /* 0x000000150d0d7c20 */ /* 0x000fc60008400000 */
[C---:B------:R-:W-:Y:S01]  /*325e0*/  FFMA R16, R12.reuse, UR21, -R17 ;  /* 0x000000150c107c23 */ /* 0x040fe20008000811 */
[----:B------:R-:W-:Y:S02]  /*325f0*/  FFMA R17, R12, UR20, R13 ;  /* 0x000000140c117c23 */ /* 0x000fe4000800000d */
[----:B------:R-:W3:Y:S04]  /*32600*/  LDL.64 R12, [R1+0x8b0] ;  /* 0x0008b000010c7983 */ /* 0x000ee80000100a00 */
[----:B------:R0:W-:Y:S04]  /*32610*/  STL.64 [R1+0x4b0], R16 ;  /* 0x0004b01001007387 */ /* 0x0001e80000100a00 */
[----:B0-----:R-:W3:Y:S01]  /*32620*/  LDL.64 R16, [R1+0x9b0] ;  /* 0x0009b00001107983 */ /* 0x001ee20000100a00 */
[C-C-:B----4-:R-:W-:Y:S01]  /*32630*/  FADD R18, R10.reuse, R6.reuse ;  /* 0x000000060a127221 */ /* 0x150fe20000000000 */
[C-C-:B------:R-:W-:Y:S01]  /*32640*/  FADD R19, R11.reuse, R7.reuse ;  /* 0x000000070b137221 */ /* 0x140fe20000000000 */
[----:B------:R-:W-:Y:S01]  /*32650*/  FADD R7, R11, -R7 ;  /* 0x800000070b077221 */ /* 0x000fe20000000000 */
[----:B------:R-:W-:-:S02]  /*32660*/  FADD R6, R10, -R6 ;  /* 0x800000060a067221 */ /* 0x000fc40000000000 */
[----:B------:R-:W3:Y:S04]  /*32670*/  LDL.64 R10, [R1+0x830] ;  /* 0x00083000010a7983 */ /* 0x000ee80000100a00 */
[----:B------:R0:W-:Y:S04]  /*32680*/  STL.64 [R1+0x530], R18 ;  /* 0x0005301201007387 */ /* 0x0001e80000100a00 */
[----:B0-----:R-:W4:Y:S01]  /*32690*/  LDL.64 R18, [R1+0x930] ;  /* 0x0009300001127983 */ /* 0x001f220000100a00 */
[C---:B------:R-:W-:Y:S01]  /*326a0*/  FMUL R23, R7.reuse, UR20 ;  /* 0x0000001407177c20 */ /* 0x040fe20008400000 */
[----:B------:R-:W-:Y:S01]  /*326b0*/  FMUL R7, R7, UR21 ;  /* 0x0000001507077c20 */ /* 0x000fe20008400000 */
[C---:B-----5:R-:W-:Y:S01]  /*326c0*/  FADD R26, R25.reuse, -R5 ;  /* 0x80000005191a7221 */ /* 0x060fe20000000000 */
[--C-:B------:R-:W-:Y:S01]  /*326d0*/  FADD R27, R24, -R4.reuse ;  /* 0x80000004181b7221 */ /* 0x100fe20000000000 */
[C---:B------:R-:W-:Y:S01]  /*326e0*/  FFMA R22, R6.reuse, UR21, -R23 ;  /* 0x0000001506167c23 */ /* 0x040fe20008000817 */
[----:B------:R-:W-:Y:S01]  /*326f0*/  FFMA R23, R6, UR20, R7 ;  /* 0x0000001406177c23 */ /* 0x000fe20008000007 */
[----:B------:R-:W-:Y:S01]  /*32700*/  FADD R24, R24, R4 ;  /* 0x0000000418187221 */ /* 0x000fe20000000000 */
[C---:B------:R-:W-:Y:S01]  /*32710*/  FMUL R4, R26.reuse, UR20 ;  /* 0x000000141a047c20 */ /* 0x040fe20008400000 */
[----:B------:R-:W-:Y:S01]  /*32720*/  FMUL R6, R26, UR21 ;  /* 0x000000151a067c20 */ /* 0x000fe20008400000 */
[----:B------:R-:W-:Y:S01]  /*32730*/  FADD R25, R25, R5 ;  /* 0x0000000519197221 */ /* 0x000fe20000000000 */
[--C-:B--2---:R-:W-:Y:S01]  /*32740*/  FADD R30, R15, -R9.reuse ;  /* 0x800000090f1e7221 */ /* 0x104fe20000000000 */
[C---:B------:R-:W-:Y:S01]  /*32750*/  FFMA R26, R27.reuse, UR21, -R4 ;  /* 0x000000151b1a7c23 */ /* 0x040fe20008000804 */
[----:B------:R-:W-:Y:S01]  /*32760*/  FFMA R27, R27, UR20, R6 ;  /* 0x000000141b1b7c23 */ /* 0x000fe20008000006 */
[----:B------:R-:W2:Y:S01]  /*32770*/  LDL.64 R4, [R1+0xa30] ;  /* 0x000a300001047983 */ /* 0x000ea20000100a00 */
[----:B------:R-:W-:Y:S01]  /*32780*/  FADD R29, R15, R9 ;  /* 0x000000090f1d7221 */ /* 0x000fe20000000000 */
[----:B------:R-:W-:-:S02]  /*32790*/  FADD R28, R14, R8 ;  /* 0x000000080e1c7221 */ /* 0x000fc40000000000 */
[----:B------:R-:W2:Y:S01]  /*327a0*/  LDL.64 R6, [R1+0xab0] ;  /* 0x000ab00001067983 */ /* 0x000ea20000100a00 */
[----:B------:R-:W-:Y:S01]  /*327b0*/  FADD R8, R14, -R8 ;  /* 0x800000080e087221 */ /* 0x000fe20000000000 */
[C---:B------:R-:W-:Y:S01]  /*327c0*/  FMUL R9, R30.reuse, UR20 ;  /* 0x000000141e097c20 */ /* 0x040fe20008400000 */
[----:B------:R-:W-:Y:S01]  /*327d0*/  FMUL R15, R30, UR21 ;  /* 0x000000151e0f7c20 */ /* 0x000fe20008400000 */
[----:B------:R0:W-:Y:S02]  /*327e0*/  STL.64 [R1+0x630], R24 ;  /* 0x0006301801007387 */ /* 0x0001e40000100a00 */
[C---:B0-----:R-:W-:Y:S01]  /*327f0*/  FFMA R24, R8.reuse, UR21, -R9 ;  /* 0x0000001508187c23 */ /* 0x041fe20008000809 */
[----:B------:R-:W-:Y:S02]  /*32800*/  FFMA R25, R8, UR20, R15 ;  /* 0x0000001408197c23 */ /* 0x000fe4000800000f */
[----:B------:R-:W5:Y:S04]  /*32810*/  LDL.64 R8, [R1+0xb30] ;  /* 0x000b300001087983 */ /* 0x000f680000100a00 */
[----:B------:R-:W5:Y:S04]  /*32820*/  LDL.64 R14, [R1+0xbb0] ;  /* 0x000bb000010e7983 */ /* 0x000f680000100a00 */
        /* <DEDUP_REMOVED lines=12> */
[C-C-:B----4-:R-:W-:Y:S01]  /*328f0*/  FADD R12, R19.reuse, -R17.reuse ;  /* 0x80000011130c7221 */ /* 0x150fe20000000000 */
[C-C-:B------:R-:W-:Y:S01]  /*32900*/  FADD R10, R18.reuse, -R16.reuse ;  /* 0x80000010120a7221 */ /* 0x140fe20000000000 */
[----:B-1----:R-:W-:Y:S01]  /*32910*/  FADD R24, R18, R16 ;  /* 0x0000001012187221 */ /* 0x002fe20000000000 */
[----:B------:R-:W-:Y:S02]  /*32920*/  FADD R25, R19, R17 ;  /* 0x0000001113197221 */ /* 0x000fe40000000000 */
[----:B------:R-:W3:Y:S04]  /*32930*/  LDL.64 R18, [R1+0xc30] ;  /* 0x000c300001127983 */ /* 0x000ee80000100a00 */
[----:B------:R-:W3:Y:S01]  /*32940*/  LDL.64 R16, [R1+0xcb0] ;  /* 0x000cb00001107983 */ /* 0x000ee20000100a00 */
[C---:B------:R-:W-:Y:S01]  /*32950*/  FMUL R11, R12.reuse, UR20 ;  /* 0x000000140c0b7c20 */ /* 0x040fe20008400000 */
[----:B------:R-:W-:-:S02]  /*32960*/  FMUL R13, R12, UR21 ;  /* 0x000000150c0d7c20 */ /* 0x000fc40008400000 */
[----:B------:R0:W-:Y:S02]  /*32970*/  STL.64 [R1+0x830], R26 ;  /* 0x0008301a01007387 */ /* 0x0001e40000100a00 */
[C---:B0-----:R-:W-:Y:S01]  /*32980*/  FFMA R26, R10.reuse, UR21, -R11 ;  /* 0x000000150a1a7c23 */ /* 0x041fe2000800080b */
[----:B------:R-:W-:Y:S02]  /*32990*/  FFMA R27, R10, UR20, R13 ;  /* 0x000000140a1b7c23 */ /* 0x000fe4000800000d */
[----:B------:R-:W4:Y:S04]  /*329a0*/  LDL.64 R10, [R1+0xd30] ;  /* 0x000d3000010a7983 */ /* 0x000f280000100a00 */
[----:B------:R-:W4:Y:S01]  /*329b0*/  LDL.64 R12, [R1+0xdb0] ;  /* 0x000db000010c7983 */ /* 0x000f220000100a00 */
[C-C-:B--2---:R-:W-:Y:S01]  /*329c0*/  FADD R30, R5.reuse, -R7.reuse ;  /* 0x80000007051e7221 */ /* 0x144fe20000000000 */
[----:B------:R-:W-:Y:S01]  /*329d0*/  FADD R29, R5, R7 ;  /* 0x00000007051d7221 */ /* 0x000fe20000000000 */
[C-C-:B------:R-:W-:Y:S01]  /*329e0*/  FADD R28, R4.reuse, R6.reuse ;  /* 0x00000006041c7221 */ /* 0x140fe20000000000 */
[----:B------:R0:W-:Y:S01]  /*329f0*/  STL.64 [R1+0x8b0], R22 ;  /* 0x0008b01601007387 */ /* 0x0001e20000100a00 */
[----:B------:R-:W-:Y:S01]  /*32a00*/  FADD R4, R4, -R6 ;  /* 0x8000000604047221 */ /* 0x000fe20000000000 */
[----:B------:R-:W-:-:S02]  /*32a10*/  FMUL R5, R30, UR20 ;  /* 0x000000141e057c20 */ /* 0x000fc40008400000 */
[----:B------:R1:W-:Y:S01]  /*32a20*/  STL.64 [R1+0x930], R24 ;  /* 0x0009301801007387 */ /* 0x0003e20000100a00 */
[----:B-----5:R-:W-:-:S03]  /*32a30*/  FADD R6, R9, -R15 ;  /* 0x8000000f09067221 */ /* 0x020fc60000000000 */
[----:B------:R2:W-:Y:S01]  /*32a40*/  STL.64 [R1+0x9b0], R26 ;  /* 0x0009b01a01007387 */ /* 0x0005e20000100a00 */
[----:B0-----:R-:W-:Y:S01]  /*32a50*/  FMUL R23, R30, UR21 ;  /* 0x000000151e177c20 */ /* 0x001fe20008400000 */
[----:B------:R-:W-:-:S03]  /*32a60*/  FFMA R22, R4, UR21, -R5 ;  /* 0x0000001504167c23 */ /* 0x000fc60008000805 */
[----:B------:R-:W-:Y:S01]  /*32a70*/  FFMA R23, R4, UR20, R23 ;  /* 0x0000001404177c23 */ /* 0x000fe20008000017 */
[C-C-:B-1----:R-:W-:Y:S01]  /*32a80*/  FADD R24, R8.reuse, R14.reuse ;  /* 0x0000000e08187221 */ /* 0x142fe20000000000 */
[----:B------:R-:W-:Y:S01]  /*32a90*/  FADD R25, R9, R15 ;  /* 0x0000000f09197221 */ /* 0x000fe20000000000 */
[----:B------:R-:W5:Y:S01]  /*32aa0*/  LDL.64 R4, [R1+0xeb0] ;  /* 0x000eb00001047983 */ /* 0x000f620000100a00 */
[----:B--2---:R-:W-:-:S03]  /*32ab0*/  FADD R27, R8, -R14 ;  /* 0x8000000e081b7221 */ /* 0x004fc60000000000 */
[----:B------:R-:W5:Y:S01]  /*32ac0*/  LDL.64 R14, [R1+0xe30] ;  /* 0x000e3000010e7983 */ /* 0x000f620000100a00 */
[C---:B------:R-:W-:Y:S01]  /*32ad0*/  FMUL R26, R6.reuse, UR20 ;  /* 0x00000014061a7c20 */ /* 0x040fe20008400000 */
[----:B------:R-:W-:Y:S02]  /*32ae0*/  FMUL R6, R6, UR21 ;  /* 0x0000001506067c20 */ /* 0x000fe40008400000 */
[----:B------:R0:W-:Y:S01]  /*32af0*/  STL.64 [R1+0xa30], R28 ;  /* 0x000a301c01007387 */ /* 0x0001e20000100a00 */
[C---:B------:R-:W-:Y:S01]  /*32b00*/  FFMA R26, R27.reuse, UR21, -R26 ;  /* 0x000000151b1a7c23 */ /* 0x040fe2000800081a */
[----:B------:R-:W-:Y:S02]  /*32b10*/  FFMA R27, R27, UR20, R6 ;  /* 0x000000141b1b7c23 */ /* 0x000fe40008000006 */
[----:B------:R-:W2:Y:S04]  /*32b20*/  LDL.64 R6, [R1+0xf30] ;  /* 0x000f300001067983 */ /* 0x000ea80000100a00 */
[----:B------:R-:W2:Y:S04]  /*32b30*/  LDL.64 R8, [R1+0xfb0] ;  /* 0x000fb00001087983 */ /* 0x000ea80000100a00 */
[----:B------:R1:W-:Y:S04]  /*32b40*/  STL.64 [R1+0xab0], R22 ;  /* 0x000ab01601007387 */ /* 0x0003e80000100a00 */
[----:B------:R4:W-:Y:S04]  /*32b50*/  STL.64 [R1+0xbb0], R26 ;  /* 0x000bb01a01007387 */ /* 0x0009e80000100a00 */
[----:B------:R4:W-:Y:S01]  /*32b60*/  STL.64 [R1+0xb30], R24 ;  /* 0x000b301801007387 */ /* 0x0009e20000100a00 */
[C-C-:B---3--:R-:W-:Y:S01]  /*32b70*/  FADD R30, R19.reuse, -R17.reuse ;  /* 0x80000011131e7221 */ /* 0x148fe20000000000 */
[----:B0-----:R-:W-:Y:S01]  /*32b80*/  FADD R29, R19, R17 ;  /* 0x00000011131d7221 */ /* 0x001fe20000000000 */
[C-C-:B------:R-:W-:Y:S01]  /*32b90*/  FADD R28, R18.reuse, R16.reuse ;  /* 0x00000010121c7221 */ /* 0x140fe20000000000 */
[----:B------:R-:W-:Y:S01]  /*32ba0*/  FADD R16, R18, -R16 ;  /* 0x8000001012107221 */ /* 0x000fe20000000000 */
[C---:B------:R-:W-:Y:S01]  /*32bb0*/  FMUL R17, R30.reuse, UR20 ;  /* 0x000000141e117c20 */ /* 0x040fe20008400000 */
[----:B------:R-:W-:-:S03]  /*32bc0*/  FMUL R19, R30, UR21 ;  /* 0x000000151e137c20 */ /* 0x000fc60008400000 */
[C---:B-1----:R-:W-:Y:S01]  /*32bd0*/  FFMA R22, R16.reuse, UR21, -R17 ;  /* 0x0000001510167c23 */ /* 0x042fe20008000811 */
[----:B------:R-:W-:Y:S02]  /*32be0*/  FFMA R23, R16, UR20, R19 ;  /* 0x0000001410177c23 */ /* 0x000fe40008000013 */
[----:B------:R-:W3:Y:S04]  /*32bf0*/  LDL.64 R16, [R1+0x38] ;  /* 0x0000380001107983 */ /* 0x000ee80000100a00 */
[----:B------:R-:W3:Y:S01]  /*32c00*/  LDL.64 R18, [R1+0xb8] ;  /* 0x0000b80001127983 */ /* 0x000ee20000100a00 */
[C-C-:B----4-:R-:W-:Y:S01]  /*32c10*/  FADD R26, R11.reuse, -R13.reuse ;  /* 0x8000000d0b1a7221 */ /* 0x150fe20000000000 */
[----:B------:R-:W-:Y:S01]  /*32c20*/  FADD R25, R11, R13 ;  /* 0x0000000d0b197221 */ /* 0x000fe20000000000 */
        /* <DEDUP_REMOVED lines=11> */
[C-C-:B-----5:R-:W-:Y:S01]  /*32ce0*/  FADD R28, R15.reuse, -R5.reuse ;  /* 0x800000050f1c7221 */ /* 0x160fe20000000000 */
[----:B0-----:R-:W-:Y:S01]  /*32cf0*/  FADD R23, R15, R5 ;  /* 0x000000050f177221 */ /* 0x001fe20000000000 */
[C-C-:B------:R-:W-:Y:S01]  /*32d00*/  FADD R22, R14.reuse, R4.reuse ;  /* 0x000000040e167221 */ /* 0x140fe20000000000 */
[----:B------:R-:W-:Y:S01]  /*32d10*/  FADD R4, R14, -R4 ;  /* 0x800000040e047221 */ /* 0x000fe20000000000 */
[C---:B------:R-:W-:Y:S01]  /*32d20*/  FMUL R5, R28.reuse, UR20 ;  /* 0x000000141c057c20 */ /* 0x040fe20008400000 */
[----:B-1----:R-:W-:Y:S01]  /*32d30*/  FMUL R25, R28, UR21 ;  /* 0x000000151c197c20 */ /* 0x002fe20008400000 */
[----:B------:R-:W5:Y:S02]  /*32d40*/  LDL.64 R14, [R1+0x2b8] ;  /* 0x0002b800010e7983 */ /* 0x000f640000100a00 */
[C---:B------:R-:W-:Y:S01]  /*32d50*/  FFMA R24, R4.reuse, UR21, -R5 ;  /* 0x0000001504187c23 */ /* 0x040fe20008000805 */
[----:B------:R-:W-:-:S02]  /*32d60*/  FFMA R25, R4, UR20, R25 ;  /* 0x0000001404197c23 */ /* 0x000fc40008000019 */
[----:B------:R-:W5:Y:S01]  /*32d70*/  LDL.64 R4, [R1+0x238] ;  /* 0x0002380001047983 */ /* 0x000f620000100a00 */
        /* <DEDUP_REMOVED lines=30> */
[----:B------:R-:W-:-:S03]  /*32f60*/  FMUL R13, R30, UR22 ;  /* 0x000000161e0d7c20 */ /* 0x000fc60008400000 */
[C---:B--2---:R-:W-:Y:S01]  /*32f70*/  FFMA R22, R10.reuse, UR22, -R11 ;  /* 0x000000160a167c23 */ /* 0x044fe2000800080b */
[----:B------:R-:W-:Y:S02]  /*32f80*/  FFMA R23, R10, UR23, R13 ;  /* 0x000000170a177c23 */ /* 0x000fe4000800000d */
[----:B------:R-:W2:Y:S04]  /*32f90*/  LDL.64 R10, [R1+0x538] ;  /* 0x00053800010a7983 */ /* 0x000ea80000100a00 */
        /* <DEDUP_REMOVED lines=26> */
[----:B-1----:R-:W-:Y:S01]  /*33140*/  FADD R27, R9, R17 ;  /* 0x00000011091b7221 */ /* 0x002fe20000000000 */
[C-C-:B------:R-:W-:Y:S01]  /*33150*/  FADD R26, R8.reuse, R16.reuse ;  /* 0x00000010081a7221 */ /* 0x140fe20000000000 */
[----:B------:R-:W-:Y:S01]  /*33160*/  FADD R8, R8, -R16 ;  /* 0x8000001008087221 */ /* 0x000fe20000000000 */
[C---:B------:R-:W-:Y:S01]  /*33170*/  FMUL R7, R6.reuse, UR23 ;  /* 0x0000001706077c20 */ /* 0x040fe20008400000 */
[----:B------:R-:W-:Y:S01]  /*33180*/  FMUL R9, R6, UR22 ;  /* 0x0000001606097c20 */ /* 0x000fe20008400000 */
[----:B------:R0:W-:Y:S01]  /*33190*/  STL.64 [R1+0x338], R22 ;  /* 0x0003381601007387 */ /* 0x0001e20000100a00 */
[----:B--2---:R-:W-:Y:S01]  /*331a0*/  FADD R17, R11, -R13 ;  /* 0x8000000d0b117221 */ /* 0x004fe20000000000 */
[----:B------:R-:W-:-:S03]  /*331b0*/  FADD R16, R10, -R12 ;  /* 0x8000000c0a107221 */ /* 0x000fc60000000000 */
[C---:B------:R-:W-:Y:S01]  /*331c0*/  FMUL R29, R17.reuse, UR23 ;  /* 0x00000017111d7c20 */ /* 0x040fe20008400000 */
[C---:B0-----:R-:W-:Y:S01]  /*331d0*/  FFMA R22, R8.reuse, UR22, -R7 ;  /* 0x0000001608167c23 */ /* 0x041fe20008000807 */
[----:B------:R-:W-:Y:S01]  /*331e0*/  FFMA R23, R8, UR23, R9 ;  /* 0x0000001708177c23 */ /* 0x000fe20008000009 */
[----:B------:R-:W2:Y:S01]  /*331f0*/  LDL.64 R6, [R1+0x738] ;  /* 0x0007380001067983 */ /* 0x000ea20000100a00 */
[----:B------:R-:W-:-:S03]  /*33200*/  FMUL R17, R17, UR22 ;  /* 0x0000001611117c20 */ /* 0x000fc60008400000 */
[----:B------:R-:W2:Y:S04]  /*33210*/  LDL.64 R8, [R1+0x7b8] ;  /* 0x0007b80001087983 */ /* 0x000ea80000100a00 */
[----:B------:R0:W-:Y:S04]  /*33220*/  STL.64 [R1+0x438], R26 ;  /* 0x0004381a01007387 */ /* 0x0001e80000100a00 */
[----:B------:R1:W-:Y:S01]  /*33230*/  STL.64 [R1+0x3b8], R18 ;  /* 0x0003b81201007387 */ /* 0x0003e20000100a00 */
[C---:B0-----:R-:W-:Y:S01]  /*33240*/  FFMA R26, R16.reuse, UR22, -R29 ;  /* 0x00000016101a7c23 */ /* 0x041fe2000800081d */
[----:B------:R-:W-:-:S02]  /*33250*/  FFMA R27, R16, UR23, R17 ;  /* 0x00000017101b7c23 */ /* 0x000fc40008000011 */
[----:B------:R-:W3:Y:S04]  /*33260*/  LDL.64 R16, [R1+0x838] ;  /* 0x0008380001107983 */ /* 0x000ee80000100a00 */
[----:B-1----:R-:W3:Y:S01]  /*33270*/  LDL.64 R18, [R1+0x8b8] ;  /* 0x0008b80001127983 */ /* 0x002ee20000100a00 */
[----:B------:R-:W-:Y:S01]  /*33280*/  FADD R24, R10, R12 ;  /* 0x0000000c0a187221 */ /* 0x000fe20000000000 */
[----:B------:R-:W-:Y:S01]  /*33290*/  FADD R25, R11, R13 ;  /* 0x0000000d0b197221 */ /* 0x000fe20000000000 */
[C-C-:B-----5:R-:W-:Y:S01]  /*332a0*/  FADD R30, R5.reuse, -R15.reuse ;  /* 0x8000000f051e7221 */ /* 0x160fe20000000000 */
[----:B------:R-:W4:Y:S01]  /*332b0*/  LDL.64 R10, [R1+0x938] ;  /* 0x00093800010a7983 */ /* 0x000f220000100a00 */
[----:B------:R-:W-:Y:S01]  /*332c0*/  FADD R29, R5, R15 ;  /* 0x0000000f051d7221 */ /* 0x000fe20000000000 */
[----:B------:R-:W-:-:S02]  /*332d0*/  FADD R28, R4, R14 ;  /* 0x0000000e041c7221 */ /* 0x000fc40000000000 */
[----:B------:R-:W4:Y:S01]  /*332e0*/  LDL.64 R12, [R1+0x9b8] ;  /* 0x0009b800010c7983 */ /* 0x000f220000100a00 */
        /* <DEDUP_REMOVED lines=19> */
[----:B------:R-:W-:Y:S01]  /*33420*/  FFMA R27, R6, UR23, R27 ;  /* 0x00000017061b7c23 */ /* 0x000fe2000800001b */
[----:B------:R4:W-:Y:S01]  /*33430*/  STL.64 [R1+0x738], R24 ;  /* 0x0007381801007387 */ /* 0x0009e20000100a00 */
[----:B---3--:R-:W-:Y:S01]  /*33440*/  FADD R6, R17, -R19 ;  /* 0x8000001311067221 */ /* 0x008fe20000000000 */
[C-C-:B-1----:R-:W-:Y:S01]  /*33450*/  FADD R22, R16.reuse, R18.reuse ;  /* 0x0000001210167221 */ /* 0x142fe20000000000 */
[----:B------:R-:W-:-:S02]  /*33460*/  FADD R16, R16, -R18 ;  /* 0x8000001210107221 */ /* 0x000fc40000000000 */
[C---:B------:R-:W-:Y:S01]  /*33470*/  FMUL R7, R6.reuse, UR23 ;  /* 0x0000001706077c20 */ /* 0x040fe20008400000 */
[----:B------:R-:W-:Y:S01]  /*33480*/  FADD R23, R17, R19 ;  /* 0x0000001311177221 */ /* 0x000fe20000000000 */
[----:B------:R-:W-:Y:S02]  /*33490*/  FMUL R19, R6, UR22 ;  /* 0x0000001606137c20 */ /* 0x000fe40008400000 */
[C---:B------:R-:W-:Y:S02]  /*334a0*/  FFMA R18, R16.reuse, UR22, -R7 ;  /* 0x0000001610127c23 */ /* 0x040fe40008000807 */
[----:B------:R-:W2:Y:S01]  /*334b0*/  LDL.64 R6, [R1+0xb38] ;  /* 0x000b380001067983 */ /* 0x000ea20000100a00 */
[C-C-:B----4-:R-:W-:Y:S01]  /*334c0*/  FADD R25, R11.reuse, R13.reuse ;  /* 0x0000000d0b197221 */ /* 0x150fe20000000000 */
[----:B------:R-:W-:Y:S01]  /*334d0*/  FADD R13, R11, -R13 ;  /* 0x8000000d0b0d7221 */ /* 0x000fe20000000000 */
[----:B------:R-:W-:Y:S01]  /*334e0*/  FFMA R19, R16, UR23, R19 ;  /* 0x0000001710137c23 */ /* 0x000fe20008000013 */
[----:B------:R0:W-:Y:S01]  /*334f0*/  STL.64 [R1+0x838], R22 ;  /* 0x0008381601007387 */ /* 0x0001e20000100a00 */
[C-C-:B------:R-:W-:Y:S01]  /*33500*/  FADD R24, R10.reuse, R12.reuse ;  /* 0x0000000c0a187221 */ /* 0x140fe20000000000 */
[----:B------:R-:W-:Y:S01]  /*33510*/  FADD R17, R10, -R12 ;  /* 0x8000000c0a117221 */ /* 0x000fe20000000000 */
[C---:B------:R-:W-:Y:S01]  /*33520*/  FMUL R16, R13.reuse, UR23 ;  /* 0x000000170d107c20 */ /* 0x040fe20008400000 */
[----:B------:R-:W3:Y:S04]  /*33530*/  LDL.64 R10, [R1+0xc38] ;  /* 0x000c3800010a7983 */ /* 0x000ee80000100a00 */
[----:B------:R1:W-:Y:S01]  /*33540*/  STL.64 [R1+0x7b8], R26 ;  /* 0x0007b81a01007387 */ /* 0x0003e20000100a00 */
[----:B0-----:R-:W-:-:S03]  /*33550*/  FMUL R22, R13, UR22 ;  /* 0x000000160d167c20 */ /* 0x001fc60008400000 */
[----:B------:R0:W-:Y:S04]  /*33560*/  STL.64 [R1+0x8b8], R18 ;  /* 0x0008b81201007387 */ /* 0x0001e80000100a00 */
[----:B------:R-:W3:Y:S01]  /*33570*/  LDL.64 R12, [R1+0xcb8] ;  /* 0x000cb800010c7983 */ /* 0x000ee20000100a00 */
[C-C-:B-----5:R-:W-:Y:S01]  /*33580*/  FADD R23, R4.reuse, -R14.reuse ;  /* 0x8000000e04177221 */ /* 0x160fe20000000000 */
[C-C-:B-1----:R-:W-:Y:S01]  /*33590*/  FADD R26, R5.reuse, -R15.reuse ;  /* 0x8000000f051a7221 */ /* 0x142fe20000000000 */
[----:B0-----:R-:W-:Y:S01]  /*335a0*/  FADD R18, R4, R14 ;  /* 0x0000000e04127221 */ /* 0x001fe20000000000 */
        /* <DEDUP_REMOVED lines=15> */
[----:B--2---:R-:W-:Y:S01]  /*336a0*/  FADD R24, R7, -R9 ;  /* 0x8000000907187221 */ /* 0x004fe20000000000 */
[C-C-:B------:R-:W-:Y:S01]  /*336b0*/  FADD R25, R6.reuse, -R8.reuse ;  /* 0x8000000806197221 */ /* 0x140fe20000000000 */
[----:B------:R-:W-:-:S02]  /*336c0*/  FADD R26, R6, R8 ;  /* 0x00000008061a7221 */ /* 0x000fc40000000000 */
[C---:B------:R-:W-:Y:S01]  /*336d0*/  FMUL R28, R24.reuse, UR23 ;  /* 0x00000017181c7c20 */ /* 0x040fe20008400000 */
[----:B------:R-:W-:Y:S01]  /*336e0*/  FMUL R30, R24, UR22 ;  /* 0x00000016181e7c20 */ /* 0x000fe20008400000 */
[----:B------:R-:W-:Y:S02]  /*336f0*/  FADD R27, R7, R9 ;  /* 0x00000009071b7221 */ /* 0x000fe40000000000 */
[C---:B------:R-:W-:Y:S01]  /*33700*/  FFMA R24, R25.reuse, UR22, -R28 ;  /* 0x0000001619187c23 */ /* 0x040fe2000800081c */
[----:B------:R-:W-:Y:S01]  /*33710*/  FFMA R25, R25, UR23, R30 ;  /* 0x0000001719197c23 */ /* 0x000fe2000800001e */
[----:B------:R-:W2:Y:S04]  /*33720*/  LDL.64 R6, [R1+0xe38] ;  /* 0x000e380001067983 */ /* 0x000ea80000100a00 */
[----:B------:R-:W2:Y:S04]  /*33730*/  LDL.64 R8, [R1+0xeb8] ;  /* 0x000eb80001087983 */ /* 0x000ea80000100a00 */
[----:B------:R4:W-:Y:S01]  /*33740*/  STL.64 [R1+0xb38], R26 ;  /* 0x000b381a01007387 */ /* 0x0009e20000100a00 */
[C-C-:B---3--:R-:W-:Y:S01]  /*33750*/  FADD R19, R11.reuse, R13.reuse ;  /* 0x0000000d0b137221 */ /* 0x148fe20000000000 */
[----:B------:R-:W-:Y:S01]  /*33760*/  FADD R11, R11, -R13 ;  /* 0x8000000d0b0b7221 */ /* 0x000fe20000000000 */
[C-C-:B------:R-:W-:Y:S01]  /*33770*/  FADD R18, R10.reuse, R12.reuse ;  /* 0x0000000c0a127221 */ /* 0x140fe20000000000 */
[----:B------:R0:W-:Y:S01]  /*33780*/  STL.64 [R1+0xbb8], R24 ;  /* 0x000bb81801007387 */ /* 0x0001e20000100a00 */
[----:B------:R-:W-:Y:S01]  /*33790*/  FADD R10, R10, -R12 ;  /* 0x8000000c0a0a7221 */ /* 0x000fe20000000000 */
[C---:B------:R-:W-:Y:S01]  /*337a0*/  FMUL R23, R11.reuse, UR23 ;  /* 0x000000170b177c20 */ /* 0x040fe20008400000 */
[----:B------:R-:W-:Y:S01]  /*337b0*/  FMUL R11, R11, UR22 ;  /* 0x000000160b0b7c20 */ /* 0x000fe20008400000 */
[----:B------:R-:W5:Y:S02]  /*337c0*/  LDL.64 R12, [R1+0xf38] ;  /* 0x000f3800010c7983 */ /* 0x000f640000100a00 */
[----:B------:R-:W-:Y:S01]  /*337d0*/  FFMA R22, R10, UR22, -R23 ;  /* 0x000000160a167c23 */ /* 0x000fe20008000817 */
[----:B----4-:R-:W-:Y:S01]  /*337e0*/  FADD R26, R15, -R5 ;  /* 0x800000050f1a7221 */ /* 0x010fe20000000000 */
[C-C-:B------:R-:W-:Y:S01]  /*337f0*/  FADD R27, R14.reuse, -R4.reuse ;  /* 0x800000040e1b7221 */ /* 0x140fe20000000000 */
[----:B0-----:R-:W-:-:S02]  /*33800*/  FADD R24, R14, R4 ;  /* 0x000000040e187221 */ /* 0x001fc40000000000 */
[----:B------:R-:W-:Y:S01]  /*33810*/  FMUL R4, R26, UR23 ;  /* 0x000000171a047c20 */ /* 0x000fe20008400000 */
[----:B------:R-:W-:Y:S01]  /*33820*/  FFMA R23, R10, UR23, R11 ;  /* 0x000000170a177c23 */ /* 0x000fe2000800000b */
[----:B------:R-:W-:Y:S01]  /*33830*/  FMUL R10, R26, UR22 ;  /* 0x000000161a0a7c20 */ /* 0x000fe20008400000 */
[----:B------:R-:W-:Y:S01]  /*33840*/  FADD R25, R15, R5 ;  /* 0x000000050f197221 */ /* 0x000fe20000000000 */
[C---:B------:R-:W-:Y:S01]  /*33850*/  FFMA R26, R27.reuse, UR22, -R4 ;  /* 0x000000161b1a7c23 */ /* 0x040fe20008000804 */
[----:B------:R-:W3:Y:S04]  /*33860*/  LDL.64 R14, [R1+0x40] ;  /* 0x00004000010e7983 */ /* 0x000ee80000100a00 */
[----:B------:R-:W3:Y:S01]  /*33870*/  LDL.64 R4, [R1+0xc0] ;  /* 0x0000c00001047983 */ /* 0x000ee20000100a00 */
[----:B------:R-:W-:-:S03]  /*33880*/  FFMA R27, R27, UR23, R10 ;  /* 0x000000171b1b7c23 */ /* 0x000fc6000800000a */
[----:B------:R0:W-:Y:S04]  /*33890*/  STL.64 [R1+0xc38], R18 ;  /* 0x000c381201007387 */ /* 0x0001e80000100a00 */
[----:B------:R5:W-:Y:S04]  /*338a0*/  STL.64 [R1+0xdb8], R26 ;  /* 0x000db81a01007387 */ /* 0x000be80000100a00 */
[----:B------:R-:W4:Y:S04]  /*338b0*/  LDL.64 R10, [R1+0x140] ;  /* 0x00014000010a7983 */ /* 0x000f280000100a00 */
[----:B0-----:R-:W4:Y:S04]  /*338c0*/  LDL.64 R18, [R1+0x1c0] ;  /* 0x0001c00001127983 */ /* 0x001f280000100a00 */
[----:B------:R-:W-:Y:S04]  /*338d0*/  STL.64 [R1+0xd38], R24 ;  /* 0x000d381801007387 */ /* 0x000fe80000100a00 */
[----:B------:R0:W-:Y:S01]  /*338e0*/  STL.64 [R1+0xcb8], R22 ;  /* 0x000cb81601007387 */ /* 0x0001e20000100a00 */
[C-C-:B--2---:R-:W-:Y:S01]  /*338f0*/  FADD R30, R6.reuse, -R8.reuse ;  /* 0x80000008061e7221 */ /* 0x144fe20000000000 */
[----:B------:R-:W-:Y:S01]  /*33900*/  FADD R28, R6, R8 ;  /* 0x00000008061c7221 */ /* 0x000fe20000000000 */
[C-C-:B------:R-:W-:Y:S01]  /*33910*/  FADD R6, R7.reuse, -R9.reuse ;  /* 0x8000000907067221 */ /* 0x140fe20000000000 */
[----:B------:R-:W-:-:S03]  /*33920*/  FADD R29, R7, R9 ;  /* 0x00000009071d7221 */ /* 0x000fc60000000000 */
[C---:B------:R-:W-:Y:S01]  /*33930*/  FMUL R7, R6.reuse, UR23 ;  /* 0x0000001706077c20 */ /* 0x040fe20008400000 */
[----:B------:R-:W-:-:S03]  /*33940*/  FMUL R9, R6, UR22 ;  /* 0x0000001606097c20 */ /* 0x000fc60008400000 */
[C---:B------:R-:W-:Y:S01]  /*33950*/  FFMA R8, R30.reuse, UR22, -R7 ;  /* 0x000000161e087c23 */ /* 0x040fe20008000807 */
[----:B------:R-:W-:Y:S01]  /*33960*/  FFMA R9, R30, UR23, R9 ;  /* 0x000000171e097c23 */ /* 0x000fe20008000009 */
[----:B------:R-:W2:Y:S01]  /*33970*/  LDL.64 R6, [R1+0x240] ;  /* 0x0002400001067983 */ /* 0x000ea20000100a00 */
[C-C-:B-----5:R-:W-:Y:S01]  /*33980*/  FADD R27, R13.reuse, R17.reuse ;  /* 0x000000110d1b7221 */ /* 0x160fe20000000000 */
[----:B------:R-:W-:Y:S01]  /*33990*/  FADD R13, R13, -R17 ;  /* 0x800000110d0d7221 */ /* 0x000fe20000000000 */
[C-C-:B------:R-:W-:Y:S01]  /*339a0*/  FADD R26, R12.reuse, R16.reuse ;  /* 0x000000100c1a7221 */ /* 0x140fe20000000000 */
[----:B------:R-:W-:Y:S02]  /*339b0*/  FADD R16, R12, -R16 ;  /* 0x800000100c107221 */ /* 0x000fe40000000000 */
[C---:B------:R-:W-:Y:S01]  /*339c0*/  FMUL R17, R13.reuse, UR23 ;  /* 0x000000170d117c20 */ /* 0x040fe20008400000 */
[----:B0-----:R-:W-:Y:S01]  /*339d0*/  FMUL R23, R13, UR22 ;  /* 0x000000160d177c20 */ /* 0x001fe20008400000 */
[----:B------:R0:W-:Y:S04]  /*339e0*/  STL.64 [R1+0xeb8], R8 ;  /* 0x000eb80801007387 */ /* 0x0001e80000100a00 */
[----:B------:R-:W2:Y:S01]  /*339f0*/  LDL.64 R12, [R1+0x2c0] ;  /* 0x0002c000010c7983 */ /* 0x000ea20000100a00 */
[C---:B------:R-:W-:Y:S01]  /*33a00*/  FFMA R22, R16.reuse, UR22, -R17 ;  /* 0x0000001610167c23 */ /* 0x040fe20008000811 */
[----:B------:R-:W-:-:S02]  /*33a10*/  FFMA R23, R16, UR23, R23 ;  /* 0x0000001710177c23 */ /* 0x000fc40008000017 */
[----:B------:R1:W-:Y:S04]  /*33a20*/  STL.64 [R1+0xf38], R26 ;  /* 0x000f381a01007387 */ /* 0x0003e80000100a00 */
[----:B------:R-:W5:Y:S01]  /*33a30*/  LDL.64 R16, [R1+0x340] ;  /* 0x0003400001107983 */ /* 0x000f620000100a00 */
[--C-:B---3--:R-:W-:Y:S01]  /*33a40*/  FADD R25, R15, -R5.reuse ;  /* 0x800000050f197221 */ /* 0x108fe20000000000 */
[C-C-:B0-----:R-:W-:Y:S01]  /*33a50*/  FADD R8, R14.reuse, -R4.reuse ;  /* 0x800000040e087221 */ /* 0x141fe20000000000 */
[----:B------:R-:W-:Y:S02]  /*33a60*/  FADD R24, R14, R4 ;  /* 0x000000040e187221 */ /* 0x000fe40000000000 */
[C---:B------:R-:W-:Y:S01]  /*33a70*/  FMUL R9, R25.reuse, UR24 ;  /* 0x0000001819097c20 */ /* 0x040fe20008400000 */
[----:B-1----:R-:W-:Y:S01]  /*33a80*/  FMUL R27, R25, UR25 ;  /* 0x00000019191b7c20 */ /* 0x002fe20008400000 */
[----:B------:R-:W-:-:S02]  /*33a90*/  FADD R25, R15, R5 ;  /* 0x000000050f197221 */ /* 0x000fc40000000000 */
[----:B------:R-:W5:Y:S01]  /*33aa0*/  LDL.64 R14, [R1+0x3c0] ;  /* 0x0003c000010e7983 */ /* 0x000f620000100a00 */
[C---:B------:R-:W-:Y:S01]  /*33ab0*/  FFMA R26, R8.reuse, UR25, -R9 ;  /* 0x00000019081a7c23 */ /* 0x040fe20008000809 */
[----:B------:R-:W-:Y:S02]  /*33ac0*/  FFMA R27, R8, UR24, R27 ;  /* 0x00000018081b7c23 */ /* 0x000fe4000800001b */
[----:B------:R0:W-:Y:S01]  /*33ad0*/  STL.64 [R1+0xe38], R28 ;  /* 0x000e381c01007387 */ /* 0x0001e20000100a00 */
[----:B----4-:R-:W-:-:S03]  /*33ae0*/  FADD R30, R11, -R19 ;  /* 0x800000130b1e7221 */ /* 0x010fc60000000000 */
[----:B------:R-:W-:Y:S04]  /*33af0*/  STL.64 [R1+0xfb8], R22 ;  /* 0x000fb81601007387 */ /* 0x000fe80000100a00 */
[----:B------:R-:W3:Y:S01]  /*33b00*/  LDL.64 R4, [R1+0x440] ;  /* 0x0004400001047983 */ /* 0x000ee20000100a00 */
[----:B0-----:R-:W-:Y:S01]  /*33b10*/  FADD R29, R11, R19 ;  /* 0x000000130b1d7221 */ /* 0x001fe20000000000 */
[C-C-:B------:R-:W-:Y:S01]  /*33b20*/  FADD R28, R10.reuse, R18.reuse ;  /* 0x000000120a1c7221 */ /* 0x140fe20000000000 */
[----:B------:R-:W-:Y:S01]  /*33b30*/  FADD R10, R10, -R18 ;  /* 0x800000120a0a7221 */ /* 0x000fe20000000000 */
[C---:B------:R-:W-:Y:S01]  /*33b40*/  FMUL R11, R30.reuse, UR24 ;  /* 0x000000181e0b7c20 */ /* 0x040fe20008400000 */
[----:B------:R-:W-:Y:S01]  /*33b50*/  FMUL R19, R30, UR25 ;  /* 0x000000191e137c20 */ /* 0x000fe20008400000 */
[----:B------:R-:W3:Y:S04]  /*33b60*/  LDL.64 R8, [R1+0x4c0] ;  /* 0x0004c00001087983 */ /* 0x000ee80000100a00 */
[----:B------:R-:W-:Y:S04]  /*33b70*/  STL.64 [R1+0xc0], R26 ;  /* 0x0000c01a01007387 */ /* 0x000fe80000100a00 */
[----:B------:R0:W-:Y:S02]  /*33b80*/  STL.64 [R1+0x40], R24 ;  /* 0x0000401801007387 */ /* 0x0001e40000100a00 */
[C---:B0-----:R-:W-:Y:S01]  /*33b90*/  FFMA R24, R10.reuse, UR25, -R11 ;  /* 0x000000190a187c23 */ /* 0x041fe2000800080b */
[----:B------:R-:W-:-:S02]  /*33ba0*/  FFMA R25, R10, UR24, R19 ;  /* 0x000000180a197c23 */ /* 0x000fc40008000013 */
[----:B------:R-:W4:Y:S04]  /*33bb0*/  LDL.64 R10, [R1+0x540] ;  /* 0x00054000010a7983 */ /* 0x000f280000100a00 */
[----:B------:R-:W4:Y:S04]  /*33bc0*/  LDL.64 R18, [R1+0x5c0] ;  /* 0x0005c00001127983 */ /* 0x000f280000100a00 */
[----:B------:R0:W-:Y:S01]  /*33bd0*/  STL.64 [R1+0x1c0], R24 ;  /* 0x0001c01801007387 */ /* 0x0001e20000100a00 */
[C-C-:B--2---:R-:W-:Y:S01]  /*33be0*/  FADD R22, R7.reuse, -R13.reuse ;  /* 0x8000000d07167221 */ /* 0x144fe20000000000 */
        /* <DEDUP_REMOVED lines=8> */
[----:B-----5:R-:W-:Y:S01]  /*33c70*/  FADD R12, R17, -R15 ;  /* 0x8000000f110c7221 */ /* 0x020fe20000000000 */
        /* <DEDUP_REMOVED lines=8> */
[----:B------:R-:W-:-:S03]  /*33d00*/  FFMA R26, R6, UR25, -R7 ;  /* 0x00000019061a7c23 */ /* 0x000fc60008000807 */
[----:B------:R-:W5:Y:S04]  /*33d10*/  LDL.64 R6, [R1+0x740] ;  /* 0x0007400001067983 */ /* 0x000f680000100a00 */
[----:B------:R-:W5:Y:S01]  /*33d20*/  LDL.64 R14, [R1+0x7c0] ;  /* 0x0007c000010e7983 */ /* 0x000f620000100a00 */
[----:B---3--:R-:W-:-:S03]  /*33d30*/  FADD R30, R5, -R9 ;  /* 0x80000009051e7221 */ /* 0x008fc60000000000 */
[----:B------:R0:W-:Y:S04]  /*33d40*/  STL.64 [R1+0x140], R28 ;  /* 0x0001401c01007387 */ /* 0x0001e80000100a00 */
[----:B------:R1:W-:Y:S01]  /*33d50*/  STL.64 [R1+0x3c0], R26 ;  /* 0x0003c01a01007387 */ /* 0x0003e20000100a00 */
[C-C-:B0-----:R-:W-:Y:S01]  /*33d60*/  FADD R28, R4.reuse, R8.reuse ;  /* 0x00000008041c7221 */ /* 0x141fe20000000000 */
[----:B------:R-:W-:Y:S01]  /*33d70*/  FADD R29, R5, R9 ;  /* 0x00000009051d7221 */ /* 0x000fe20000000000 */
[----:B------:R-:W-:Y:S01]  /*33d80*/  FADD R4, R4, -R8 ;  /* 0x8000000804047221 */ /* 0x000fe20000000000 */
[C---:B------:R-:W-:Y:S01]  /*33d90*/  FMUL R5, R30.reuse, UR24 ;  /* 0x000000181e057c20 */ /* 0x040fe20008400000 */
[----:B------:R-:W-:Y:S01]  /*33da0*/  FMUL R9, R30, UR25 ;  /* 0x000000191e097c20 */ /* 0x000fe20008400000 */
[----:B------:R0:W-:Y:S01]  /*33db0*/  STL.64 [R1+0x340], R24 ;  /* 0x0003401801007387 */ /* 0x0001e20000100a00 */
[----:B----4-:R-:W-:-:S03]  /*33dc0*/  FADD R8, R11, -R19 ;  /* 0x800000130b087221 */ /* 0x010fc60000000000 */
[----:B------:R3:W-:Y:S01]  /*33dd0*/  STL.64 [R1+0x2c0], R22 ;  /* 0x0002c01601007387 */ /* 0x0007e20000100a00 */
[----:B-1----:R-:W-:Y:S01]  /*33de0*/  FADD R27, R10, -R18 ;  /* 0x800000120a1b7221 */ /* 0x002fe20000000000 */
[C---:B------:R-:W-:Y:S01]  /*33df0*/  FMUL R26, R8.reuse, UR24 ;  /* 0x00000018081a7c20 */ /* 0x040fe20008400000 */
[----:B------:R-:W-:Y:S01]  /*33e00*/  FMUL R8, R8, UR25 ;  /* 0x0000001908087c20 */ /* 0x000fe20008400000 */
[C---:B0-----:R-:W-:Y:S01]  /*33e10*/  FFMA R24, R4.reuse, UR25, -R5 ;  /* 0x0000001904187c23 */ /* 0x041fe20008000805 */
[----:B------:R-:W-:Y:S02]  /*33e20*/  FFMA R25, R4, UR24, R9 ;  /* 0x0000001804197c23 */ /* 0x000fe40008000009 */
[----:B------:R-:W4:Y:S01]  /*33e30*/  LDL.64 R4, [R1+0x8c0] ;  /* 0x0008c00001047983 */ /* 0x000f220000100a00 */
[----:B------:R-:W-:-:S03]  /*33e40*/  FFMA R26, R27, UR25, -R26 ;  /* 0x000000191b1a7c23 */ /* 0x000fc6000800081a */
[----:B---3--:R-:W4:Y:S01]  /*33e50*/  LDL.64 R22, [R1+0x840] ;  /* 0x0008400001167983 */ /* 0x008f220000100a00 */
[----:B------:R-:W-:Y:S01]  /*33e60*/  FADD R18, R10, R18 ;  /* 0x000000120a127221 */ /* 0x000fe20000000000 */
[----:B------:R-:W-:Y:S01]  /*33e70*/  FADD R19, R11, R19 ;  /* 0x000000130b137221 */ /* 0x000fe20000000000 */
[----:B------:R-:W-:Y:S01]  /*33e80*/  FFMA R27, R27, UR24, R8 ;  /* 0x000000181b1b7c23 */ /* 0x000fe20008000008 */
[----:B------:R-:W3:Y:S04]  /*33e90*/  LDL.64 R10, [R1+0x9c0] ;  /* 0x0009c000010a7983 */ /* 0x000ee80000100a00 */
[----:B------:R-:W3:Y:S04]  /*33ea0*/  LDL.64 R8, [R1+0x940] ;  /* 0x0009400001087983 */ /* 0x000ee80000100a00 */
[----:B------:R0:W-:Y:S04]  /*33eb0*/  STL.64 [R1+0x440], R28 ;  /* 0x0004401c01007387 */ /* 0x0001e80000100a00 */
[----:B------:R1:W-:Y:S01]  /*33ec0*/  STL.64 [R1+0x540], R18 ;  /* 0x0005401201007387 */ /* 0x0003e20000100a00 */
        /* <DEDUP_REMOVED lines=12> */
[----:B------:R1:W-:Y:S01]  /*33f90*/  STL.64 [R1+0x6c0], R18 ;  /* 0x0006c01201007387 */ /* 0x0003e20000100a00 */
[C-C-:B-----5:R-:W-:Y:S01]  /*33fa0*/  FADD R25, R7.reuse, R15.reuse ;  /* 0x0000000f07197221 */ /* 0x160fe20000000000 */
[C-C-:B------:R-:W-:Y:S01]  /*33fb0*/  FADD R24, R6.reuse, R14.reuse ;  /* 0x0000000e06187221 */ /* 0x140fe20000000000 */
[----:B0-----:R-:W-:Y:S01]  /*33fc0*/  FADD R26, R7, -R15 ;  /* 0x8000000f071a7221 */ /* 0x001fe20000000000 */
[----:B------:R-:W-:-:S02]  /*33fd0*/  FADD R7, R6, -R14 ;  /* 0x8000000e06077221 */ /* 0x000fc40000000000 */
[----:B------:R-:W5:Y:S04]  /*33fe0*/  LDL.64 R14, [R1+0xb40] ;  /* 0x000b4000010e7983 */ /* 0x000f680000100a00 */
[----:B-1----:R-:W5:Y:S01]  /*33ff0*/  LDL.64 R18, [R1+0xbc0] ;  /* 0x000bc00001127983 */ /* 0x002f620000100a00 */
[C---:B------:R-:W-:Y:S01]  /*34000*/  FMUL R6, R26.reuse, UR24 ;  /* 0x000000181a067c20 */ /* 0x040fe20008400000 */
[----:B------:R-:W-:Y:S02]  /*34010*/  FMUL R26, R26, UR25 ;  /* 0x000000191a1a7c20 */ /* 0x000fe40008400000 */
[----:B------:R0:W-:Y:S01]  /*34020*/  STL.64 [R1+0x640], R28 ;  /* 0x0006401c01007387 */ /* 0x0001e20000100a00 */
[C---:B------:R-:W-:Y:S01]  /*34030*/  FFMA R6, R7.reuse, UR25, -R6 ;  /* 0x0000001907067c23 */ /* 0x040fe20008000806 */
[----:B------:R-:W-:Y:S01]  /*34040*/  FFMA R7, R7, UR24, R26 ;  /* 0x0000001807077c23 */ /* 0x000fe2000800001a */
[C-C-:B----4-:R-:W-:Y:S01]  /*34050*/  FADD R27, R23.reuse, R5.reuse ;  /* 0x00000005171b7221 */ /* 0x150fe20000000000 */
[----:B------:R1:W-:Y:S01]  /*34060*/  STL.64 [R1+0x740], R24 ;  /* 0x0007401801007387 */ /* 0x0003e20000100a00 */
[C-C-:B------:R-:W-:Y:S01]  /*34070*/  FADD R26, R22.reuse, R4.reuse ;  /* 0x00000004161a7221 */ /* 0x140fe20000000000 */
[----:B------:R-:W-:Y:S01]  /*34080*/  FADD R4, R22, -R4 ;  /* 0x8000000416047221 */ /* 0x000fe20000000000 */
[----:B0-----:R-:W-:Y:S01]  /*34090*/  FADD R28, R23, -R5 ;  /* 0x80000005171c7221 */ /* 0x001fe20000000000 */
[----:B---3--:R-:W-:-:S03]  /*340a0*/  FADD R22, R9, -R11 ;  /* 0x8000000b09167221 */ /* 0x008fc60000000000 */
[C---:B------:R-:W-:Y:S01]  /*340b0*/  FMUL R5, R28.reuse, UR24 ;  /* 0x000000181c057c20 */ /* 0x040fe20008400000 */
[----:B-1----:R-:W-:Y:S01]  /*340c0*/  FMUL R25, R28, UR25 ;  /* 0x000000191c197c20 */ /* 0x002fe20008400000 */
[----:B------:R-:W-:Y:S01]  /*340d0*/  FADD R29, R9, R11 ;  /* 0x0000000b091d7221 */ /* 0x000fe20000000000 */
[--C-:B------:R-:W-:Y:S01]  /*340e0*/  FADD R28, R8, R10.reuse ;  /* 0x0000000a081c7221 */ /* 0x100fe20000000000 */
[C---:B------:R-:W-:Y:S01]  /*340f0*/  FFMA R24, R4.reuse, UR25, -R5 ;  /* 0x0000001904187c23 */ /* 0x040fe20008000805 */
[----:B------:R-:W-:Y:S01]  /*34100*/  FFMA R25, R4, UR24, R25 ;  /* 0x0000001804197c23 */ /* 0x000fe20008000019 */
[----:B------:R-:W-:Y:S01]  /*34110*/  FADD R8, R8, -R10 ;  /* 0x8000000a08087221 */ /* 0x000fe20000000000 */
[C---:B------:R-:W-:Y:S01]  /*34120*/  FMUL R9, R22.reuse, UR24 ;  /* 0x0000001816097c20 */ /* 0x040fe20008400000 */
[----:B------:R-:W-:Y:S01]  /*34130*/  FMUL R23, R22, UR25 ;  /* 0x0000001916177c20 */ /* 0x000fe20008400000 */
[----:B------:R0:W-:Y:S02]  /*34140*/  STL.64 [R1+0x7c0], R6 ;  /* 0x0007c00601007387 */ /* 0x0001e40000100a00 */
[C---:B------:R-:W-:Y:S01]  /*34150*/  FFMA R22, R8.reuse, UR25, -R9 ;  /* 0x0000001908167c23 */ /* 0x040fe20008000809 */
[----:B------:R-:W-:Y:S01]  /*34160*/  FFMA R23, R8, UR24, R23 ;  /* 0x0000001808177c23 */ /* 0x000fe20008000017 */
[----:B------:R1:W-:Y:S04]  /*34170*/  STL.64 [R1+0x840], R26 ;  /* 0x0008401a01007387 */ /* 0x0003e80000100a00 */
[----:B------:R-:W3:Y:S04]  /*34180*/  LDL.64 R4, [R1+0xc40] ;  /* 0x000c400001047983 */ /* 0x000ee80000100a00 */
[----:B0-----:R-:W3:Y:S04]  /*34190*/  LDL.64 R6, [R1+0xcc0] ;  /* 0x000cc00001067983 */ /* 0x001ee80000100a00 */
[----:B------:R0:W-:Y:S04]  /*341a0*/  STL.64 [R1+0x8c0], R24 ;  /* 0x0008c01801007387 */ /* 0x0001e80000100a00 */
[----:B------:R-:W4:Y:S01]  /*341b0*/  LDL.64 R8, [R1+0xdc0] ;  /* 0x000dc00001087983 */ /* 0x000f220000100a00 */
[C-C-:B--2---:R-:W-:Y:S01]  /*341c0*/  FADD R10, R13.reuse, -R17.reuse ;  /* 0x800000110d0a7221 */ /* 0x144fe20000000000 */
[C-C-:B-1----:R-:W-:Y:S01]  /*341d0*/  FADD R27, R12.reuse, -R16.reuse ;  /* 0x800000100c1b7221 */ /* 0x142fe20000000000 */
[----:B0-----:R-:W-:Y:S01]  /*341e0*/  FADD R24, R12, R16 ;  /* 0x000000100c187221 */ /* 0x001fe20000000000 */
        /* <DEDUP_REMOVED lines=8> */
[----:B------:R-:W2:Y:S01]  /*34270*/  LDL.64 R12, [R1+0xec0] ;  /* 0x000ec000010c7983 */ /* 0x000ea20000100a00 */
[C-C-:B-----5:R-:W-:Y:S01]  /*34280*/  FADD R30, R15.reuse, -R19.reuse ;  /* 0x800000130f1e7221 */ /* 0x160fe20000000000 */
        /* <DEDUP_REMOVED lines=8> */
[----:B------:R-:W5:Y:S04]  /*34310*/  LDL.64 R14, [R1+0xf40] ;  /* 0x000f4000010e7983 */ /* 0x000f680000100a00 */
[----:B------:R-:W5:Y:S04]  /*34320*/  LDL.64 R18, [R1+0xfc0] ;  /* 0x000fc00001127983 */ /* 0x000f680000100a00 */
[----:B------:R3:W-:Y:S04]  /*34330*/  STL.64 [R1+0xac0], R26 ;  /* 0x000ac01a01007387 */ /* 0x0007e80000100a00 */
        /* <DEDUP_REMOVED lines=9> */
[----:B------:R-:W3:Y:S04]  /*343d0*/  LDL.64 R6, [R1+0xc8] ;  /* 0x0000c80001067983 */ /* 0x000ee80000100a00 */
[----:B------:R0:W-:Y:S01]  /*343e0*/  STL.64 [R1+0xc40], R24 ;  /* 0x000c401801007387 */ /* 0x0001e20000100a00 */
[C---:B------:R-:W-:Y:S01]  /*343f0*/  FFMA R26, R4.reuse, UR25, -R5 ;  /* 0x00000019041a7c23 */ /* 0x040fe20008000805 */
[----:B------:R-:W-:-:S02]  /*34400*/  FFMA R27, R4, UR24, R27 ;  /* 0x00000018041b7c23 */ /* 0x000fc4000800001b */
[----:B------:R-:W3:Y:S01]  /*34410*/  LDL.64 R4, [R1+0x48] ;  /* 0x0000480001047983 */ /* 0x000ee20000100a00 */
[C-C-:B----4-:R-:W-:Y:S01]  /*34420*/  FADD R28, R17.reuse, -R9.reuse ;  /* 0x80000009111c7221 */ /* 0x150fe20000000000 */
[----:B-1----:R-:W-:Y:S01]  /*34430*/  FADD R23, R17, R9 ;  /* 0x0000000911177221 */ /* 0x002fe20000000000 */
[C-C-:B------:R-:W-:Y:S01]  /*34440*/  FADD R22, R16.reuse, R8.reuse ;  /* 0x0000000810167221 */ /* 0x140fe20000000000 */
[----:B------:R-:W-:Y:S01]  /*34450*/  FADD R8, R16, -R8 ;  /* 0x8000000810087221 */ /* 0x000fe20000000000 */
[C---:B------:R-:W-:Y:S01]  /*34460*/  FMUL R9, R28.reuse, UR24 ;  /* 0x000000181c097c20 */ /* 0x040fe20008400000 */
[----:B0-----:R-:W-:Y:S01]  /*34470*/  FMUL R25, R28, UR25 ;  /* 0x000000191c197c20 */ /* 0x001fe20008400000 */
        /* <DEDUP_REMOVED lines=14> */
[----:B------:R0:W-:Y:S01]  /*34560*/  STL.64 [R1+0xdc0], R24 ;  /* 0x000dc01801007387 */ /* 0x0001e20000100a00 */
[----:B-----5:R-:W-:Y:S01]  /*34570*/  FADD R11, R15, -R19 ;  /* 0x800000130f0b7221 */ /* 0x020fe20000000000 */
[----:B------:R-:W-:-:S03]  /*34580*/  FADD R10, R14, -R18 ;  /* 0x800000120e0a7221 */ /* 0x000fc60000000000 */
[C---:B------:R-:W-:Y:S01]  /*34590*/  FMUL R13, R11.reuse, UR24 ;  /* 0x000000180b0d7c20 */ /* 0x040fe20008400000 */
[----:B------:R-:W-:Y:S01]  /*345a0*/  FMUL R11, R11, UR25 ;  /* 0x000000190b0b7c20 */ /* 0x000fe20008400000 */
[----:B------:R1:W-:Y:S01]  /*345b0*/  STL.64 [R1+0xe40], R26 ;  /* 0x000e401a01007387 */ /* 0x0003e20000100a00 */
[----:B0-----:R-:W-:Y:S01]  /*345c0*/  FADD R24, R14, R18 ;  /* 0x000000120e187221 */ /* 0x001fe20000000000 */
[----:B------:R-:W-:Y:S02]  /*345d0*/  FADD R25, R15, R19 ;  /* 0x000000130f197221 */ /* 0x000fe40000000000 */
[----:B------:R-:W2:Y:S04]  /*345e0*/  LDL.64 R18, [R1+0x248] ;  /* 0x0002480001127983 */ /* 0x000ea80000100a00 */
[----:B------:R-:W5:Y:S01]  /*345f0*/  LDL.64 R14, [R1+0x3c8] ;  /* 0x0003c800010e7983 */ /* 0x000f620000100a00 */
[C---:B-1----:R-:W-:Y:S01]  /*34600*/  FFMA R26, R10.reuse, UR25, -R13 ;  /* 0x000000190a1a7c23 */ /* 0x042fe2000800080d */
[----:B------:R-:W-:-:S02]  /*34610*/  FFMA R27, R10, UR24, R11 ;  /* 0x000000180a1b7c23 */ /* 0x000fc4000800000b */
[----:B------:R-:W5:Y:S04]  /*34620*/  LDL.64 R12, [R1+0x348] ;  /* 0x00034800010c7983 */ /* 0x000f680000100a00 */
[----:B------:R-:W2:Y:S04]  /*34630*/  LDL.64 R10, [R1+0x2c8] ;  /* 0x0002c800010a7983 */ /* 0x000ea80000100a00 */
[----:B------:R-:W-:Y:S01]  /*34640*/  STL.64 [R1+0xfc0], R26 ;  /* 0x000fc01a01007387 */ /* 0x000fe20000100a00 */
[C-C-:B---3--:R-:W-:Y:S01]  /*34650*/  FADD R30, R5.reuse, -R7.reuse ;  /* 0x80000007051e7221 */ /* 0x148fe20000000000 */
[----:B------:R-:W-:Y:S01]  /*34660*/  FADD R29, R5, R7 ;  /* 0x00000007051d7221 */ /* 0x000fe20000000000 */
[C-C-:B------:R-:W-:Y:S01]  /*34670*/  FADD R28, R4.reuse, R6.reuse ;  /* 0x00000006041c7221 */ /* 0x140fe20000000000 */
[----:B------:R-:W-:Y:S01]  /*34680*/  STL.64 [R1+0xf40], R24 ;  /* 0x000f401801007387 */ /* 0x000fe20000100a00 */
[----:B------:R-:W-:Y:S01]  /*34690*/  FADD R4, R4, -R6 ;  /* 0x8000000604047221 */ /* 0x000fe20000000000 */
[C---:B------:R-:W-:Y:S01]  /*346a0*/  FMUL R5, R30.reuse, UR29 ;  /* 0x0000001d1e057c20 */ /* 0x040fe20008400000 */
[----:B------:R-:W-:Y:S01]  /*346b0*/  FMUL R7, R30, UR28 ;  /* 0x0000001c1e077c20 */ /* 0x000fe20008400000 */
[----:B------:R0:W-:Y:S02]  /*346c0*/  STL.64 [R1+0xec0], R22 ;  /* 0x000ec01601007387 */ /* 0x0001e40000100a00 */
[C---:B0-----:R-:W-:Y:S01]  /*346d0*/  FFMA R22, R4.reuse, UR28, -R5 ;  /* 0x0000001c04167c23 */ /* 0x041fe20008000805 */
[----:B------:R-:W-:-:S02]  /*346e0*/  FFMA R23, R4, UR29, R7 ;  /* 0x0000001d04177c23 */ /* 0x000fc40008000007 */
        /* <DEDUP_REMOVED lines=17> */
[C-C-:B------:R-:W-:Y:S01]  /*34800*/  FADD R10, R19.reuse, -R11.reuse ;  /* 0x8000000b130a7221 */ /* 0x140fe20000000000 */
[----:B------:R-:W-:Y:S01]  /*34810*/  FADD R23, R19, R11 ;  /* 0x0000000b13177221 */ /* 0x000fe20000000000 */
[C-C-:B-----5:R-:W-:Y:S01]  /*34820*/  FADD R29, R13.reuse, R15.reuse ;  /* 0x0000000f0d1d7221 */ /* 0x160fe20000000000 */
[----:B------:R-:W-:Y:S01]  /*34830*/  FADD R13, R13, -R15 ;  /* 0x8000000f0d0d7221 */ /* 0x000fe20000000000 */
[C---:B------:R-:W-:Y:S01]  /*34840*/  FMUL R11, R10.reuse, UR29 ;  /* 0x0000001d0a0b7c20 */ /* 0x040fe20008400000 */
[----:B------:R-:W-:-:S03]  /*34850*/  FMUL R19, R10, UR28 ;  /* 0x0000001c0a137c20 */ /* 0x000fc60008400000 */
[C---:B------:R-:W-:Y:S01]  /*34860*/  FFMA R18, R28.reuse, UR28, -R11 ;  /* 0x0000001c1c127c23 */ /* 0x040fe2000800080b */
[----:B------:R-:W-:Y:S01]  /*34870*/  FFMA R19, R28, UR29, R19 ;  /* 0x0000001d1c137c23 */ /* 0x000fe20008000013 */
[C-C-:B------:R-:W-:Y:S01]  /*34880*/  FADD R28, R12.reuse, R14.reuse ;  /* 0x0000000e0c1c7221 */ /* 0x140fe20000000000 */
[----:B------:R-:W-:Y:S01]  /*34890*/  FADD R14, R12, -R14 ;  /* 0x8000000e0c0e7221 */ /* 0x000fe20000000000 */
[C---:B------:R-:W-:Y:S01]  /*348a0*/  FMUL R15, R13.reuse, UR29 ;  /* 0x0000001d0d0f7c20 */ /* 0x040fe20008400000 */
[----:B-1----:R-:W-:Y:S01]  /*348b0*/  FMUL R25, R13, UR28 ;  /* 0x0000001c0d197c20 */ /* 0x002fe20008400000 */
[----:B------:R-:W2:Y:S04]  /*348c0*/  LDL.64 R10, [R1+0x648] ;  /* 0x00064800010a7983 */ /* 0x000ea80000100a00 */
[----:B------:R-:W2:Y:S04]  /*348d0*/  LDL.64 R12, [R1+0x6c8] ;  /* 0x0006c800010c7983 */ /* 0x000ea80000100a00 */
[----:B------:R0:W-:Y:S04]  /*348e0*/  STL.64 [R1+0x248], R22 ;  /* 0x0002481601007387 */ /* 0x0001e80000100a00 */
[----:B------:R1:W-:Y:S01]  /*348f0*/  STL.64 [R1+0x2c8], R18 ;  /* 0x0002c81201007387 */ /* 0x0003e20000100a00 */
[C---:B0-----:R-:W-:Y:S01]  /*34900*/  FFMA R22, R14.reuse, UR28, -R15 ;  /* 0x0000001c0e167c23 */ /* 0x041fe2000800080f */
[----:B------:R-:W-:-:S02]  /*34910*/  FFMA R23, R14, UR29, R25 ;  /* 0x0000001d0e177c23 */ /* 0x000fc40008000019 */
[----:B------:R-:W5:Y:S04]  /*34920*/  LDL.64 R14, [R1+0x7c8] ;  /* 0x0007c800010e7983 */ /* 0x000f680000100a00 */
[----:B-1----:R-:W5:Y:S04]  /*34930*/  LDL.64 R18, [R1+0x748] ;  /* 0x0007480001127983 */ /* 0x002f680000100a00 */
[----:B------:R0:W-:Y:S01]  /*34940*/  STL.64 [R1+0x1c8], R26 ;  /* 0x0001c81a01007387 */ /* 0x0001e20000100a00 */
[----:B---3--:R-:W-:Y:S01]  /*34950*/  FADD R24, R4, R6 ;  /* 0x0000000604187221 */ /* 0x008fe20000000000 */
[----:B------:R-:W-:-:S02]  /*34960*/  FADD R25, R5, R7 ;  /* 0x0000000705197221 */ /* 0x000fc40000000000 */
[----:B------:R1:W-:Y:S01]  /*34970*/  STL.64 [R1+0x348], R28 ;  /* 0x0003481c01007387 */ /* 0x0003e20000100a00 */
[----:B0-----:R-:W-:Y:S01]  /*34980*/  FADD R26, R5, -R7 ;  /* 0x80000007051a7221 */ /* 0x001fe20000000000 */
[----:B------:R-:W-:-:S03]  /*34990*/  FADD R27, R4, -R6 ;  /* 0x80000006041b7221 */ /* 0x000fc60000000000 */
[C---:B------:R-:W-:Y:S01]  /*349a0*/  FMUL R4, R26.reuse, UR29 ;  /* 0x0000001d1a047c20 */ /* 0x040fe20008400000 */
[----:B------:R-:W-:Y:S01]  /*349b0*/  FMUL R6, R26, UR28 ;  /* 0x0000001c1a067c20 */ /* 0x000fe20008400000 */
[----:B------:R0:W-:Y:S02]  /*349c0*/  STL.64 [R1+0x448], R24 ;  /* 0x0004481801007387 */ /* 0x0001e40000100a00 */
[C---:B------:R-:W-:Y:S01]  /*349d0*/  FFMA R26, R27.reuse, UR28, -R4 ;  /* 0x0000001c1b1a7c23 */ /* 0x040fe20008000804 */
[----:B------:R-:W-:Y:S01]  /*349e0*/  FFMA R27, R27, UR29, R6 ;  /* 0x0000001d1b1b7c23 */ /* 0x000fe20008000006 */
[----:B------:R-:W3:Y:S04]  /*349f0*/  LDL.64 R4, [R1+0x848] ;  /* 0x0008480001047983 */ /* 0x000ee80000100a00 */
[----:B------:R-:W3:Y:S01]  /*34a00*/  LDL.64 R6, [R1+0x8c8] ;  /* 0x0008c80001067983 */ /* 0x000ee20000100a00 */
[C-C-:B----4-:R-:W-:Y:S01]  /*34a10*/  FADD R30, R9.reuse, -R17.reuse ;  /* 0x80000011091e7221 */ /* 0x150fe20000000000 */
[----:B-1----:R-:W-:Y:S01]  /*34a20*/  FADD R29, R9, R17 ;  /* 0x00000011091d7221 */ /* 0x002fe20000000000 */
[C-C-:B------:R-:W-:Y:S01]  /*34a30*/  FADD R28, R8.reuse, R16.reuse ;  /* 0x00000010081c7221 */ /* 0x140fe20000000000 */
[----:B------:R-:W-:Y:S01]  /*34a40*/  FADD R8, R8, -R16 ;  /* 0x8000001008087221 */ /* 0x000fe20000000000 */
[C---:B------:R-:W-:Y:S01]  /*34a50*/  FMUL R9, R30.reuse, UR29 ;  /* 0x0000001d1e097c20 */ /* 0x040fe20008400000 */
[----:B------:R-:W-:-:S03]  /*34a60*/  FMUL R17, R30, UR28 ;  /* 0x0000001c1e117c20 */ /* 0x000fc60008400000 */
[C---:B0-----:R-:W-:Y:S01]  /*34a70*/  FFMA R24, R8.reuse, UR28, -R9 ;  /* 0x0000001c08187c23 */ /* 0x041fe20008000809 */
        /* <DEDUP_REMOVED lines=26> */
[----:B------:R-:W5:Y:S04]  /*34c20*/  LDL.64 R12, [R1+0xb48] ;  /* 0x000b4800010c7983 */ /* 0x000f680000100a00 */
[----:B------:R-:W5:Y:S04]  /*34c30*/  LDL.64 R14, [R1+0xbc8] ;  /* 0x000bc800010e7983 */ /* 0x000f680000100a00 */
[----:B------:R-:W-:Y:S01]  /*34c40*/  STL.64 [R1+0x748], R24 ;  /* 0x0007481801007387 */ /* 0x000fe20000100a00 */
[----:B---3--:R-:W-:-:S03]  /*34c50*/  FADD R28, R4, R6 ;  /* 0x00000006041c7221 */ /* 0x008fc60000000000 */
[----:B------:R0:W-:Y:S01]  /*34c60*/  STL.64 [R1+0x7c8], R26 ;  /* 0x0007c81a01007387 */ /* 0x0001e20000100a00 */
[----:B------:R-:W-:Y:S01]  /*34c70*/  FADD R4, R4, -R6 ;  /* 0x8000000604047221 */ /* 0x000fe20000000000 */
[C-C-:B----4-:R-:W-:Y:S01]  /*34c80*/  FADD R6, R9.reuse, -R17.reuse ;  /* 0x8000001109067221 */ /* 0x150fe20000000000 */
[C-C-:B0-----:R-:W-:Y:S01]  /*34c90*/  FADD R27, R8.reuse, -R16.reuse ;  /* 0x80000010081b7221 */ /* 0x141fe20000000000 */
[----:B------:R-:W-:Y:S01]  /*34ca0*/  FADD R24, R8, R16 ;  /* 0x0000001008187221 */ /* 0x000fe20000000000 */
[----:B------:R-:W-:Y:S02]  /*34cb0*/  FADD R25, R9, R17 ;  /* 0x0000001109197221 */ /* 0x000fe40000000000 */
[----:B------:R-:W3:Y:S04]  /*34cc0*/  LDL.64 R16, [R1+0xc48] ;  /* 0x000c480001107983 */ /* 0x000ee80000100a00 */
[----:B------:R-:W3:Y:S01]  /*34cd0*/  LDL.64 R8, [R1+0xcc8] ;  /* 0x000cc80001087983 */ /* 0x000ee20000100a00 */
        /* <DEDUP_REMOVED lines=9> */
[----:B------:R-:W4:Y:S01]  /*34d70*/  LDL.64 R6, [R1+0xd48] ;  /* 0x000d480001067983 */ /* 0x000f220000100a00 */
[----:B0-----:R-:W-:Y:S01]  /*34d80*/  FMUL R23, R30, UR28 ;  /* 0x0000001c1e177c20 */ /* 0x001fe20008400000 */
[----:B------:R-:W-:-:S03]  /*34d90*/  FFMA R22, R4, UR28, -R5 ;  /* 0x0000001c04167c23 */ /* 0x000fc60008000805 */
[----:B------:R-:W-:Y:S02]  /*34da0*/  FFMA R23, R4, UR29, R23 ;  /* 0x0000001d04177c23 */ /* 0x000fe40008000017 */
[----:B------:R-:W4:Y:S04]  /*34db0*/  LDL.64 R4, [R1+0xdc8] ;  /* 0x000dc80001047983 */ /* 0x000f280000100a00 */
[----:B------:R0:W-:Y:S04]  /*34dc0*/  STL.64 [R1+0x9c8], R26 ;  /* 0x0009c81a01007387 */ /* 0x0001e80000100a00 */
[----:B------:R1:W-:Y:S04]  /*34dd0*/  STL.64 [R1+0x948], R24 ;  /* 0x0009481801007387 */ /* 0x0003e80000100a00 */
[----:B------:R1:W-:Y:S01]  /*34de0*/  STL.64 [R1+0x8c8], R22 ;  /* 0x0008c81601007387 */ /* 0x0003e20000100a00 */
[C-C-:B--2---:R-:W-:Y:S01]  /*34df0*/  FADD R28, R18.reuse, R10.reuse ;  /* 0x0000000a121c7221 */ /* 0x144fe20000000000 */
[----:B------:R-:W-:Y:S01]  /*34e00*/  FADD R10, R18, -R10 ;  /* 0x8000000a120a7221 */ /* 0x000fe20000000000 */
[----:B-----5:R-:W-:Y:S01]  /*34e10*/  FADD R18, R13, -R15 ;  /* 0x8000000f0d127221 */ /* 0x020fe20000000000 */
        /* <DEDUP_REMOVED lines=13> */
[----:B------:R-:W5:Y:S01]  /*34ef0*/  LDL.64 R14, [R1+0xf48] ;  /* 0x000f4800010e7983 */ /* 0x000f620000100a00 */
[C---:B------:R-:W-:Y:S01]  /*34f00*/  FFMA R22, R10.reuse, UR28, -R11 ;  /* 0x0000001c0a167c23 */ /* 0x040fe2000800080b */
[----:B------:R-:W-:Y:S02]  /*34f10*/  FFMA R23, R10, UR29, R23 ;  /* 0x0000001d0a177c23 */ /* 0x000fe40008000017 */
        /* <DEDUP_REMOVED lines=35> */
[C---:B-----5:R-:W-:Y:S02]  /*35150*/  FADD R29, R15.reuse, R11 ;  /* 0x0000000b0f1d7221 */ /* 0x060fe40000000000 */
        /* <DEDUP_REMOVED lines=11> */
[----:B-1----:R-:W5:Y:S01]  /*35210*/  LDL.64 R18, [R1+0x350] ;  /* 0x0003500001127983 */ /* 0x002f620000100a00 */
[C-C-:B---3--:R-:W-:Y:S01]  /*35220*/  FADD R26, R17.reuse, -R9.reuse ;  /* 0x80000009111a7221 */ /* 0x148fe20000000000 */
[C-C-:B------:R-:W-:Y:S01]  /*35230*/  FADD R27, R16.reuse, -R8.reuse ;  /* 0x80000008101b7221 */ /* 0x140fe20000000000 */
[----:B------:R-:W-:Y:S01]  /*35240*/  FADD R24, R16, R8 ;  /* 0x0000000810187221 */ /* 0x000fe20000000000 */
[----:B------:R-:W-:Y:S02]  /*35250*/  FADD R25, R17, R9 ;  /* 0x0000000911197221 */ /* 0x000fe40000000000 */
[----:B------:R-:W5:Y:S01]  /*35260*/  LDL.64 R16, [R1+0x3d0] ;  /* 0x0003d00001107983 */ /* 0x000f620000100a00 */
        /* <DEDUP_REMOVED lines=31> */
[C-C-:B-----5:R-:W-:Y:S01]  /*35460*/  FADD R12, R19.reuse, -R17.reuse ;  /* 0x80000011130c7221 */ /* 0x160fe20000000000 */
        /* <DEDUP_REMOVED lines=10> */
[----:B------:R-:W5:Y:S04]  /*35510*/  LDL.64 R12, [R1+0x750] ;  /* 0x00075000010c7983 */ /* 0x000f680000100a00 */
[----:B------:R-:W5:Y:S01]  /*35520*/  LDL.64 R10, [R1+0x7d0] ;  /* 0x0007d000010a7983 */ /* 0x000f620000100a00 */
[----:B---3--:R-:W-:-:S03]  /*35530*/  FADD R30, R15, -R9 ;  /* 0x800000090f1e7221 */ /* 0x008fc60000000000 */
[----:B------:R4:W-:Y:S04]  /*35540*/  STL.64 [R1+0x2d0], R22 ;  /* 0x0002d01601007387 */ /* 0x0009e80000100a00 */
[----:B------:R0:W-:Y:S04]  /*35550*/  STL.64 [R1+0x150], R28 ;  /* 0x0001501c01007387 */ /* 0x0001e80000100a00 */
[----:B------:R1:W-:Y:S01]  /*35560*/  STL.64 [R1+0x3d0], R26 ;  /* 0x0003d01a01007387 */ /* 0x0003e20000100a00 */
[----:B----4-:R-:W-:Y:S01]  /*35570*/  FADD R22, R5, -R7 ;  /* 0x8000000705167221 */ /* 0x010fe20000000000 */
[----:B0-----:R-:W-:Y:S01]  /*35580*/  FADD R29, R15, R9 ;  /* 0x000000090f1d7221 */ /* 0x001fe20000000000 */
[C-C-:B------:R-:W-:Y:S01]  /*35590*/  FADD R28, R14.reuse, R8.reuse ;  /* 0x000000080e1c7221 */ /* 0x140fe20000000000 */
[----:B------:R-:W-:Y:S01]  /*355a0*/  FADD R8, R14, -R8 ;  /* 0x800000080e087221 */ /* 0x000fe20000000000 */
[----:B------:R-:W-:Y:S01]  /*355b0*/  FMUL R9, R30, UR32 ;  /* 0x000000201e097c20 */ /* 0x000fe20008400000 */
[----:B-1----:R-:W-:Y:S01]  /*355c0*/  FMUL R26, R22, UR32 ;  /* 0x00000020161a7c20 */ /* 0x002fe20008400000 */
[----:B------:R-:W-:Y:S01]  /*355d0*/  FADD R27, R4, -R6 ;  /* 0x80000006041b7221 */ /* 0x000fe20000000000 */
[----:B------:R-:W-:Y:S01]  /*355e0*/  FMUL R22, R22, UR33 ;  /* 0x0000002116167c20 */ /* 0x000fe20008400000 */
[----:B------:R-:W-:Y:S01]  /*355f0*/  FMUL R15, R30, UR33 ;  /* 0x000000211e0f7c20 */ /* 0x000fe20008400000 */
[C---:B------:R-:W-:Y:S01]  /*35600*/  FFMA R14, R8.reuse, UR33, -R9 ;  /* 0x00000021080e7c23 */ /* 0x040fe20008000809 */
[C---:B------:R-:W-:Y:S01]  /*35610*/  FFMA R26, R27.reuse, UR33, -R26 ;  /* 0x000000211b1a7c23 */ /* 0x040fe2000800081a */
[----:B------:R-:W-:Y:S01]  /*35620*/  FFMA R27, R27, UR32, R22 ;  /* 0x000000201b1b7c23 */ /* 0x000fe20008000016 */
[----:B------:R-:W-:Y:S01]  /*35630*/  FFMA R15, R8, UR32, R15 ;  /* 0x00000020080f7c23 */ /* 0x000fe2000800000f */
[----:B------:R-:W3:Y:S04]  /*35640*/  LDL.64 R22, [R1+0x850] ;  /* 0x0008500001167983 */ /* 0x000ee80000100a00 */
[----:B------:R-:W3:Y:S04]  /*35650*/  LDL.64 R8, [R1+0x8d0] ;  /* 0x0008d00001087983 */ /* 0x000ee80000100a00 */
[----:B------:R-:W-:Y:S04]  /*35660*/  STL.64 [R1+0x450], R28 ;  /* 0x0004501c01007387 */ /* 0x000fe80000100a00 */
[----:B------:R0:W-:Y:S04]  /*35670*/  STL.64 [R1+0x350], R24 ;  /* 0x0003501801007387 */ /* 0x0001e80000100a00 */
[----:B------:R1:W-:Y:S01]  /*35680*/  STL.64 [R1+0x4d0], R14 ;  /* 0x0004d00e01007387 */ /* 0x0003e20000100a00 */
[----:B0-----:R-:W-:Y:S01]  /*35690*/  FADD R24, R4, R6 ;  /* 0x0000000604187221 */ /* 0x001fe20000000000 */
[----:B------:R-:W-:-:S02]  /*356a0*/  FADD R25, R5, R7 ;  /* 0x0000000705197221 */ /* 0x000fc40000000000 */
[----:B------:R-:W4:Y:S04]  /*356b0*/  LDL.64 R4, [R1+0x950] ;  /* 0x0009500001047983 */ /* 0x000f280000100a00 */
[----:B------:R-:W4:Y:S04]  /*356c0*/  LDL.64 R6, [R1+0x9d0] ;  /* 0x0009d00001067983 */ /* 0x000f280000100a00 */
[----:B-1----:R-:W4:Y:S01]  /*356d0*/  LDL.64 R14, [R1+0xa50] ;  /* 0x000a5000010e7983 */ /* 0x002f220000100a00 */
        /* <DEDUP_REMOVED lines=29> */
[----:B-1----:R-:W-:-:S02]  /*358b0*/  FMUL R25, R18, UR33 ;  /* 0x0000002112197c20 */ /* 0x002fc40008400000 */
[----:B------:R-:W3:Y:S01]  /*358c0*/  LDL.64 R18, [R1+0xc50] ;  /* 0x000c500001127983 */ /* 0x000ee20000100a00 */
[C---:B------:R-:W-:Y:S01]  /*358d0*/  FFMA R24, R8.reuse, UR33, -R9 ;  /* 0x0000002108187c23 */ /* 0x040fe20008000809 */
[----:B------:R-:W-:Y:S02]  /*358e0*/  FFMA R25, R8, UR32, R25 ;  /* 0x0000002008197c23 */ /* 0x000fe40008000019 */
[----:B------:R-:W3:Y:S04]  /*358f0*/  LDL.64 R8, [R1+0xcd0] ;  /* 0x000cd00001087983 */ /* 0x000ee80000100a00 */
[----:B------:R0:W-:Y:S01]  /*35900*/  STL.64 [R1+0x7d0], R26 ;  /* 0x0007d01a01007387 */ /* 0x0001e20000100a00 */
[C-C-:B----4-:R-:W-:Y:S01]  /*35910*/  FADD R22, R5.reuse, -R7.reuse ;  /* 0x8000000705167221 */ /* 0x150fe20000000000 */
        /* <DEDUP_REMOVED lines=20> */
[----:B------:R-:W4:Y:S04]  /*35a60*/  LDL.64 R14, [R1+0xe50] ;  /* 0x000e5000010e7983 */ /* 0x000f280000100a00 */
[----:B------:R-:W4:Y:S01]  /*35a70*/  LDL.64 R6, [R1+0xed0] ;  /* 0x000ed00001067983 */ /* 0x000f220000100a00 */
        /* <DEDUP_REMOVED lines=36> */
[----:B----4-:R-:W-:-:S03]  /*35cc0*/  FADD R28, R15, -R7 ;  /* 0x800000070f1c7221 */ /* 0x010fc60000000000 */
        /* <DEDUP_REMOVED lines=9> */
[----:B-----5:R-:W-:Y:S01]  /*35d60*/  FADD R7, R13, -R11 ;  /* 0x8000000b0d077221 */ /* 0x020fe20000000000 */
[----:B------:R-:W-:-:S03]  /*35d70*/  FADD R6, R12, -R10 ;  /* 0x8000000a0c067221 */ /* 0x000fc60000000000 */
[C---:B------:R-:W-:Y:S01]  /*35d80*/  FMUL R15, R7.reuse, UR32 ;  /* 0x00000020070f7c20 */ /* 0x040fe20008400000 */
[----:B------:R0:W-:Y:S04]  /*35d90*/  STL.64 [R1+0xdd0], R24 ;  /* 0x000dd01801007387 */ /* 0x0001e80000100a00 */
[----:B------:R1:W-:Y:S01]  /*35da0*/  STL.64 [R1+0xe50], R26 ;  /* 0x000e501a01007387 */ /* 0x0003e20000100a00 */
[----:B------:R-:W-:Y:S01]  /*35db0*/  FMUL R7, R7, UR33 ;  /* 0x0000002107077c20 */ /* 0x000fe20008400000 */
[----:B0-----:R-:W-:Y:S01]  /*35dc0*/  FADD R24, R12, R10 ;  /* 0x0000000a0c187221 */ /* 0x001fe20000000000 */
[----:B------:R-:W-:Y:S02]  /*35dd0*/  FADD R25, R13, R11 ;  /* 0x0000000b0d197221 */ /* 0x000fe40000000000 */
[----:B------:R-:W4:Y:S01]  /*35de0*/  LDL.64 R10, [R1+0x2d8] ;  /* 0x0002d800010a7983 */ /* 0x000f220000100a00 */
[----:B-1----:R-:W-:-:S03]  /*35df0*/  FFMA R26, R6, UR33, -R15 ;  /* 0x00000021061a7c23 */ /* 0x002fc6000800080f */
[----:B------:R-:W4:Y:S01]  /*35e00*/  LDL.64 R14, [R1+0x258] ;  /* 0x00025800010e7983 */ /* 0x000f220000100a00 */
[----:B------:R-:W-:-:S03]  /*35e10*/  FFMA R27, R6, UR32, R7 ;  /* 0x00000020061b7c23 */ /* 0x000fc60008000007 */
[----:B------:R-:W5:Y:S01]  /*35e20*/  LDL.64 R12, [R1+0x358] ;  /* 0x00035800010c7983 */ /* 0x000f620000100a00 */
[----:B---3--:R-:W-:-:S03]  /*35e30*/  FADD R30, R9, -R19 ;  /* 0x80000013091e7221 */ /* 0x008fc60000000000 */
[----:B------:R-:W5:Y:S01]  /*35e40*/  LDL.64 R6, [R1+0x3d8] ;  /* 0x0003d80001067983 */ /* 0x000f620000100a00 */
        /* <DEDUP_REMOVED lines=9> */
[----:B------:R-:W3:Y:S04]  /*35ee0*/  LDL.64 R18, [R1+0x458] ;  /* 0x0004580001127983 */ /* 0x000ee80000100a00 */
[----:B------:R-:W3:Y:S04]  /*35ef0*/  LDL.64 R8, [R1+0x4d8] ;  /* 0x0004d80001087983 */ /* 0x000ee80000100a00 */
        /* <DEDUP_REMOVED lines=15> */
[C-C-:B----4-:R-:W-:Y:S01]  /*35ff0*/  FADD R28, R14.reuse, -R10.reuse ;  /* 0x8000000a0e1c7221 */ /* 0x150fe20000000000 */
        /* <DEDUP_REMOVED lines=11> */
[----:B------:R-:W4:Y:S04]  /*360b0*/  LDL.64 R10, [R1+0x6d8] ;  /* 0x0006d800010a7983 */ /* 0x000f280000100a00 */
[----:B------:R-:W4:Y:S01]  /*360c0*/  LDL.64 R6, [R1+0x658] ;  /* 0x0006580001067983 */ /* 0x000f220000100a00 */
[----:B-1----:R-:W-:-:S03]  /*360d0*/  FMUL R25, R13, UR37 ;  /* 0x000000250d197c20 */ /* 0x002fc60008400000 */
[----:B------:R0:W-:Y:S04]  /*360e0*/  STL.64 [R1+0x258], R22 ;  /* 0x0002581601007387 */ /* 0x0001e80000100a00 */
[----:B------:R1:W-:Y:S01]  /*360f0*/  STL.64 [R1+0x2d8], R14 ;  /* 0x0002d80e01007387 */ /* 0x0003e20000100a00 */
[C---:B---3--:R-:W-:Y:S01]  /*36100*/  FADD R26, R19.reuse, -R9 ;  /* 0x80000009131a7221 */ /* 0x048fe20000000000 */
[--C-:B------:R-:W-:Y:S01]  /*36110*/  FADD R27, R18, -R8.reuse ;  /* 0x80000008121b7221 */ /* 0x100fe20000000000 */
[----:B0-----:R-:W-:Y:S01]  /*36120*/  FFMA R22, R12, UR36, -R25 ;  /* 0x000000240c167c23 */ /* 0x001fe20008000819 */
[----:B------:R-:W-:Y:S01]  /*36130*/  FADD R24, R18, R8 ;  /* 0x0000000812187221 */ /* 0x000fe20000000000 */
[----:B------:R-:W-:Y:S02]  /*36140*/  FADD R25, R19, R9 ;  /* 0x0000000913197221 */ /* 0x000fe40000000000 */
[----:B------:R-:W3:Y:S04]  /*36150*/  LDL.64 R18, [R1+0x758] ;  /* 0x0007580001127983 */ /* 0x000ee80000100a00 */
[----:B-1----:R-:W3:Y:S01]  /*36160*/  LDL.64 R14, [R1+0x7d8] ;  /* 0x0007d800010e7983 */ /* 0x002ee20000100a00 */
[----:B------:R-:W-:Y:S01]  /*36170*/  FMUL R13, R13, UR36 ;  /* 0x000000240d0d7c20 */ /* 0x000fe20008400000 */
[----:B------:R-:W-:-:S02]  /*36180*/  FMUL R8, R26, UR37 ;  /* 0x000000251a087c20 */ /* 0x000fc40008400000 */
[----:B------:R0:W-:Y:S01]  /*36190*/  STL.64 [R1+0x358], R28 ;  /* 0x0003581c01007387 */ /* 0x0001e20000100a00 */
[----:B------:R-:W-:Y:S01]  /*361a0*/  FFMA R23, R12, UR37, R13 ;  /* 0x000000250c177c23 */ /* 0x000fe2000800000d */
[----:B------:R-:W-:Y:S01]  /*361b0*/  FMUL R12, R26, UR36 ;  /* 0x000000241a0c7c20 */ /* 0x000fe20008400000 */
[C---:B------:R-:W-:Y:S01]  /*361c0*/  FFMA R26, R27.reuse, UR36, -R8 ;  /* 0x000000241b1a7c23 */ /* 0x040fe20008000808 */
[----:B------:R1:W-:Y:S02]  /*361d0*/  STL.64 [R1+0x458], R24 ;  /* 0x0004581801007387 */ /* 0x0003e40000100a00 */
[----:B------:R-:W-:Y:S02]  /*361e0*/  FFMA R27, R27, UR37, R12 ;  /* 0x000000251b1b7c23 */ /* 0x000fe4000800000c */
        /* <DEDUP_REMOVED lines=25> */
[C-C-:B---3--:R-:W-:Y:S01]  /*36380*/  FADD R10, R19.reuse, -R15.reuse ;  /* 0x8000000f130a7221 */ /* 0x148fe20000000000 */
        /* <DEDUP_REMOVED lines=54> */
[----:B------:R-:W4:Y:S02]  /*366f0*/  LDL.64 R10, [R1+0xf58] ;  /* 0x000f5800010a7983 */ /* 0x000f240000100a00 */
[C---:B------:R-:W-:Y:S01]  /*36700*/  FFMA R26, R6.reuse, UR36, -R7 ;  /* 0x00000024061a7c23 */ /* 0x040fe20008000807 */
[----:B------:R-:W-:Y:S02]  /*36710*/  FFMA R27, R6, UR37, R27 ;  /* 0x00000025061b7c23 */ /* 0x000fe4000800001b */
        /* <DEDUP_REMOVED lines=44> */
[C---:B-----5:R-:W-:Y:S01]  /*369e0*/  FFMA R22, R6.reuse, UR36, -R7 ;  /* 0x0000002406167c23 */ /* 0x060fe20008000807 */
[----:B------:R-:W-:Y:S01]  /*369f0*/  FFMA R23, R6, UR37, R11 ;  /* 0x0000002506177c23 */ /* 0x000fe2000800000b */
[----:B------:R-:W4:Y:S04]  /*36a00*/  LDL.64 R12, [R1+0x2e0] ;  /* 0x0002e000010c7983 */ /* 0x000f280000100a00 */
[----:B------:R-:W5:Y:S04]  /*36a10*/  LDL.64 R6, [R1+0x360] ;  /* 0x0003600001067983 */ /* 0x000f680000100a00 */
[----:B------:R-:W5:Y:S04]  /*36a20*/  LDL.64 R10, [R1+0x3e0] ;  /* 0x0003e000010a7983 */ /* 0x000f680000100a00 */
        /* <DEDUP_REMOVED lines=15> */
[----:B------:R-:W-:Y:S01]  /*36b20*/  STL.64 [R1+0xe0], R26 ;  /* 0x0000e01a01007387 */ /* 0x000fe20000100a00 */
[C-C-:B---3--:R-:W-:Y:S01]  /*36b30*/  FADD R28, R18.reuse, -R8.reuse ;  /* 0x80000008121c7221 */ /* 0x148fe20000000000 */
[----:B0-----:R-:W-:Y:S01]  /*36b40*/  FADD R22, R18, R8 ;  /* 0x0000000812167221 */ /* 0x001fe20000000000 */
[C-C-:B------:R-:W-:Y:S01]  /*36b50*/  FADD R8, R19.reuse, -R9.reuse ;  /* 0x8000000913087221 */ /* 0x140fe20000000000 */
[----:B------:R-:W-:-:S03]  /*36b60*/  FADD R23, R19, R9 ;  /* 0x0000000913177221 */ /* 0x000fc60000000000 */
[C---:B------:R-:W-:Y:S01]  /*36b70*/  FMUL R9, R8.reuse, UR40 ;  /* 0x0000002808097c20 */ /* 0x040fe20008400000 */
[----:B------:R-:W-:Y:S01]  /*36b80*/  FMUL R19, R8, UR41 ;  /* 0x0000002908137c20 */ /* 0x000fe20008400000 */
[----:B------:R5:W-:Y:S02]  /*36b90*/  STL.64 [R1+0x160], R22 ;  /* 0x0001601601007387 */ /* 0x000be40000100a00 */
[C---:B------:R-:W-:Y:S01]  /*36ba0*/  FFMA R18, R28.reuse, UR41, -R9 ;  /* 0x000000291c127c23 */ /* 0x040fe20008000809 */
[----:B------:R-:W-:Y:S01]  /*36bb0*/  FFMA R19, R28, UR40, R19 ;  /* 0x000000281c137c23 */ /* 0x000fe20008000013 */
[C-C-:B----4-:R-:W-:Y:S01]  /*36bc0*/  FADD R25, R15.reuse, R13.reuse ;  /* 0x0000000d0f197221 */ /* 0x150fe20000000000 */
[----:B------:R-:W-:Y:S01]  /*36bd0*/  FADD R13, R15, -R13 ;  /* 0x8000000d0f0d7221 */ /* 0x000fe20000000000 */
[C-C-:B------:R-:W-:Y:S01]  /*36be0*/  FADD R24, R14.reuse, R12.reuse ;  /* 0x0000000c0e187221 */ /* 0x140fe20000000000 */
[----:B------:R-:W3:Y:S01]  /*36bf0*/  LDL.64 R8, [R1+0x560] ;  /* 0x0005600001087983 */ /* 0x000ee20000100a00 */
[----:B------:R-:W-:Y:S01]  /*36c00*/  FADD R15, R14, -R12 ;  /* 0x8000000c0e0f7221 */ /* 0x000fe20000000000 */
[----:B-----5:R-:W-:-:S02]  /*36c10*/  FADD R22, R7, -R11 ;  /* 0x8000000b07167221 */ /* 0x020fc40000000000 */
[----:B------:R0:W-:Y:S01]  /*36c20*/  STL.64 [R1+0x1e0], R18 ;  /* 0x0001e01201007387 */ /* 0x0001e20000100a00 */
[C-C-:B------:R-:W-:Y:S01]  /*36c30*/  FADD R23, R6.reuse, -R10.reuse ;  /* 0x8000000a06177221 */ /* 0x140fe20000000000 */
[C---:B------:R-:W-:Y:S01]  /*36c40*/  FMUL R14, R13.reuse, UR40 ;  /* 0x000000280d0e7c20 */ /* 0x040fe20008400000 */
[----:B------:R-:W-:Y:S02]  /*36c50*/  FMUL R26, R13, UR41 ;  /* 0x000000290d1a7c20 */ /* 0x000fe40008400000 */
[----:B------:R-:W3:Y:S01]  /*36c60*/  LDL.64 R12, [R1+0x5e0] ;  /* 0x0005e000010c7983 */ /* 0x000ee20000100a00 */
[----:B0-----:R-:W-:Y:S01]  /*36c70*/  FADD R18, R6, R10 ;  /* 0x0000000a06127221 */ /* 0x001fe20000000000 */
[C---:B------:R-:W-:Y:S01]  /*36c80*/  FMUL R6, R22.reuse, UR40 ;  /* 0x0000002816067c20 */ /* 0x040fe20008400000 */
[----:B------:R-:W-:Y:S01]  /*36c90*/  FMUL R10, R22, UR41 ;  /* 0x00000029160a7c20 */ /* 0x000fe20008400000 */
[----:B------:R-:W-:Y:S02]  /*36ca0*/  FADD R19, R7, R11 ;  /* 0x0000000b07137221 */ /* 0x000fe40000000000 */
[C---:B------:R-:W-:Y:S01]  /*36cb0*/  FFMA R22, R23.reuse, UR41, -R6 ;  /* 0x0000002917167c23 */ /* 0x040fe20008000806 */
[----:B------:R-:W-:Y:S01]  /*36cc0*/  FFMA R23, R23, UR40, R10 ;  /* 0x0000002817177c23 */ /* 0x000fe2000800000a */
[C---:B------:R-:W-:Y:S01]  /*36cd0*/  FFMA R14, R15.reuse, UR41, -R14 ;  /* 0x000000290f0e7c23 */ /* 0x040fe2000800080e */
[----:B------:R-:W-:Y:S01]  /*36ce0*/  STL.64 [R1+0x260], R24 ;  /* 0x0002601801007387 */ /* 0x000fe20000100a00 */
[----:B------:R-:W-:-:S03]  /*36cf0*/  FFMA R15, R15, UR40, R26 ;  /* 0x000000280f0f7c23 */ /* 0x000fc6000800001a */
        /* <DEDUP_REMOVED lines=27> */
[C-C-:B----4-:R-:W-:Y:S01]  /*36eb0*/  FADD R14, R6.reuse, R10.reuse ;  /* 0x0000000a060e7221 */ /* 0x150fe20000000000 */
[----:B------:R-:W-:Y:S01]  /*36ec0*/  FADD R6, R6, -R10 ;  /* 0x8000000a06067221 */ /* 0x000fe20000000000 */
[C-C-:B------:R-:W-:Y:S01]  /*36ed0*/  FADD R24, R7.reuse, -R11.reuse ;  /* 0x8000000b07187221 */ /* 0x140fe20000000000 */
[----:B------:R-:W-:-:S03]  /*36ee0*/  FADD R15, R7, R11 ;  /* 0x0000000b070f7221 */ /* 0x000fc60000000000 */
[C---:B------:R-:W-:Y:S01]  /*36ef0*/  FMUL R7, R24.reuse, UR40 ;  /* 0x0000002818077c20 */ /* 0x040fe20008400000 */
[----:B------:R-:W-:-:S03]  /*36f00*/  FMUL R25, R24, UR41 ;  /* 0x0000002918197c20 */ /* 0x000fc60008400000 */
[C---:B------:R-:W-:Y:S01]  /*36f10*/  FFMA R24, R6.reuse, UR41, -R7 ;  /* 0x0000002906187c23 */ /* 0x040fe20008000807 */
[----:B------:R-:W-:Y:S01]  /*36f20*/  FFMA R25, R6, UR40, R25 ;  /* 0x0000002806197c23 */ /* 0x000fe20008000019 */
[C-C-:B-----5:R-:W-:Y:S01]  /*36f30*/  FADD R31, R18.reuse, -R22.reuse ;  /* 0x80000016121f7221 */ /* 0x160fe20000000000 */
[----:B------:R-:W-:Y:S01]  /*36f40*/  FADD R22, R18, R22 ;  /* 0x0000001612167221 */ /* 0x000fe20000000000 */
[----:B------:R0:W-:Y:S04]  /*36f50*/  STL.64 [R1+0x560], R12 ;  /* 0x0005600c01007387 */ /* 0x0001e80000100a00 */
[----:B------:R1:W-:Y:S04]  /*36f60*/  STL.64 [R1+0x5e0], R8 ;  /* 0x0005e00801007387 */ /* 0x0003e80000100a00 */
[----:B------:R3:W-:Y:S04]  /*36f70*/  STL.64 [R1+0x660], R14 ;  /* 0x0006600e01007387 */ /* 0x0007e80000100a00 */
[----:B------:R4:W-:Y:S01]  /*36f80*/  STL.64 [R1+0x6e0], R24 ;  /* 0x0006e01801007387 */ /* 0x0009e20000100a00 */
[----:B--2---:R-:W-:Y:S01]  /*36f90*/  FADD R10, R5, -R17 ;  /* 0x80000011050a7221 */ /* 0x004fe20000000000 */
[C-C-:B------:R-:W-:Y:S01]  /*36fa0*/  FADD R27, R4.reuse, -R16.reuse ;  /* 0x80000010041b7221 */ /* 0x140fe20000000000 */
[----:B------:R-:W-:Y:S01]  /*36fb0*/  FADD R28, R4, R16 ;  /* 0x00000010041c7221 */ /* 0x000fe20000000000 */
[----:B------:R-:W-:Y:S01]  /*36fc0*/  FADD R4, R19, -R23 ;  /* 0x8000001713047221 */ /* 0x000fe20000000000 */
[C---:B------:R-:W-:Y:S01]  /*36fd0*/  FMUL R26, R10.reuse, UR40 ;  /* 0x000000280a1a7c20 */ /* 0x040fe20008400000 */
[----:B------:R-:W-:-:S02]  /*36fe0*/  FMUL R10, R10, UR41 ;  /* 0x000000290a0a7c20 */ /* 0x000fc40008400000 */
[C---:B------:R-:W-:Y:S01]  /*36ff0*/  FMUL R30, R4.reuse, UR40 ;  /* 0x00000028041e7c20 */ /* 0x040fe20008400000 */
[----:B------:R-:W-:Y:S01]  /*37000*/  FMUL R4, R4, UR41 ;  /* 0x0000002904047c20 */ /* 0x000fe20008400000 */
[----:B------:R-:W-:Y:S01]  /*37010*/  FFMA R26, R27, UR41, -R26 ;  /* 0x000000291b1a7c23 */ /* 0x000fe2000800081a */
[----:B------:R-:W-:Y:S01]  /*37020*/  FADD R29, R5, R17 ;  /* 0x00000011051d7221 */ /* 0x000fe20000000000 */
[----:B------:R-:W-:Y:S01]  /*37030*/  FFMA R27, R27, UR40, R10 ;  /* 0x000000281b1b7c23 */ /* 0x000fe2000800000a */
[----:B------:R-:W-:Y:S01]  /*37040*/  FADD R23, R19, R23 ;  /* 0x0000001713177221 */ /* 0x000fe20000000000 */
[C---:B------:R-:W-:Y:S01]  /*37050*/  FFMA R30, R31.reuse, UR41, -R30 ;  /* 0x000000291f1e7c23 */ /* 0x040fe2000800081e */
[----:B------:R-:W-:Y:S01]  /*37060*/  FFMA R31, R31, UR40, R4 ;  /* 0x000000281f1f7c23 */ /* 0x000fe20008000004 */
[----:B------:R-:W-:Y:S04]  /*37070*/  STL.64 [R1+0x760], R28 ;  /* 0x0007601c01007387 */ /* 0x000fe80000100a00 */
[----:B------:R-:W-:Y:S04]  /*37080*/  STL.64 [R1+0x7e0], R26 ;  /* 0x0007e01a01007387 */ /* 0x000fe80000100a00 */
[----:B------:R2:W-:Y:S04]  /*37090*/  STL.64 [R1+0x860], R22 ;  /* 0x0008601601007387 */ /* 0x0005e80000100a00 */
[----:B------:R-:W-:Y:S04]  /*370a0*/  STL.64 [R1+0x8e0], R30 ;  /* 0x0008e01e01007387 */ /* 0x000fe80000100a00 */
[----:B------:R-:W4:Y:S04]  /*370b0*/  LDL.64 R10, [R1+0x960] ;  /* 0x00096000010a7983 */ /* 0x000f280000100a00 */
[----:B------:R-:W4:Y:S04]  /*370c0*/  LDL.64 R18, [R1+0x9e0] ;  /* 0x0009e00001127983 */ /* 0x000f280000100a00 */
[----:B------:R-:W5:Y:S04]  /*370d0*/  LDL.64 R4, [R1+0xa60] ;  /* 0x000a600001047983 */ /* 0x000f680000100a00 */
[----:B------:R-:W5:Y:S04]  /*370e0*/  LDL.64 R6, [R1+0xae0] ;  /* 0x000ae00001067983 */ /* 0x000f680000100a00 */
[----:B0-----:R-:W5:Y:S04]  /*370f0*/  LDL.64 R12, [R1+0xb60] ;  /* 0x000b6000010c7983 */ /* 0x001f680000100a00 */
[----:B------:R-:W5:Y:S04]  /*37100*/  LDL.64 R16, [R1+0xbe0] ;  /* 0x000be00001107983 */ /* 0x000f680000100a00 */
[----:B-1----:R-:W5:Y:S04]  /*37110*/  LDL.64 R8, [R1+0xc60] ;  /* 0x000c600001087983 */ /* 0x002f680000100a00 */
[----:B---3--:R-:W3:Y:S01]  /*37120*/  LDL.64 R14, [R1+0xce0] ;  /* 0x000ce000010e7983 */ /* 0x008ee20000100a00 */
[C-C-:B----4-:R-:W-:Y:S01]  /*37130*/  FADD R24, R11.reuse, -R19.reuse ;  /* 0x800000130b187221 */ /* 0x150fe20000000000 */
[----:B--2---:R-:W-:Y:S01]  /*37140*/  FADD R23, R11, R19 ;  /* 0x000000130b177221 */ /* 0x004fe20000000000 */
[----:B------:R-:W-:-:S02]  /*37150*/  FADD R22, R10, R18 ;  /* 0x000000120a167221 */ /* 0x000fc40000000000 */
[C---:B------:R-:W-:Y:S01]  /*37160*/  FMUL R11, R24.reuse, UR40 ;  /* 0x00000028180b7c20 */ /* 0x040fe20008400000 */
[----:B------:R-:W-:Y:S01]  /*37170*/  FMUL R19, R24, UR41 ;  /* 0x0000002918137c20 */ /* 0x000fe20008400000 */
[--C-:B-----5:R-:W-:Y:S01]  /*37180*/  FADD R25, R5, -R7.reuse ;  /* 0x8000000705197221 */ /* 0x120fe20000000000 */
[C-C-:B------:R-:W-:Y:S01]  /*37190*/  FADD R27, R4.reuse, -R6.reuse ;  /* 0x80000006041b7221 */ /* 0x140fe20000000000 */
[----:B------:R-:W-:Y:S02]  /*371a0*/  FADD R24, R4, R6 ;  /* 0x0000000604187221 */ /* 0x000fe40000000000 */
[C---:B------:R-:W-:Y:S01]  /*371b0*/  FMUL R26, R25.reuse, UR40 ;  /* 0x00000028191a7c20 */ /* 0x040fe20008400000 */
[----:B------:R-:W-:Y:S01]  /*371c0*/  FMUL R4, R25, UR41 ;  /* 0x0000002919047c20 */ /* 0x000fe20008400000 */
[----:B------:R0:W-:Y:S01]  /*371d0*/  STL.64 [R1+0x960], R22 ;  /* 0x0009601601007387 */ /* 0x0001e20000100a00 */
[----:B------:R-:W-:Y:S01]  /*371e0*/  FADD R25, R5, R7 ;  /* 0x0000000705197221 */ /* 0x000fe20000000000 */
[C---:B------:R-:W-:Y:S01]  /*371f0*/  FFMA R26, R27.reuse, UR41, -R26 ;  /* 0x000000291b1a7c23 */ /* 0x040fe2000800081a */
[----:B------:R-:W-:Y:S01]  /*37200*/  FFMA R27, R27, UR40, R4 ;  /* 0x000000281b1b7c23 */ /* 0x000fe20008000004 */
[----:B------:R-:W-:Y:S01]  /*37210*/  FADD R10, R10, -R18 ;  /* 0x800000120a0a7221 */ /* 0x000fe20000000000 */
[----:B------:R-:W2:Y:S04]  /*37220*/  LDL.64 R4, [R1+0xde0] ;  /* 0x000de00001047983 */ /* 0x000ea80000100a00 */
[----:B0-----:R-:W2:Y:S01]  /*37230*/  LDL.64 R22, [R1+0xd60] ;  /* 0x000d600001167983 */ /* 0x001ea20000100a00 */
[C-C-:B------:R-:W-:Y:S01]  /*37240*/  FADD R30, R13.reuse, -R17.reuse ;  /* 0x800000110d1e7221 */ /* 0x140fe20000000000 */
[----:B------:R-:W-:Y:S01]  /*37250*/  FADD R29, R13, R17 ;  /* 0x000000110d1d7221 */ /* 0x000fe20000000000 */
[--C-:B------:R-:W-:Y:S01]  /*37260*/  FADD R28, R12, R16.reuse ;  /* 0x000000100c1c7221 */ /* 0x100fe20000000000 */
[C---:B------:R-:W-:Y:S01]  /*37270*/  FFMA R18, R10.reuse, UR41, -R11 ;  /* 0x000000290a127c23 */ /* 0x040fe2000800080b */
[----:B------:R-:W-:Y:S01]  /*37280*/  FFMA R19, R10, UR40, R19 ;  /* 0x000000280a137c23 */ /* 0x000fe20008000013 */
[----:B------:R-:W-:Y:S01]  /*37290*/  FADD R12, R12, -R16 ;  /* 0x800000100c0c7221 */ /* 0x000fe20000000000 */
[C---:B------:R-:W-:Y:S01]  /*372a0*/  FMUL R13, R30.reuse, UR40 ;  /* 0x000000281e0d7c20 */ /* 0x040fe20008400000 */
[----:B------:R-:W-:Y:S01]  /*372b0*/  FMUL R17, R30, UR41 ;  /* 0x000000291e117c20 */ /* 0x000fe20008400000 */
[----:B------:R-:W4:Y:S02]  /*372c0*/  LDL.64 R6, [R1+0xe60] ;  /* 0x000e600001067983 */ /* 0x000f240000100a00 */
[----:B------:R-:W-:-:S02]  /*372d0*/  FFMA R16, R12, UR41, -R13 ;  /* 0x000000290c107c23 */ /* 0x000fc4000800080d */
[----:B------:R-:W4:Y:S01]  /*372e0*/  LDL.64 R10, [R1+0xee0] ;  /* 0x000ee000010a7983 */ /* 0x000f220000100a00 */
[----:B------:R-:W-:-:S03]  /*372f0*/  FFMA R17, R12, UR40, R17 ;  /* 0x000000280c117c23 */ /* 0x000fc60008000011 */
[----:B------:R0:W-:Y:S04]  /*37300*/  STL.64 [R1+0x9e0], R18 ;  /* 0x0009e01201007387 */ /* 0x0001e80000100a00 */
[----:B------:R-:W5:Y:S04]  /*37310*/  LDL.64 R12, [R1+0xf60] ;  /* 0x000f6000010c7983 */ /* 0x000f680000100a00 */
[----:B------:R3:W-:Y:S04]  /*37320*/  STL.64 [R1+0xa60], R24 ;  /* 0x000a601801007387 */ /* 0x0007e80000100a00 */
[----:B0-----:R-:W5:Y:S04]  /*37330*/  LDL.64 R18, [R1+0xfe0] ;  /* 0x000fe00001127983 */ /* 0x001f680000100a00 */
[----:B------:R0:W-:Y:S01]  /*37340*/  STL.64 [R1+0xae0], R26 ;  /* 0x000ae01a01007387 */ /* 0x0001e20000100a00 */
[----:B---3--:R-:W-:-:S03]  /*37350*/  FADD R25, R9, R15 ;  /* 0x0000000f09197221 */ /* 0x008fc60000000000 */
[----:B------:R1:W-:Y:S01]  /*37360*/  STL.64 [R1+0xbe0], R16 ;  /* 0x000be01001007387 */ /* 0x0003e20000100a00 */
[C-C-:B------:R-:W-:Y:S01]  /*37370*/  FADD R24, R8.reuse, R14.reuse ;  /* 0x0000000e08187221 */ /* 0x140fe20000000000 */
[----:B0-----:R-:W-:Y:S01]  /*37380*/  FADD R26, R9, -R15 ;  /* 0x8000000f091a7221 */ /* 0x001fe20000000000 */
[----:B------:R-:W-:Y:S02]  /*37390*/  FADD R9, R8, -R14 ;  /* 0x8000000e08097221 */ /* 0x000fe40000000000 */
[----:B------:R-:W3:Y:S04]  /*373a0*/  LDL.64 R14, [R1+0x68] ;  /* 0x00006800010e7983 */ /* 0x000ee80000100a00 */
[----:B-1----:R-:W3:Y:S01]  /*373b0*/  LDL.64 R16, [R1+0xe8] ;  /* 0x0000e80001107983 */ /* 0x002ee20000100a00 */
[C---:B------:R-:W-:Y:S01]  /*373c0*/  FMUL R8, R26.reuse, UR40 ;  /* 0x000000281a087c20 */ /* 0x040fe20008400000 */
[----:B------:R-:W-:-:S02]  /*373d0*/  FMUL R26, R26, UR41 ;  /* 0x000000291a1a7c20 */ /* 0x000fc40008400000 */
[----:B------:R-:W-:Y:S01]  /*373e0*/  STL.64 [R1+0xb60], R28 ;  /* 0x000b601c01007387 */ /* 0x000fe20000100a00 */
[C---:B------:R-:W-:Y:S01]  /*373f0*/  FFMA R8, R9.reuse, UR41, -R8 ;  /* 0x0000002909087c23 */ /* 0x040fe20008000808 */
[----:B------:R-:W-:Y:S02]  /*37400*/  FFMA R9, R9, UR40, R26 ;  /* 0x0000002809097c23 */ /* 0x000fe4000800001a */
[----:B------:R-:W-:Y:S04]  /*37410*/  STL.64 [R1+0xc60], R24 ;  /* 0x000c601801007387 */ /* 0x000fe80000100a00 */
[----:B------:R0:W-:Y:S04]  /*37420*/  STL.64 [R1+0xce0], R8 ;  /* 0x000ce00801007387 */ /* 0x0001e80000100a00 */
[----:B0-----:R-:W3:Y:S01]  /*37430*/  LDL.64 R8, [R1+0x1e8] ;  /* 0x0001e80001087983 */ /* 0x001ee20000100a00 */
        /* <DEDUP_REMOVED lines=8> */
[----:B------:R-:W2:Y:S01]  /*374c0*/  LDL.64 R4, [R1+0x168] ;  /* 0x0001680001047983 */ /* 0x000ea20000100a00 */
[C-C-:B----4-:R-:W-:Y:S01]  /*374d0*/  FADD R22, R7.reuse, -R11.reuse ;  /* 0x8000000b07167221 */ /* 0x150fe20000000000 */
[C-C-:B------:R-:W-:Y:S01]  /*374e0*/  FADD R28, R6.reuse, R10.reuse ;  /* 0x0000000a061c7221 */ /* 0x140fe20000000000 */
[----:B------:R-:W-:Y:S01]  /*374f0*/  FADD R10, R6, -R10 ;  /* 0x8000000a060a7221 */ /* 0x000fe20000000000 */
[----:B------:R-:W-:Y:S01]  /*37500*/  FADD R29, R7, R11 ;  /* 0x0000000b071d7221 */ /* 0x000fe20000000000 */
[C---:B------:R-:W-:Y:S01]  /*37510*/  FMUL R7, R22.reuse, UR40 ;  /* 0x0000002816077c20 */ /* 0x040fe20008400000 */
[----:B------:R-:W-:Y:S01]  /*37520*/  FMUL R23, R22, UR41 ;  /* 0x0000002916177c20 */ /* 0x000fe20008400000 */
[----:B------:R0:W-:Y:S02]  /*37530*/  STL.64 [R1+0xd60], R26 ;  /* 0x000d601a01007387 */ /* 0x0001e40000100a00 */
[C---:B------:R-:W-:Y:S01]  /*37540*/  FFMA R22, R10.reuse, UR41, -R7 ;  /* 0x000000290a167c23 */ /* 0x040fe20008000807 */
[----:B------:R-:W-:Y:S01]  /*37550*/  FFMA R23, R10, UR40, R23 ;  /* 0x000000280a177c23 */ /* 0x000fe20008000017 */
[----:B------:R1:W-:Y:S04]  /*37560*/  STL.64 [R1+0xde0], R24 ;  /* 0x000de01801007387 */ /* 0x0003e80000100a00 */
[----:B------:R-:W4:Y:S01]  /*37570*/  LDL.64 R10, [R1+0x2e8] ;  /* 0x0002e800010a7983 */ /* 0x000f220000100a00 */
[----:B-----5:R-:W-:Y:S01]  /*37580*/  FADD R6, R13, -R19 ;  /* 0x800000130d067221 */ /* 0x020fe20000000000 */
[----:B0-----:R-:W-:-:S03]  /*37590*/  FADD R27, R12, -R18 ;  /* 0x800000120c1b7221 */ /* 0x001fc60000000000 */
[C---:B------:R-:W-:Y:S01]  /*375a0*/  FMUL R26, R6.reuse, UR40 ;  /* 0x00000028061a7c20 */ /* 0x040fe20008400000 */
[----:B------:R-:W-:Y:S01]  /*375b0*/  FMUL R6, R6, UR41 ;  /* 0x0000002906067c20 */ /* 0x000fe20008400000 */
[----:B-1----:R-:W-:Y:S01]  /*375c0*/  FADD R24, R12, R18 ;  /* 0x000000120c187221 */ /* 0x002fe20000000000 */
[----:B------:R-:W-:Y:S02]  /*375d0*/  FADD R25, R13, R19 ;  /* 0x000000130d197221 */ /* 0x000fe40000000000 */
[----:B------:R-:W4:Y:S01]  /*375e0*/  LDL.64 R18, [R1+0x268] ;  /* 0x0002680001127983 */ /* 0x000f220000100a00 */
[C---:B------:R-:W-:Y:S01]  /*375f0*/  FFMA R26, R27.reuse, UR41, -R26 ;  /* 0x000000291b1a7c23 */ /* 0x040fe2000800081a */
[----:B------:R-:W-:Y:S02]  /*37600*/  FFMA R27, R27, UR40, R6 ;  /* 0x000000281b1b7c23 */ /* 0x000fe40008000006 */
        /* <DEDUP_REMOVED lines=28> */
[----:B------:R1:W-:Y:S01]  /*377d0*/  STL.64 [R1+0x168], R24 ;  /* 0x0001681801007387 */ /* 0x0003e20000100a00 */
[C-C-:B----4-:R-:W-:Y:S01]  /*377e0*/  FADD R28, R19.reuse, -R11.reuse ;  /* 0x8000000b131c7221 */ /* 0x150fe20000000000 */
[----:B0-----:R-:W-:Y:S01]  /*377f0*/  FADD R23, R19, R11 ;  /* 0x0000000b13177221 */ /* 0x001fe20000000000 */
[----:B------:R-:W-:-:S02]  /*37800*/  FADD R22, R18, R10 ;  /* 0x0000000a12167221 */ /* 0x000fc40000000000 */
[C---:B------:R-:W-:Y:S01]  /*37810*/  FMUL R11, R28.reuse, UR47 ;  /* 0x0000002f1c0b7c20 */ /* 0x040fe20008400000 */
[----:B-1----:R-:W-:Y:S01]  /*37820*/  FMUL R25, R28, UR46 ;  /* 0x0000002e1c197c20 */ /* 0x002fe20008400000 */
[----:B------:R0:W-:Y:S01]  /*37830*/  STL.64 [R1+0x1e8], R26 ;  /* 0x0001e81a01007387 */ /* 0x0001e20000100a00 */
[----:B-----5:R-:W-:-:S03]  /*37840*/  FADD R28, R7, -R13 ;  /* 0x8000000d071c7221 */ /* 0x020fc60000000000 */
[----:B------:R1:W-:Y:S01]  /*37850*/  STL.64 [R1+0x268], R22 ;  /* 0x0002681601007387 */ /* 0x0003e20000100a00 */
[----:B------:R-:W-:-:S03]  /*37860*/  FADD R10, R18, -R10 ;  /* 0x8000000a120a7221 */ /* 0x000fc60000000000 */
[----:B------:R-:W4:Y:S01]  /*37870*/  LDL.64 R18, [R1+0x6e8] ;  /* 0x0006e80001127983 */ /* 0x000f220000100a00 */
[----:B0-----:R-:W-:Y:S01]  /*37880*/  FADD R27, R7, R13 ;  /* 0x0000000d071b7221 */ /* 0x001fe20000000000 */
[C-C-:B------:R-:W-:Y:S01]  /*37890*/  FADD R26, R6.reuse, R12.reuse ;  /* 0x0000000c061a7221 */ /* 0x140fe20000000000 */
[----:B------:R-:W-:Y:S01]  /*378a0*/  FADD R6, R6, -R12 ;  /* 0x8000000c06067221 */ /* 0x000fe20000000000 */
[C---:B------:R-:W-:Y:S01]  /*378b0*/  FMUL R7, R28.reuse, UR47 ;  /* 0x0000002f1c077c20 */ /* 0x040fe20008400000 */
[----:B-1----:R-:W-:Y:S01]  /*378c0*/  FMUL R23, R28, UR46 ;  /* 0x0000002e1c177c20 */ /* 0x002fe20008400000 */
[C---:B------:R-:W-:Y:S01]  /*378d0*/  FFMA R24, R10.reuse, UR46, -R11 ;  /* 0x0000002e0a187c23 */ /* 0x040fe2000800080b */
[----:B------:R-:W-:Y:S01]  /*378e0*/  FFMA R25, R10, UR47, R25 ;  /* 0x0000002f0a197c23 */ /* 0x000fe20008000019 */
[C---:B------:R-:W-:Y:S01]  /*378f0*/  FFMA R22, R6.reuse, UR46, -R7 ;  /* 0x0000002e06167c23 */ /* 0x040fe20008000807 */
[----:B------:R-:W-:Y:S01]  /*37900*/  FFMA R23, R6, UR47, R23 ;  /* 0x0000002f06177c23 */ /* 0x000fe20008000017 */
[----:B------:R0:W-:Y:S01]  /*37910*/  STL.64 [R1+0x368], R26 ;  /* 0x0003681a01007387 */ /* 0x0001e20000100a00 */
[----:B---3--:R-:W-:Y:S01]  /*37920*/  FADD R12, R15, -R17 ;  /* 0x800000110f0c7221 */ /* 0x008fe20000000000 */
[----:B------:R-:W-:-:S02]  /*37930*/  FADD R6, R14, -R16 ;  /* 0x800000100e067221 */ /* 0x000fc40000000000 */
[----:B------:R-:W4:Y:S01]  /*37940*/  LDL.64 R10, [R1+0x668] ;  /* 0x00066800010a7983 */ /* 0x000f220000100a00 */
[C---:B------:R-:W-:Y:S01]  /*37950*/  FMUL R7, R12.reuse, UR47 ;  /* 0x0000002f0c077c20 */ /* 0x040fe20008400000 */
[----:B------:R-:W-:Y:S02]  /*37960*/  FMUL R13, R12, UR46 ;  /* 0x0000002e0c0d7c20 */ /* 0x000fe40008400000 */
[----:B------:R1:W-:Y:S01]  /*37970*/  STL.64 [R1+0x2e8], R24 ;  /* 0x0002e81801007387 */ /* 0x0003e20000100a00 */
[C---:B0-----:R-:W-:Y:S01]  /*37980*/  FFMA R26, R6.reuse, UR46, -R7 ;  /* 0x0000002e061a7c23 */ /* 0x041fe20008000807 */
[----:B------:R-:W-:Y:S02]  /*37990*/  FFMA R27, R6, UR47, R13 ;  /* 0x0000002f061b7c23 */ /* 0x000fe4000800000d */
[----:B------:R-:W3:Y:S04]  /*379a0*/  LDL.64 R6, [R1+0x7e8] ;  /* 0x0007e80001067983 */ /* 0x000ee80000100a00 */
[----:B------:R-:W5:Y:S01]  /*379b0*/  LDL.64 R12, [R1+0x868] ;  /* 0x00086800010c7983 */ /* 0x000f620000100a00 */
[----:B-1----:R-:W-:Y:S01]  /*379c0*/  FADD R24, R14, R16 ;  /* 0x000000100e187221 */ /* 0x002fe20000000000 */
[----:B------:R-:W-:-:S02]  /*379d0*/  FADD R25, R15, R17 ;  /* 0x000000110f197221 */ /* 0x000fc40000000000 */
[----:B------:R-:W3:Y:S04]  /*379e0*/  LDL.64 R16, [R1+0x768] ;  /* 0x0007680001107983 */ /* 0x000ee80000100a00 */
[----:B------:R-:W5:Y:S04]  /*379f0*/  LDL.64 R14, [R1+0x8e8] ;  /* 0x0008e800010e7983 */ /* 0x000f680000100a00 */
[----:B------:R0:W-:Y:S01]  /*37a00*/  STL.64 [R1+0x3e8], R22 ;  /* 0x0003e81601007387 */ /* 0x0001e20000100a00 */
[C-C-:B--2---:R-:W-:Y:S01]  /*37a10*/  FADD R30, R5.reuse, -R9.reuse ;  /* 0x80000009051e7221 */ /* 0x144fe20000000000 */
[----:B------:R-:W-:Y:S01]  /*37a20*/  FADD R29, R5, R9 ;  /* 0x00000009051d7221 */ /* 0x000fe20000000000 */
        /* <DEDUP_REMOVED lines=8> */
[----:B------:R-:W-:Y:S04]  /*37ab0*/  STL.64 [R1+0x568], R28 ;  /* 0x0005681c01007387 */ /* 0x000fe80000100a00 */
[----:B------:R-:W-:Y:S04]  /*37ac0*/  STL.64 [R1+0x5e8], R22 ;  /* 0x0005e81601007387 */ /* 0x000fe80000100a00 */
        /* <DEDUP_REMOVED lines=9> */
[----:B------:R-:W-:Y:S01]  /*37b60*/  FFMA R26, R10, UR46, -R11 ;  /* 0x0000002e0a1a7c23 */ /* 0x000fe2000800080b */
[C-C-:B---3--:R-:W-:Y:S01]  /*37b70*/  FADD R28, R16.reuse, -R6.reuse ;  /* 0x80000006101c7221 */ /* 0x148fe20000000000 */
[----:B------:R-:W-:Y:S01]  /*37b80*/  FADD R22, R16, R6 ;  /* 0x0000000610167221 */ /* 0x000fe20000000000 */
[C-C-:B------:R-:W-:Y:S01]  /*37b90*/  FADD R6, R17.reuse, -R7.reuse ;  /* 0x8000000711067221 */ /* 0x140fe20000000000 */
[----:B------:R-:W-:Y:S01]  /*37ba0*/  FADD R23, R17, R7 ;  /* 0x0000000711177221 */ /* 0x000fe20000000000 */
[----:B-----5:R-:W-:-:S02]  /*37bb0*/  FADD R29, R13, R15 ;  /* 0x0000000f0d1d7221 */ /* 0x020fc40000000000 */
[C---:B------:R-:W-:Y:S01]  /*37bc0*/  FMUL R7, R6.reuse, UR47 ;  /* 0x0000002f06077c20 */ /* 0x040fe20008400000 */
[----:B------:R-:W-:Y:S01]  /*37bd0*/  FMUL R17, R6, UR46 ;  /* 0x0000002e06117c20 */ /* 0x000fe20008400000 */
[----:B------:R-:W-:Y:S02]  /*37be0*/  FADD R13, R13, -R15 ;  /* 0x8000000f0d0d7221 */ /* 0x000fe40000000000 */
[C---:B------:R-:W-:Y:S01]  /*37bf0*/  FFMA R16, R28.reuse, UR46, -R7 ;  /* 0x0000002e1c107c23 */ /* 0x040fe20008000807 */
[----:B------:R-:W-:Y:S01]  /*37c00*/  FFMA R17, R28, UR47, R17 ;  /* 0x0000002f1c117c23 */ /* 0x000fe20008000011 */
[--C-:B------:R-:W-:Y:S01]  /*37c10*/  FADD R28, R12, R14.reuse ;  /* 0x0000000e0c1c7221 */ /* 0x100fe20000000000 */
[----:B------:R0:W-:Y:S01]  /*37c20*/  STL.64 [R1+0x668], R24 ;  /* 0x0006681801007387 */ /* 0x0001e20000100a00 */
[----:B------:R-:W-:Y:S01]  /*37c30*/  FFMA R27, R10, UR47, R27 ;  /* 0x0000002f0a1b7c23 */ /* 0x000fe2000800001b */
[----:B------:R-:W-:Y:S01]  /*37c40*/  FADD R14, R12, -R14 ;  /* 0x8000000e0c0e7221 */ /* 0x000fe20000000000 */
[C---:B------:R-:W-:Y:S01]  /*37c50*/  FMUL R15, R13.reuse, UR47 ;  /* 0x0000002f0d0f7c20 */ /* 0x040fe20008400000 */
[----:B------:R-:W4:Y:S04]  /*37c60*/  LDL.64 R10, [R1+0xa68] ;  /* 0x000a6800010a7983 */ /* 0x000f280000100a00 */
[----:B------:R-:W3:Y:S01]  /*37c70*/  LDL.64 R6, [R1+0xb68] ;  /* 0x000b680001067983 */ /* 0x000ee20000100a00 */
[----:B0-----:R-:W-:-:S03]  /*37c80*/  FMUL R25, R13, UR46 ;  /* 0x0000002e0d197c20 */ /* 0x001fc60008400000 */
[----:B------:R-:W3:Y:S04]  /*37c90*/  LDL.64 R12, [R1+0xbe8] ;  /* 0x000be800010c7983 */ /* 0x000ee80000100a00 */
[----:B------:R0:W-:Y:S04]  /*37ca0*/  STL.64 [R1+0x768], R22 ;  /* 0x0007681601007387 */ /* 0x0001e80000100a00 */
[----:B------:R1:W-:Y:S01]  /*37cb0*/  STL.64 [R1+0x7e8], R16 ;  /* 0x0007e81001007387 */ /* 0x0003e20000100a00 */
[C---:B0-----:R-:W-:Y:S01]  /*37cc0*/  FFMA R22, R14.reuse, UR46, -R15 ;  /* 0x0000002e0e167c23 */ /* 0x041fe2000800080f */
[----:B------:R-:W-:-:S02]  /*37cd0*/  FFMA R23, R14, UR47, R25 ;  /* 0x0000002f0e177c23 */ /* 0x000fc40008000019 */
[----:B------:R-:W5:Y:S04]  /*37ce0*/  LDL.64 R14, [R1+0xce8] ;  /* 0x000ce800010e7983 */ /* 0x000f680000100a00 */
[----:B-1----:R-:W5:Y:S04]  /*37cf0*/  LDL.64 R16, [R1+0xc68] ;  /* 0x000c680001107983 */ /* 0x002f680000100a00 */
[----:B------:R2:W-:Y:S02]  /*37d00*/  STL.64 [R1+0x6e8], R26 ;  /* 0x0006e81a01007387 */ /* 0x0005e40000100a00 */
        /* <DEDUP_REMOVED lines=10> */
[----:B------:R-:W-:Y:S04]  /*37db0*/  STL.64 [R1+0x8e8], R22 ;  /* 0x0008e81601007387 */ /* 0x000fe80000100a00 */
        /* <DEDUP_REMOVED lines=9> */
[C-C-:B---3--:R-:W-:Y:S01]  /*37e50*/  FADD R22, R7.reuse, -R13.reuse ;  /* 0x8000000d07167221 */ /* 0x148fe20000000000 */
[C-C-:B-1----:R-:W-:Y:S01]  /*37e60*/  FADD R26, R6.reuse, R12.reuse ;  /* 0x0000000c061a7221 */ /* 0x142fe20000000000 */
[----:B------:R-:W-:Y:S01]  /*37e70*/  FADD R27, R7, R13 ;  /* 0x0000000d071b7221 */ /* 0x000fe20000000000 */
[----:B------:R-:W-:Y:S01]  /*37e80*/  FADD R6, R6, -R12 ;  /* 0x8000000c06067221 */ /* 0x000fe20000000000 */
[C---:B------:R-:W-:Y:S01]  /*37e90*/  FMUL R7, R22.reuse, UR47 ;  /* 0x0000002f16077c20 */ /* 0x040fe20008400000 */
[----:B------:R-:W-:Y:S01]  /*37ea0*/  FMUL R23, R22, UR46 ;  /* 0x0000002e16177c20 */ /* 0x000fe20008400000 */
[C---:B------:R-:W-:Y:S01]  /*37eb0*/  FFMA R24, R10.reuse, UR46, -R11 ;  /* 0x0000002e0a187c23 */ /* 0x040fe2000800080b */
[----:B------:R-:W-:Y:S01]  /*37ec0*/  FFMA R25, R10, UR47, R19 ;  /* 0x0000002f0a197c23 */ /* 0x000fe20008000013 */
[C---:B------:R-:W-:Y:S01]  /*37ed0*/  FFMA R22, R6.reuse, UR46, -R7 ;  /* 0x0000002e06167c23 */ /* 0x040fe20008000807 */
[----:B------:R-:W-:Y:S01]  /*37ee0*/  FFMA R23, R6, UR47, R23 ;  /* 0x0000002f06177c23 */ /* 0x000fe20008000017 */
[----:B------:R-:W3:Y:S04]  /*37ef0*/  LDL.64 R10, [R1+0xe68] ;  /* 0x000e6800010a7983 */ /* 0x000ee80000100a00 */
[----:B------:R-:W3:Y:S01]  /*37f00*/  LDL.64 R18, [R1+0xee8] ;  /* 0x000ee80001127983 */ /* 0x000ee20000100a00 */
[----:B-----5:R-:W-:Y:S01]  /*37f10*/  FADD R12, R17, -R15 ;  /* 0x8000000f110c7221 */ /* 0x020fe20000000000 */
[----:B------:R-:W-:-:S03]  /*37f20*/  FADD R6, R16, -R14 ;  /* 0x8000000e10067221 */ /* 0x000fc60000000000 */
[C---:B------:R-:W-:Y:S01]  /*37f30*/  FMUL R13, R12.reuse, UR46 ;  /* 0x0000002e0c0d7c20 */ /* 0x040fe20008400000 */
[----:B------:R0:W-:Y:S01]  /*37f40*/  STL.64 [R1+0xae8], R24 ;  /* 0x000ae81801007387 */ /* 0x0001e20000100a00 */
[----:B------:R-:W-:-:S03]  /*37f50*/  FMUL R7, R12, UR47 ;  /* 0x0000002f0c077c20 */ /* 0x000fc60008400000 */
[----:B------:R1:W-:Y:S01]  /*37f60*/  STL.64 [R1+0xb68], R26 ;  /* 0x000b681a01007387 */ /* 0x0003e20000100a00 */
[----:B0-----:R-:W-:Y:S01]  /*37f70*/  FADD R24, R16, R14 ;  /* 0x0000000e10187221 */ /* 0x001fe20000000000 */
[----:B------:R-:W-:Y:S02]  /*37f80*/  FADD R25, R17, R15 ;  /* 0x0000000f11197221 */ /* 0x000fe40000000000 */
[----:B------:R-:W4:Y:S01]  /*37f90*/  LDL.64 R16, [R1+0xf68] ;  /* 0x000f680001107983 */ /* 0x000f220000100a00 */
[----:B-1----:R-:W-:-:S03]  /*37fa0*/  FFMA R27, R6, UR47, R13 ;  /* 0x0000002f061b7c23 */ /* 0x002fc6000800000d */
[----:B------:R-:W4:Y:S01]  /*37fb0*/  LDL.64 R12, [R1+0xfe8] ;  /* 0x000fe800010c7983 */ /* 0x000f220000100a00 */
[----:B------:R-:W-:-:S03]  /*37fc0*/  FFMA R26, R6, UR46, -R7 ;  /* 0x0000002e061a7c23 */ /* 0x000fc60008000807 */
[----:B------:R-:W5:Y:S04]  /*37fd0*/  LDL.64 R6, [R1+0x70] ;  /* 0x0000700001067983 */ /* 0x000f680000100a00 */
[----:B------:R-:W5:Y:S04]  /*37fe0*/  LDL.64 R14, [R1+0xf0] ;  /* 0x0000f000010e7983 */ /* 0x000f680000100a00 */
[----:B------:R-:W-:Y:S04]  /*37ff0*/  STL.64 [R1+0xa68], R28 ;  /* 0x000a681c01007387 */ /* 0x000fe80000100a00 */
[----:B------:R-:W-:Y:S04]  /*38000*/  STL.64 [R1+0xc68], R24 ;  /* 0x000c681801007387 */ /* 0x000fe80000100a00 */
        /* <DEDUP_REMOVED lines=12> */
[----:B------:R1:W-:Y:S04]  /*380d0*/  STL.64 [R1+0xd68], R28 ;  /* 0x000d681c01007387 */ /* 0x0003e80000100a00 */
[----:B------:R-:W-:Y:S01]  /*380e0*/  STL.64 [R1+0xde8], R24 ;  /* 0x000de81801007387 */ /* 0x000fe20000100a00 */
[----:B---3--:R-:W-:Y:S01]  /*380f0*/  FADD R8, R11, -R19 ;  /* 0x800000130b087221 */ /* 0x008fe20000000000 */
[----:B0-----:R-:W-:-:S03]  /*38100*/  FADD R27, R10, -R18 ;  /* 0x800000120a1b7221 */ /* 0x001fc60000000000 */
[C---:B------:R-:W-:Y:S01]  /*38110*/  FMUL R26, R8.reuse, UR47 ;  /* 0x0000002f081a7c20 */ /* 0x040fe20008400000 */
[----:B------:R-:W-:Y:S01]  /*38120*/  FMUL R8, R8, UR46 ;  /* 0x0000002e08087c20 */ /* 0x000fe20008400000 */
[----:B------:R-:W-:Y:S01]  /*38130*/  FADD R18, R10, R18 ;  /* 0x000000120a127221 */ /* 0x000fe20000000000 */
[----:B------:R-:W-:Y:S01]  /*38140*/  FADD R19, R11, R19 ;  /* 0x000000130b137221 */ /* 0x000fe20000000000 */
[C---:B------:R-:W-:Y:S01]  /*38150*/  FFMA R26, R27.reuse, UR46, -R26 ;  /* 0x0000002e1b1a7c23 */ /* 0x040fe2000800081a */
[----:B------:R-:W-:Y:S01]  /*38160*/  FFMA R27, R27, UR47, R8 ;  /* 0x0000002f1b1b7c23 */ /* 0x000fe20008000008 */
[----:B------:R-:W3:Y:S04]  /*38170*/  LDL.64 R10, [R1+0x2f0] ;  /* 0x0002f000010a7983 */ /* 0x000ee80000100a00 */
[----:B------:R-:W3:Y:S04]  /*38180*/  LDL.64 R8, [R1+0x270] ;  /* 0x0002700001087983 */ /* 0x000ee80000100a00 */
[----:B------:R0:W-:Y:S01]  /*38190*/  STL.64 [R1+0xe68], R18 ;  /* 0x000e681201007387 */ /* 0x0001e20000100a00 */
[C-C-:B----4-:R-:W-:Y:S01]  /*381a0*/  FADD R30, R17.reuse, -R13.reuse ;  /* 0x8000000d111e7221 */ /* 0x150fe20000000000 */
[----:B-1----:R-:W-:Y:S01]  /*381b0*/  FADD R29, R17, R13 ;  /* 0x0000000d111d7221 */ /* 0x002fe20000000000 */
[C-C-:B------:R-:W-:Y:S01]  /*381c0*/  FADD R28, R16.reuse, R12.reuse ;  /* 0x0000000c101c7221 */ /* 0x140fe20000000000 */
[----:B------:R-:W-:Y:S01]  /*381d0*/  FADD R12, R16, -R12 ;  /* 0x8000000c100c7221 */ /* 0x000fe20000000000 */
[C---:B------:R-:W-:Y:S01]  /*381e0*/  FMUL R13, R30.reuse, UR47 ;  /* 0x0000002f1e0d7c20 */ /* 0x040fe20008400000 */
[----:B------:R-:W-:Y:S01]  /*381f0*/  FMUL R17, R30, UR46 ;  /* 0x0000002e1e117c20 */ /* 0x000fe20008400000 */
[----:B0-----:R-:W4:Y:S02]  /*38200*/  LDL.64 R18, [R1+0x3f0] ;  /* 0x0003f00001127983 */ /* 0x001f240000100a00 */
[C---:B------:R-:W-:Y:S01]  /*38210*/  FFMA R16, R12.reuse, UR46, -R13 ;  /* 0x0000002e0c107c23 */ /* 0x040fe2000800080d */
[----:B------:R-:W-:-:S02]  /*38220*/  FFMA R17, R12, UR47, R17 ;  /* 0x0000002f0c117c23 */ /* 0x000fc40008000011 */
[----:B------:R-:W4:Y:S01]  /*38230*/  LDL.64 R12, [R1+0x370] ;  /* 0x00037000010c7983 */ /* 0x000f220000100a00 */
[C-C-:B-----5:R-:W-:Y:S01]  /*38240*/  FADD R25, R7.reuse, R15.reuse ;  /* 0x0000000f07197221 */ /* 0x160fe20000000000 */
[C-C-:B------:R-:W-:Y:S02]  /*38250*/  FADD R24, R6.reuse, R14.reuse ;  /* 0x0000000e06187221 */ /* 0x140fe40000000000 */
[----:B------:R0:W-:Y:S04]  /*38260*/  STL.64 [R1+0xee8], R26 ;  /* 0x000ee81a01007387 */ /* 0x0001e80000100a00 */
[----:B------:R1:W-:Y:S01]  /*38270*/  STL.64 [R1+0xfe8], R16 ;  /* 0x000fe81001007387 */ /* 0x0003e20000100a00 */
[----:B0-----:R-:W-:Y:S01]  /*38280*/  FADD R26, R7, -R15 ;  /* 0x8000000f071a7221 */ /* 0x001fe20000000000 */
[----:B------:R-:W-:-:S02]  /*38290*/  FADD R7, R6, -R14 ;  /* 0x8000000e06077221 */ /* 0x000fc40000000000 */
[----:B------:R-:W5:Y:S04]  /*382a0*/  LDL.64 R14, [R1+0x470] ;  /* 0x00047000010e7983 */ /* 0x000f680000100a00 */
[----:B-1----:R-:W5:Y:S01]  /*382b0*/  LDL.64 R16, [R1+0x4f0] ;  /* 0x0004f00001107983 */ /* 0x002f620000100a00 */
[C---:B------:R-:W-:Y:S01]  /*382c0*/  FMUL R6, R26.reuse, UR53 ;  /* 0x000000351a067c20 */ /* 0x040fe20008400000 */
[----:B------:R-:W-:Y:S02]  /*382d0*/  FMUL R26, R26, UR52 ;  /* 0x000000341a1a7c20 */ /* 0x000fe40008400000 */
[----:B------:R-:W-:Y:S01]  /*382e0*/  STL.64 [R1+0xf68], R28 ;  /* 0x000f681c01007387 */ /* 0x000fe20000100a00 */
[C---:B------:R-:W-:Y:S01]  /*382f0*/  FFMA R6, R7.reuse, UR52, -R6 ;  /* 0x0000003407067c23 */ /* 0x040fe20008000806 */
[----:B------:R-:W-:-:S02]  /*38300*/  FFMA R7, R7, UR53, R26 ;  /* 0x0000003507077c23 */ /* 0x000fc4000800001a */
        /* <DEDUP_REMOVED lines=21> */
[----:B------:R-:W-:Y:S02]  /*38460*/  FFMA R23, R8, UR53, R23 ;  /* 0x0000003508177c23 */ /* 0x000fe40008000017 */
[----:B------:R-:W3:Y:S04]  /*38470*/  LDL.64 R8, [R1+0x6f0] ;  /* 0x0006f00001087983 */ /* 0x000ee80000100a00 */
[----:B------:R5:W-:Y:S01]  /*38480*/  STL.64 [R1+0x270], R28 ;  /* 0x0002701c01007387 */ /* 0x000be20000100a00 */
[C-C-:B----4-:R-:W-:Y:S01]  /*38490*/  FADD R10, R13.reuse, -R19.reuse ;  /* 0x800000130d0a7221 */ /* 0x150fe20000000000 */
[C-C-:B0-----:R-:W-:Y:S01]  /*384a0*/  FADD R27, R12.reuse, -R18.reuse ;  /* 0x800000120c1b7221 */ /* 0x141fe20000000000 */
[----:B-1----:R-:W-:Y:S01]  /*384b0*/  FADD R24, R12, R18 ;  /* 0x000000120c187221 */ /* 0x002fe20000000000 */
[----:B------:R-:W-:Y:S01]  /*384c0*/  FADD R25, R13, R19 ;  /* 0x000000130d197221 */ /* 0x000fe20000000000 */
[C---:B------:R-:W-:Y:S01]  /*384d0*/  FMUL R26, R10.reuse, UR53 ;  /* 0x000000350a1a7c20 */ /* 0x040fe20008400000 */
[----:B------:R-:W-:Y:S01]  /*384e0*/  FMUL R10, R10, UR52 ;  /* 0x000000340a0a7c20 */ /* 0x000fe20008400000 */
[----:B------:R-:W3:Y:S02]  /*384f0*/  LDL.64 R18, [R1+0x670] ;  /* 0x0006700001127983 */ /* 0x000ee40000100a00 */
[C---:B------:R-:W-:Y:S01]  /*38500*/  FFMA R26, R27.reuse, UR52, -R26 ;  /* 0x000000341b1a7c23 */ /* 0x040fe2000800081a */
[----:B------:R-:W-:Y:S01]  /*38510*/  FFMA R27, R27, UR53, R10 ;  /* 0x000000351b1b7c23 */ /* 0x000fe2000800000a */
[----:B------:R-:W4:Y:S04]  /*38520*/  LDL.64 R12, [R1+0x7f0] ;  /* 0x0007f000010c7983 */ /* 0x000f280000100a00 */
[----:B------:R-:W4:Y:S01]  /*38530*/  LDL.64 R10, [R1+0x770] ;  /* 0x00077000010a7983 */ /* 0x000f220000100a00 */
[C-C-:B-----5:R-:W-:Y:S01]  /*38540*/  FADD R30, R15.reuse, -R17.reuse ;  /* 0x800000110f1e7221 */ /* 0x160fe20000000000 */
[----:B------:R-:W-:Y:S01]  /*38550*/  FADD R29, R15, R17 ;  /* 0x000000110f1d7221 */ /* 0x000fe20000000000 */
        /* <DEDUP_REMOVED lines=27> */
[----:B------:R-:W-:-:S02]  /*38710*/  FADD R22, R18, R8 ;  /* 0x0000000812167221 */ /* 0x000fc40000000000 */
[C---:B------:R-:W-:Y:S01]  /*38720*/  FMUL R9, R28.reuse, UR53 ;  /* 0x000000351c097c20 */ /* 0x040fe20008400000 */
[----:B-1----:R-:W-:Y:S01]  /*38730*/  FMUL R25, R28, UR52 ;  /* 0x000000341c197c20 */ /* 0x002fe20008400000 */
[C-C-:B----4-:R-:W-:Y:S01]  /*38740*/  FADD R28, R11.reuse, -R13.reuse ;  /* 0x8000000d0b1c7221 */ /* 0x150fe20000000000 */
[----:B------:R0:W-:Y:S01]  /*38750*/  STL.64 [R1+0x670], R22 ;  /* 0x0006701601007387 */ /* 0x0001e20000100a00 */
[----:B------:R-:W-:Y:S01]  /*38760*/  FADD R27, R11, R13 ;  /* 0x0000000d0b1b7221 */ /* 0x000fe20000000000 */
[----:B------:R-:W-:Y:S01]  /*38770*/  FADD R26, R10, R12 ;  /* 0x0000000c0a1a7221 */ /* 0x000fe20000000000 */
[----:B------:R-:W-:Y:S01]  /*38780*/  FADD R8, R18, -R8 ;  /* 0x8000000812087221 */ /* 0x000fe20000000000 */
[----:B------:R-:W-:Y:S01]  /*38790*/  FADD R10, R10, -R12 ;  /* 0x8000000c0a0a7221 */ /* 0x000fe20000000000 */
[----:B------:R-:W-:Y:S01]  /*387a0*/  FMUL R11, R28, UR53 ;  /* 0x000000351c0b7c20 */ /* 0x000fe20008400000 */
[----:B------:R-:W3:Y:S01]  /*387b0*/  LDL.64 R18, [R1+0xaf0] ;  /* 0x000af00001127983 */ /* 0x000ee20000100a00 */
[C---:B------:R-:W-:Y:S01]  /*387c0*/  FFMA R24, R8.reuse, UR52, -R9 ;  /* 0x0000003408187c23 */ /* 0x040fe20008000809 */
[----:B------:R-:W-:-:S02]  /*387d0*/  FFMA R25, R8, UR53, R25 ;  /* 0x0000003508197c23 */ /* 0x000fc40008000019 */
[----:B------:R-:W3:Y:S01]  /*387e0*/  LDL.64 R8, [R1+0xa70] ;  /* 0x000a700001087983 */ /* 0x000ee20000100a00 */
[----:B0-----:R-:W-:Y:S01]  /*387f0*/  FMUL R23, R28, UR52 ;  /* 0x000000341c177c20 */ /* 0x001fe20008400000 */
[----:B------:R-:W-:-:S03]  /*38800*/  FFMA R22, R10, UR52, -R11 ;  /* 0x000000340a167c23 */ /* 0x000fc6000800080b */
[----:B------:R-:W-:Y:S01]  /*38810*/  FFMA R23, R10, UR53, R23 ;  /* 0x000000350a177c23 */ /* 0x000fe20008000017 */
[----:B------:R0:W-:Y:S04]  /*38820*/  STL.64 [R1+0x6f0], R24 ;  /* 0x0006f01801007387 */ /* 0x0001e80000100a00 */
[----:B------:R1:W-:Y:S01]  /*38830*/  STL.64 [R1+0x770], R26 ;  /* 0x0007701a01007387 */ /* 0x0003e20000100a00 */
[----:B-----5:R-:W-:Y:S01]  /*38840*/  FADD R12, R15, -R17 ;  /* 0x800000110f0c7221 */ /* 0x020fe20000000000 */
[----:B------:R-:W-:-:S03]  /*38850*/  FADD R10, R14, -R16 ;  /* 0x800000100e0a7221 */ /* 0x000fc60000000000 */
[C---:B------:R-:W-:Y:S01]  /*38860*/  FMUL R11, R12.reuse, UR53 ;  /* 0x000000350c0b7c20 */ /* 0x040fe20008400000 */
[----:B------:R-:W-:Y:S01]  /*38870*/  FMUL R13, R12, UR52 ;  /* 0x000000340c0d7c20 */ /* 0x000fe20008400000 */
[----:B0-----:R-:W-:Y:S01]  /*38880*/  FADD R24, R14, R16 ;  /* 0x000000100e187221 */ /* 0x001fe20000000000 */
[----:B------:R-:W-:Y:S01]  /*38890*/  FADD R25, R15, R17 ;  /* 0x000000110f197221 */ /* 0x000fe20000000000 */
[C---:B-1----:R-:W-:Y:S01]  /*388a0*/  FFMA R26, R10.reuse, UR52, -R11 ;  /* 0x000000340a1a7c23 */ /* 0x042fe2000800080b */
[----:B------:R-:W-:Y:S01]  /*388b0*/  FFMA R27, R10, UR53, R13 ;  /* 0x000000350a1b7c23 */ /* 0x000fe2000800000d */
[----:B------:R-:W4:Y:S04]  /*388c0*/  LDL.64 R16, [R1+0xb70] ;  /* 0x000b700001107983 */ /* 0x000f280000100a00 */
[----:B------:R-:W4:Y:S04]  /*388d0*/  LDL.64 R10, [R1+0xbf0] ;  /* 0x000bf000010a7983 */ /* 0x000f280000100a00 */
[----:B------:R-:W5:Y:S04]  /*388e0*/  LDL.64 R12, [R1+0xc70] ;  /* 0x000c7000010c7983 */ /* 0x000f680000100a00 */
        /* <DEDUP_REMOVED lines=26> */
[----:B------:R0:W-:Y:S01]  /*38a90*/  STL.64 [R1+0xa70], R24 ;  /* 0x000a701801007387 */ /* 0x0001e20000100a00 */
[C-C-:B----4-:R-:W-:Y:S01]  /*38aa0*/  FADD R28, R16.reuse, -R10.reuse ;  /* 0x8000000a101c7221 */ /* 0x150fe20000000000 */
[----:B-1----:R-:W-:Y:S01]  /*38ab0*/  FADD R22, R16, R10 ;  /* 0x0000000a10167221 */ /* 0x002fe20000000000 */
[C-C-:B------:R-:W-:Y:S01]  /*38ac0*/  FADD R10, R17.reuse, -R11.reuse ;  /* 0x8000000b110a7221 */ /* 0x140fe20000000000 */
[----:B------:R-:W-:-:S03]  /*38ad0*/  FADD R23, R17, R11 ;  /* 0x0000000b11177221 */ /* 0x000fc60000000000 */
[C---:B------:R-:W-:Y:S01]  /*38ae0*/  FMUL R11, R10.reuse, UR53 ;  /* 0x000000350a0b7c20 */ /* 0x040fe20008400000 */
[----:B------:R-:W-:Y:S01]  /*38af0*/  FMUL R17, R10, UR52 ;  /* 0x000000340a117c20 */ /* 0x000fe20008400000 */
[C-C-:B-----5:R-:W-:Y:S01]  /*38b00*/  FADD R29, R13.reuse, R15.reuse ;  /* 0x0000000f0d1d7221 */ /* 0x160fe20000000000 */
[----:B------:R-:W-:Y:S01]  /*38b10*/  FADD R13, R13, -R15 ;  /* 0x8000000f0d0d7221 */ /* 0x000fe20000000000 */
[C---:B------:R-:W-:Y:S01]  /*38b20*/  FFMA R16, R28.reuse, UR52, -R11 ;  /* 0x000000341c107c23 */ /* 0x040fe2000800080b */
[----:B------:R-:W-:Y:S01]  /*38b30*/  FFMA R17, R28, UR53, R17 ;  /* 0x000000351c117c23 */ /* 0x000fe20008000011 */
[C-C-:B------:R-:W-:Y:S01]  /*38b40*/  FADD R28, R12.reuse, R14.reuse ;  /* 0x0000000e0c1c7221 */ /* 0x140fe20000000000 */
[----:B------:R-:W-:Y:S01]  /*38b50*/  FADD R14, R12, -R14 ;  /* 0x8000000e0c0e7221 */ /* 0x000fe20000000000 */
[C---:B------:R-:W-:Y:S01]  /*38b60*/  FMUL R15, R13.reuse, UR53 ;  /* 0x000000350d0f7c20 */ /* 0x040fe20008400000 */
[----:B0-----:R-:W-:Y:S01]  /*38b70*/  FMUL R25, R13, UR52 ;  /* 0x000000340d197c20 */ /* 0x001fe20008400000 */
[----:B------:R-:W4:Y:S04]  /*38b80*/  LDL.64 R10, [R1+0xf70] ;  /* 0x000f7000010a7983 */ /* 0x000f280000100a00 */
[----:B------:R-:W4:Y:S04]  /*38b90*/  LDL.64 R12, [R1+0xff0] ;  /* 0x000ff000010c7983 */ /* 0x000f280000100a00 */
        /* <DEDUP_REMOVED lines=17> */
[----:B------:R0:W-:Y:S04]  /*38cb0*/  STL.64 [R1+0xc70], R28 ;  /* 0x000c701c01007387 */ /* 0x0001e80000100a00 */
[----:B------:R-:W-:Y:S04]  /*38cc0*/  STL.64 [R1+0xcf0], R22 ;  /* 0x000cf01601007387 */ /* 0x000fe80000100a00 */
[----:B------:R-:W-:Y:S04]  /*38cd0*/  STL.64 [R1+0xdf0], R26 ;  /* 0x000df01a01007387 */ /* 0x000fe80000100a00 */
        /* <DEDUP_REMOVED lines=11> */
[----:B------:R0:W-:Y:S01]  /*38d90*/  STL.64 [R1+0xef0], R24 ;  /* 0x000ef01801007387 */ /* 0x0001e20000100a00 */
[C-C-:B----4-:R-:W-:Y:S01]  /*38da0*/  FADD R22, R11.reuse, -R13.reuse ;  /* 0x8000000d0b167221 */ /* 0x150fe20000000000 */
[----:B------:R-:W-:Y:S01]  /*38db0*/  FADD R27, R11, R13 ;  /* 0x0000000d0b1b7221 */ /* 0x000fe20000000000 */
        /* <DEDUP_REMOVED lines=17> */
[----:B------:R-:W-:Y:S04]  /*38ed0*/  STL.64 [R1+0xe70], R28 ;  /* 0x000e701c01007387 */ /* 0x000fe80000100a00 */
[----:B------:R-:W5:Y:S04]  /*38ee0*/  LDL.64 R12, [R1+0x478] ;  /* 0x00047800010c7983 */ /* 0x000f680000100a00 */
[----:B------:R-:W5:Y:S04]  /*38ef0*/  LDL.64 R14, [R1+0x4f8] ;  /* 0x0004f800010e7983 */ /* 0x000f680000100a00 */
        /* <DEDUP_REMOVED lines=13> */
[----:B------:R-:W-:Y:S04]  /*38fd0*/  STL.64 [R1+0x178], R28 ;  /* 0x0001781c01007387 */ /* 0x000fe80000100a00 */
        /* <DEDUP_REMOVED lines=11> */
[----:B------:R0:W-:Y:S04]  /*39090*/  STL.64 [R1+0x278], R18 ;  /* 0x0002781201007387 */ /* 0x0001e80000100a00 */
[----:B------:R5:W-:Y:S04]  /*390a0*/  STL.64 [R1+0x2f8], R26 ;  /* 0x0002f81a01007387 */ /* 0x000be80000100a00 */
[----:B0-----:R-:W3:Y:S01]  /*390b0*/  LDL.64 R18, [R1+0x7f8] ;  /* 0x0007f80001127983 */ /* 0x001ee20000100a00 */
[C-C-:B----4-:R-:W-:Y:S01]  /*390c0*/  FADD R30, R17.reuse, -R11.reuse ;  /* 0x8000000b111e7221 */ /* 0x150fe20000000000 */
[----:B------:R-:W-:Y:S01]  /*390d0*/  FADD R29, R17, R11 ;  /* 0x0000000b111d7221 */ /* 0x000fe20000000000 */
[C-C-:B------:R-:W-:Y:S01]  /*390e0*/  FADD R28, R16.reuse, R10.reuse ;  /* 0x0000000a101c7221 */ /* 0x140fe20000000000 */
[----:B------:R-:W-:Y:S01]  /*390f0*/  FADD R10, R16, -R10 ;  /* 0x8000000a100a7221 */ /* 0x000fe20000000000 */
[C---:B------:R-:W-:Y:S01]  /*39100*/  FMUL R11, R30.reuse, UR61 ;  /* 0x0000003d1e0b7c20 */ /* 0x040fe20008400000 */
[----:B------:R-:W-:-:S03]  /*39110*/  FMUL R17, R30, UR60 ;  /* 0x0000003c1e117c20 */ /* 0x000fc60008400000 */
[C---:B------:R-:W-:Y:S01]  /*39120*/  FFMA R16, R10.reuse, UR60, -R11 ;  /* 0x0000003c0a107c23 */ /* 0x040fe2000800080b */
[----:B------:R-:W-:Y:S02]  /*39130*/  FFMA R17, R10, UR61, R17 ;  /* 0x0000003d0a117c23 */ /* 0x000fe40008000011 */
[----:B------:R-:W4:Y:S01]  /*39140*/  LDL.64 R10, [R1+0x778] ;  /* 0x00077800010a7983 */ /* 0x000f220000100a00 */
[C-C-:B-----5:R-:W-:Y:S01]  /*39150*/  FADD R26, R13.reuse, -R15.reuse ;  /* 0x8000000f0d1a7221 */ /* 0x160fe20000000000 */
[----:B------:R-:W-:Y:S01]  /*39160*/  FADD R25, R13, R15 ;  /* 0x0000000f0d197221 */ /* 0x000fe20000000000 */
[C-C-:B------:R-:W-:Y:S01]  /*39170*/  FADD R24, R12.reuse, R14.reuse ;  /* 0x0000000e0c187221 */ /* 0x140fe20000000000 */
[----:B------:R-:W-:Y:S01]  /*39180*/  FADD R13, R12, -R14 ;  /* 0x8000000e0c0d7221 */ /* 0x000fe20000000000 */
[C---:B------:R-:W-:Y:S01]  /*39190*/  FMUL R12, R26.reuse, UR61 ;  /* 0x0000003d1a0c7c20 */ /* 0x040fe20008400000 */
[----:B------:R-:W-:Y:S01]  /*391a0*/  FMUL R26, R26, UR60 ;  /* 0x0000003c1a1a7c20 */ /* 0x000fe20008400000 */
[----:B------:R-:W-:Y:S02]  /*391b0*/  STL.64 [R1+0x378], R28 ;  /* 0x0003781c01007387 */ /* 0x000fe40000100a00 */
[----:B------:R-:W-:-:S02]  /*391c0*/  FFMA R12, R13, UR60, -R12 ;  /* 0x0000003c0d0c7c23 */ /* 0x000fc4000800080c */
[----:B------:R0:W-:Y:S01]  /*391d0*/  STL.64 [R1+0x3f8], R16 ;  /* 0x0003f81001007387 */ /* 0x0001e20000100a00 */
[----:B------:R-:W-:-:S03]  /*391e0*/  FFMA R13, R13, UR61, R26 ;  /* 0x0000003d0d0d7c23 */ /* 0x000fc6000800001a */
[----:B------:R-:W5:Y:S04]  /*391f0*/  LDL.64 R14, [R1+0x878] ;  /* 0x00087800010e7983 */ /* 0x000f680000100a00 */
[----:B------:R-:W-:Y:S04]  /*39200*/  STL.64 [R1+0x478], R24 ;  /* 0x0004781801007387 */ /* 0x000fe80000100a00 */
[----:B0-----:R-:W5:Y:S04]  /*39210*/  LDL.64 R16, [R1+0x8f8] ;  /* 0x0008f80001107983 */ /* 0x001f680000100a00 */
        /* <DEDUP_REMOVED lines=14> */
[----:B------:R-:W-:Y:S01]  /*39300*/  FADD R29, R7, R9 ;  /* 0x00000009071d7221 */ /* 0x000fe20000000000 */
[C-C-:B------:R-:W-:Y:S01]  /*39310*/  FADD R28, R6.reuse, R8.reuse ;  /* 0x00000008061c7221 */ /* 0x140fe20000000000 */
[----:B------:R-:W-:Y:S01]  /*39320*/  FADD R6, R6, -R8 ;  /* 0x8000000806067221 */ /* 0x000fe20000000000 */
[C---:B------:R-:W-:Y:S01]  /*39330*/  FMUL R7, R22.reuse, UR61 ;  /* 0x0000003d16077c20 */ /* 0x040fe20008400000 */
[----:B------:R-:W-:-:S03]  /*39340*/  FMUL R23, R22, UR60 ;  /* 0x0000003c16177c20 */ /* 0x000fc60008400000 */
[C---:B------:R-:W-:Y:S01]  /*39350*/  FFMA R22, R6.reuse, UR60, -R7 ;  /* 0x0000003c06167c23 */ /* 0x040fe20008000807 */
[----:B------:R-:W-:Y:S02]  /*39360*/  FFMA R23, R6, UR61, R23 ;  /* 0x0000003d06177c23 */ /* 0x000fe40008000017 */
[----:B------:R-:W3:Y:S04]  /*39370*/  LDL.64 R6, [R1+0xaf8] ;  /* 0x000af80001067983 */ /* 0x000ee80000100a00 */
[----:B------:R5:W-:Y:S04]  /*39380*/  STL.64 [R1+0x678], R28 ;  /* 0x0006781c01007387 */ /* 0x000be80000100a00 */
[----:B------:R5:W-:Y:S01]  /*39390*/  STL.64 [R1+0x6f8], R22 ;  /* 0x0006f81601007387 */ /* 0x000be20000100a00 */
[C-C-:B----4-:R-:W-:Y:S01]  /*393a0*/  FADD R8, R11.reuse, -R19.reuse ;  /* 0x800000130b087221 */ /* 0x150fe20000000000 */
[C-C-:B0-----:R-:W-:Y:S01]  /*393b0*/  FADD R27, R10.reuse, -R18.reuse ;  /* 0x800000120a1b7221 */ /* 0x141fe20000000000 */
[----:B-1----:R-:W-:Y:S01]  /*393c0*/  FADD R24, R10, R18 ;  /* 0x000000120a187221 */ /* 0x002fe20000000000 */
[----:B------:R-:W-:-:S02]  /*393d0*/  FADD R25, R11, R19 ;  /* 0x000000130b197221 */ /* 0x000fc40000000000 */
[----:B------:R-:W3:Y:S01]  /*393e0*/  LDL.64 R18, [R1+0xa78] ;  /* 0x000a780001127983 */ /* 0x000ee20000100a00 */
[C---:B------:R-:W-:Y:S01]  /*393f0*/  FMUL R26, R8.reuse, UR61 ;  /* 0x0000003d081a7c20 */ /* 0x040fe20008400000 */
[----:B------:R-:W-:Y:S02]  /*39400*/  FMUL R8, R8, UR60 ;  /* 0x0000003c08087c20 */ /* 0x000fe40008400000 */
[----:B------:R-:W4:Y:S01]  /*39410*/  LDL.64 R10, [R1+0xb78] ;  /* 0x000b7800010a7983 */ /* 0x000f220000100a00 */
        /* <DEDUP_REMOVED lines=10> */
[C---:B------:R-:W-:Y:S01]  /*394c0*/  FFMA R22, R14.reuse, UR60, -R15 ;  /* 0x0000003c0e167c23 */ /* 0x040fe2000800080f */
[----:B------:R-:W-:-:S02]  /*394d0*/  FFMA R23, R14, UR61, R17 ;  /* 0x0000003d0e177c23 */ /* 0x000fc40008000011 */
        /* <DEDUP_REMOVED lines=23> */
[C---:B----4-:R-:W-:Y:S02]  /*39650*/  FADD R29, R11.reuse, R9 ;  /* 0x000000090b1d7221 */ /* 0x050fe40000000000 */
[C---:B------:R-:W-:Y:S01]  /*39660*/  FFMA R18, R28.reuse, UR60, -R7 ;  /* 0x0000003c1c127c23 */ /* 0x040fe20008000807 */
[----:B------:R-:W-:Y:S01]  /*39670*/  FFMA R19, R28, UR61, R19 ;  /* 0x0000003d1c137c23 */ /* 0x000fe20008000013 */
[C-C-:B------:R-:W-:Y:S01]  /*39680*/  FADD R28, R10.reuse, R8.reuse ;  /* 0x000000080a1c7221 */ /* 0x140fe20000000000 */
[----:B------:R-:W-:Y:S01]  /*39690*/  FADD R10, R10, -R8 ;  /* 0x800000080a0a7221 */ /* 0x000fe20000000000 */
[----:B------:R-:W-:Y:S01]  /*396a0*/  FADD R11, R11, -R9 ;  /* 0x800000090b0b7221 */ /* 0x000fe20000000000 */
[----:B------:R-:W3:Y:S04]  /*396b0*/  LDL.64 R6, [R1+0xef8] ;  /* 0x000ef80001067983 */ /* 0x000ee80000100a00 */
[----:B------:R-:W3:Y:S01]  /*396c0*/  LDL.64 R8, [R1+0xe78] ;  /* 0x000e780001087983 */ /* 0x000ee20000100a00 */
[----:B-1----:R-:W-:-:S03]  /*396d0*/  FMUL R25, R11, UR61 ;  /* 0x0000003d0b197c20 */ /* 0x002fc60008400000 */
[----:B------:R0:W-:Y:S01]  /*396e0*/  STL.64 [R1+0xa78], R22 ;  /* 0x000a781601007387 */ /* 0x0001e20000100a00 */
[----:B------:R-:W-:-:S03]  /*396f0*/  FMUL R11, R11, UR60 ;  /* 0x0000003c0b0b7c20 */ /* 0x000fc60008400000 */
[----:B------:R1:W-:Y:S01]  /*39700*/  STL.64 [R1+0xaf8], R18 ;  /* 0x000af81201007387 */ /* 0x0003e20000100a00 */
[C---:B-----5:R-:W-:Y:S01]  /*39710*/  FADD R26, R17.reuse, -R15 ;  /* 0x8000000f111a7221 */ /* 0x060fe20000000000 */
[--C-:B------:R-:W-:Y:S01]  /*39720*/  FADD R27, R16, -R14.reuse ;  /* 0x8000000e101b7221 */ /* 0x100fe20000000000 */
[----:B0-----:R-:W-:Y:S01]  /*39730*/  FFMA R22, R10, UR60, -R25 ;  /* 0x0000003c0a167c23 */ /* 0x001fe20008000819 */
[----:B------:R-:W-:Y:S01]  /*39740*/  FADD R24, R16, R14 ;  /* 0x0000000e10187221 */ /* 0x000fe20000000000 */
[----:B------:R-:W-:Y:S01]  /*39750*/  FADD R25, R17, R15 ;  /* 0x0000000f11197221 */ /* 0x000fe20000000000 */
[----:B-1----:R-:W4:Y:S04]  /*39760*/  LDL.64 R18, [R1+0xf78] ;  /* 0x000f780001127983 */ /* 0x002f280000100a00 */
[----:B------:R-:W4:Y:S01]  /*39770*/  LDL.64 R16, [R1+0xff8] ;  /* 0x000ff80001107983 */ /* 0x000f220000100a00 */
[----:B------:R-:W-:Y:S01]  /*39780*/  FFMA R23, R10, UR61, R11 ;  /* 0x0000003d0a177c23 */ /* 0x000fe2000800000b */
[C---:B------:R-:W-:Y:S01]  /*39790*/  FMUL R10, R26.reuse, UR61 ;  /* 0x0000003d1a0a7c20 */ /* 0x040fe20008400000 */
[----:B------:R-:W-:Y:S01]  /*397a0*/  FMUL R14, R26, UR60 ;  /* 0x0000003c1a0e7c20 */ /* 0x000fe20008400000 */
[----:B------:R0:W-:Y:S02]  /*397b0*/  STL.64 [R1+0xb78], R28 ;  /* 0x000b781c01007387 */ /* 0x0001e40000100a00 */
[C---:B------:R-:W-:Y:S01]  /*397c0*/  FFMA R26, R27.reuse, UR60, -R10 ;  /* 0x0000003c1b1a7c23 */ /* 0x040fe2000800080a */
[----:B------:R-:W-:Y:S01]  /*397d0*/  FFMA R27, R27, UR61, R14 ;  /* 0x0000003d1b1b7c23 */ /* 0x000fe2000800000e */
[----:B------:R-:W5:Y:S04]  /*397e0*/  LDL.64 R10, [R1+0x40] ;  /* 0x00004000010a7983 */ /* 0x000f680000100a00 */
[----:B------:R-:W5:Y:S04]  /*397f0*/  LDL.64 R14, [R1] ;  /* 0x00000000010e7983 */ /* 0x000f680000100a00 */
        /* <DEDUP_REMOVED lines=14> */
[C-C-:B---3--:R-:W-:Y:S01]  /*398e0*/  FADD R25, R8.reuse, -R6.reuse ;  /* 0x8000000608197221 */ /* 0x148fe20000000000 */
[----:B------:R-:W-:Y:S01]  /*398f0*/  FADD R6, R8, R6 ;  /* 0x0000000608067221 */ /* 0x000fe20000000000 */
[----:B------:R-:W-:-:S04]  /*39900*/  FADD R8, R9, -R7 ;  /* 0x8000000709087221 */ /* 0x000fc80000000000 */
[C---:B------:R-:W-:Y:S01]  /*39910*/  FMUL R24, R8.reuse, UR61 ;  /* 0x0000003d08187c20 */ /* 0x040fe20008400000 */
[----:B------:R-:W-:-:S03]  /*39920*/  FMUL R8, R8, UR60 ;  /* 0x0000003c08087c20 */ /* 0x000fc60008400000 */
[C---:B------:R-:W-:Y:S01]  /*39930*/  FFMA R24, R25.reuse, UR60, -R24 ;  /* 0x0000003c19187c23 */ /* 0x040fe20008000818 */
[----:B------:R-:W-:Y:S01]  /*39940*/  FFMA R25, R25, UR61, R8 ;  /* 0x0000003d19197c23 */ /* 0x000fe20008000008 */
[----:B------:R-:W-:Y:S01]  /*39950*/  FADD R7, R9, R7 ;  /* 0x0000000709077221 */ /* 0x000fe20000000000 */
[----:B----4-:R-:W-:Y:S01]  /*39960*/  FADD R8, R19, -R17 ;  /* 0x8000001113087221 */ /* 0x010fe20000000000 */
[----:B0-----:R-:W-:-:S03]  /*39970*/  FADD R23, R18, -R16 ;  /* 0x8000001012177221 */ /* 0x001fc60000000000 */
[C---:B------:R-:W-:Y:S01]  /*39980*/  FMUL R22, R8.reuse, UR61 ;  /* 0x0000003d08167c20 */ /* 0x040fe20008400000 */
[----:B------:R-:W-:Y:S01]  /*39990*/  FMUL R8, R8, UR60 ;  /* 0x0000003c08087c20 */ /* 0x000fe20008400000 */
[----:B------:R0:W-:Y:S02]  /*399a0*/  STL.64 [R1+0xe78], R6 ;  /* 0x000e780601007387 */ /* 0x0001e40000100a00 */
[C---:B------:R-:W-:Y:S01]  /*399b0*/  FFMA R22, R23.reuse, UR60, -R22 ;  /* 0x0000003c17167c23 */ /* 0x040fe20008000816 */
[----:B------:R-:W-:Y:S01]  /*399c0*/  FFMA R23, R23, UR61, R8 ;  /* 0x0000003d17177c23 */ /* 0x000fe20008000008 */
[----:B------:R3:W-:Y:S01]  /*399d0*/  STL.64 [R1+0xef8], R24 ;  /* 0x000ef81801007387 */ /* 0x0007e20000100a00 */
[----:B------:R-:W-:Y:S01]  /*399e0*/  FADD R19, R19, R17 ;  /* 0x0000001113137221 */ /* 0x000fe20000000000 */
[----:B-----5:R-:W-:Y:S01]  /*399f0*/  FADD R17, R14, -R10 ;  /* 0x8000000a0e117221 */ /* 0x020fe20000000000 */
[----:B-1----:R-:W-:Y:S01]  /*39a00*/  FADD R26, R15, -R11 ;  /* 0x8000000b0f1a7221 */ /* 0x002fe20000000000 */
[----:B------:R-:W4:Y:S01]  /*39a10*/  LDL.64 R8, [R1+0x100] ;  /* 0x0001000001087983 */ /* 0x000f220000100a00 */
[----:B------:R-:W-:-:S03]  /*39a20*/  FADD R18, R18, R16 ;  /* 0x0000001012127221 */ /* 0x000fc60000000000 */
[----:B0-----:R-:W4:Y:S01]  /*39a30*/  LDL.64 R6, [R1+0x140] ;  /* 0x0001400001067983 */ /* 0x001f220000100a00 */
[----:B---3--:R-:W-:Y:S01]  /*39a40*/  FADD R24, R14, R10 ;  /* 0x0000000a0e187221 */ /* 0x008fe20000000000 */
[----:B------:R-:W-:Y:S02]  /*39a50*/  FADD R25, R15, R11 ;  /* 0x0000000b0f197221 */ /* 0x000fe40000000000 */
[----:B------:R-:W3:Y:S04]  /*39a60*/  LDL.64 R10, [R1+0x180] ;  /* 0x00018000010a7983 */ /* 0x000ee80000100a00 */
[----:B------:R-:W3:Y:S01]  /*39a70*/  LDL.64 R14, [R1+0x1c0] ;  /* 0x0001c000010e7983 */ /* 0x000ee20000100a00 */
[----:B------:R-:W-:Y:S01]  /*39a80*/  FFMA R16, -RZ, R26, R17 ;  /* 0x0000001aff107223 */ /* 0x000fe20000000111 */
[----:B------:R-:W-:-:S02]  /*39a90*/  FFMA R17, RZ, R17, R26 ;  /* 0x00000011ff117223 */ /* 0x000fc4000000001a */
[----:B------:R-:W-:Y:S04]  /*39aa0*/  STL.64 [R1+0xf78], R18 ;  /* 0x000f781201007387 */ /* 0x000fe80000100a00 */
[----:B------:R0:W-:Y:S01]  /*39ab0*/  STL.64 [R1+0xff8], R22 ;  /* 0x000ff81601007387 */ /* 0x0001e20000100a00 */
[C-C-:B--2---:R-:W-:Y:S01]  /*39ac0*/  FADD R26, R12.reuse, -R4.reuse ;  /* 0x800000040c1a7221 */ /* 0x144fe20000000000 */
[C-C-:B0-----:R-:W-:Y:S01]  /*39ad0*/  FADD R23, R13.reuse, -R5.reuse ;  /* 0x800000050d177221 */ /* 0x141fe20000000000 */
[----:B------:R-:W-:Y:S01]  /*39ae0*/  FADD R18, R12, R4 ;  /* 0x000000040c127221 */ /* 0x000fe20000000000 */
[----:B------:R-:W-:Y:S02]  /*39af0*/  FADD R19, R13, R5 ;  /* 0x000000050d137221 */ /* 0x000fe40000000000 */
[----:B------:R-:W2:Y:S04]  /*39b00*/  LDL.64 R4, [R1+0x200] ;  /* 0x0002000001047983 */ /* 0x000ea80000100a00 */
[----:B------:R-:W2:Y:S01]  /*39b10*/  LDL.64 R12, [R1+0x240] ;  /* 0x00024000010c7983 */ /* 0x000ea20000100a00 */
[----:B------:R-:W-:Y:S01]  /*39b20*/  FFMA R22, -RZ, R23, R26 ;  /* 0x00000017ff167223 */ /* 0x000fe2000000011a */
[----:B------:R-:W-:-:S02]  /*39b30*/  FFMA R23, RZ, R26, R23 ;  /* 0x0000001aff177223 */ /* 0x000fc40000000017 */
[----:B------:R-:W-:Y:S04]  /*39b40*/  STL.64 [R1+0xd78], R28 ;  /* 0x000d781c01007387 */ /* 0x000fe80000100a00 */
[----:B------:R0:W-:Y:S04]  /*39b50*/  STL.64 [R1], R24 ;  /* 0x0000001801007387 */ /* 0x0001e80000100a00 */
[----:B------:R-:W-:Y:S04]  /*39b60*/  STL.64 [R1+0x40], R16 ;  /* 0x0000401001007387 */ /* 0x000fe80000100a00 */
[----:B------:R3:W-:Y:S04]  /*39b70*/  STL.64 [R1+0x80], R18 ;  /* 0x0000801201007387 */ /* 0x0007e80000100a00 */
[----:B------:R1:W-:Y:S01]  /*39b80*/  STL.64 [R1+0xc0], R22 ;  /* 0x0000c01601007387 */ /* 0x0003e20000100a00 */
[C-C-:B----4-:R-:W-:Y:S01]  /*39b90*/  FADD R27, R8.reuse, -R6.reuse ;  /* 0x80000006081b7221 */ /* 0x150fe20000000000 */
[----:B0-----:R-:W-:Y:S01]  /*39ba0*/  FADD R24, R8, R6 ;  /* 0x0000000608187221 */ /* 0x001fe20000000000 */
[C-C-:B------:R-:W-:Y:S01]  /*39bb0*/  FADD R25, R9.reuse, R7.reuse ;  /* 0x0000000709197221 */ /* 0x140fe20000000000 */
[----:B------:R-:W-:-:S02]  /*39bc0*/  FADD R28, R9, -R7 ;  /* 0x80000007091c7221 */ /* 0x000fc40000000000 */
[----:B------:R-:W4:Y:S04]  /*39bd0*/  LDL.64 R6, [R1+0x280] ;  /* 0x0002800001067983 */ /* 0x000f280000100a00 */
[----:B------:R-:W4:Y:S01]  /*39be0*/  LDL.64 R8, [R1+0x2c0] ;  /* 0x0002c00001087983 */ /* 0x000f220000100a00 */
[C-C-:B---3--:R-:W-:Y:S01]  /*39bf0*/  FADD R18, R10.reuse, -R14.reuse ;  /* 0x8000000e0a127221 */ /* 0x148fe20000000000 */
[----:B------:R-:W-:Y:S01]  /*39c00*/  FADD R16, R10, R14 ;  /* 0x0000000e0a107221 */ /* 0x000fe20000000000 */
[C-C-:B-1----:R-:W-:Y:S01]  /*39c10*/  FADD R23, R11.reuse, -R15.reuse ;  /* 0x8000000f0b177221 */ /* 0x142fe20000000000 */
[----:B------:R-:W-:Y:S02]  /*39c20*/  FADD R17, R11, R15 ;  /* 0x0000000f0b117221 */ /* 0x000fe40000000000 */
[----:B------:R-:W3:Y:S04]  /*39c30*/  LDL.64 R14, [R1+0x300] ;  /* 0x00030000010e7983 */ /* 0x000ee80000100a00 */
[----:B------:R-:W3:Y:S01]  /*39c40*/  LDL.64 R10, [R1+0x340] ;  /* 0x00034000010a7983 */ /* 0x000ee20000100a00 */
[----:B------:R-:W-:Y:S01]  /*39c50*/  FFMA R26, -RZ, R28, R27 ;  /* 0x0000001cff1a7223 */ /* 0x000fe2000000011b */
[----:B------:R-:W-:Y:S01]  /*39c60*/  FFMA R27, RZ, R27, R28 ;  /* 0x0000001bff1b7223 */ /* 0x000fe2000000001c */
[----:B------:R-:W-:Y:S01]  /*39c70*/  FFMA R22, -RZ, R23, R18 ;  /* 0x00000017ff167223 */ /* 0x000fe20000000112 */
[----:B------:R-:W-:Y:S01]  /*39c80*/  STL.64 [R1+0x100], R24 ;  /* 0x0001001801007387 */ /* 0x000fe20000100a00 */
[----:B------:R-:W-:-:S03]  /*39c90*/  FFMA R23, RZ, R18, R23 ;  /* 0x00000012ff177223 */ /* 0x000fc60000000017 */
[----:B------:R-:W5:Y:S04]  /*39ca0*/  LDL.64 R18, [R1+0x380] ;  /* 0x0003800001127983 */ /* 0x000f680000100a00 */
[----:B------:R0:W-:Y:S04]  /*39cb0*/  STL.64 [R1+0x180], R16 ;  /* 0x0001801001007387 */ /* 0x0001e80000100a00 */
[----:B0-----:R-:W5:Y:S01]  /*39cc0*/  LDL.64 R16, [R1+0x440] ;  /* 0x0004400001107983 */ /* 0x001f620000100a00 */
[C-C-:B--2---:R-:W-:Y:S01]  /*39cd0*/  FADD R25, R4.reuse, -R12.reuse ;  /* 0x8000000c04197221 */ /* 0x144fe20000000000 */
[----:B------:R-:W-:Y:S01]  /*39ce0*/  FADD R28, R4, R12 ;  /* 0x0000000c041c7221 */ /* 0x000fe20000000000 */
[C-C-:B------:R-:W-:Y:S01]  /*39cf0*/  FADD R4, R5.reuse, -R13.reuse ;  /* 0x8000000d05047221 */ /* 0x140fe20000000000 */
[----:B------:R-:W-:-:S02]  /*39d00*/  FADD R29, R5, R13 ;  /* 0x0000000d051d7221 */ /* 0x000fc40000000000 */
[----:B------:R-:W5:Y:S01]  /*39d10*/  LDL.64 R12, [R1+0x3c0] ;  /* 0x0003c000010c7983 */ /* 0x000f620000100a00 */
[----:B------:R-:W-:Y:S01]  /*39d20*/  FFMA R24, -RZ, R4, R25 ;  /* 0x00000004ff187223 */ /* 0x000fe20000000119 */
[----:B------:R-:W-:Y:S02]  /*39d30*/  FFMA R25, RZ, R25, R4 ;  /* 0x00000019ff197223 */ /* 0x000fe40000000004 */
[----:B------:R-:W2:Y:S04]  /*39d40*/  LDL.64 R4, [R1+0x400] ;  /* 0x0004000001047983 */ /* 0x000ea80000100a00 */
[----:B------:R0:W-:Y:S04]  /*39d50*/  STL.64 [R1+0x140], R26 ;  /* 0x0001401a01007387 */ /* 0x0001e80000100a00 */
[----:B------:R1:W-:Y:S04]  /*39d60*/  STL.64 [R1+0x1c0], R22 ;  /* 0x0001c01601007387 */ /* 0x0003e80000100a00 */
[----:B------:R3:W-:Y:S04]  /*39d70*/  STL.64 [R1+0x240], R24 ;  /* 0x0002401801007387 */ /* 0x0007e80000100a00 */
[----:B------:R5:W-:Y:S01]  /*39d80*/  STL.64 [R1+0x200], R28 ;  /* 0x0002001c01007387 */ /* 0x000be20000100a00 */
[C-C-:B----4-:R-:W-:Y:S01]  /*39d90*/  FADD R30, R6.reuse, -R8.reuse ;  /* 0x80000008061e7221 */ /* 0x150fe20000000000 */
[C-C-:B------:R-:W-:Y:S01]  /*39da0*/  FADD R31, R7.reuse, -R9.reuse ;  /* 0x80000009071f7221 */ /* 0x140fe20000000000 */
[----:B0-----:R-:W-:Y:S01]  /*39db0*/  FADD R26, R6, R8 ;  /* 0x00000008061a7221 */ /* 0x001fe20000000000 */
[----:B------:R-:W-:-:S02]  /*39dc0*/  FADD R27, R7, R9 ;  /* 0x00000009071b7221 */ /* 0x000fc40000000000 */
[----:B-1----:R-:W-:Y:S01]  /*39dd0*/  FFMA R22, -RZ, R31, R30 ;  /* 0x0000001fff167223 */ /* 0x002fe2000000011e */
[----:B------:R-:W-:Y:S01]  /*39de0*/  FFMA R23, RZ, R30, R31 ;  /* 0x0000001eff177223 */ /* 0x000fe2000000001f */
[----:B------:R-:W4:Y:S01]  /*39df0*/  LDL.64 R8, [R1+0x480] ;  /* 0x0004800001087983 */ /* 0x000f220000100a00 */
[C-C-:B---3--:R-:W-:Y:S01]  /*39e00*/  FADD R6, R14.reuse, -R10.reuse ;  /* 0x8000000a0e067221 */ /* 0x148fe20000000000 */
[C---:B------:R-:W-:Y:S02]  /*39e10*/  FADD R7, R15.reuse, -R11 ;  /* 0x8000000b0f077221 */ /* 0x040fe40000000000 */
[----:B------:R0:W-:Y:S01]  /*39e20*/  STL.64 [R1+0x2c0], R22 ;  /* 0x0002c01601007387 */ /* 0x0001e20000100a00 */
[----:B------:R-:W-:Y:S01]  /*39e30*/  FADD R14, R14, R10 ;  /* 0x0000000a0e0e7221 */ /* 0x000fe20000000000 */
[----:B------:R-:W-:Y:S01]  /*39e40*/  FFMA R24, -RZ, R7, R6 ;  /* 0x00000007ff187223 */ /* 0x000fe20000000106 */
[----:B------:R-:W-:Y:S01]  /*39e50*/  FFMA R25, RZ, R6, R7 ;  /* 0x00000006ff197223 */ /* 0x000fe20000000007 */
[----:B------:R-:W-:Y:S01]  /*39e60*/  FADD R15, R15, R11 ;  /* 0x0000000b0f0f7221 */ /* 0x000fe20000000000 */
[----:B------:R-:W4:Y:S04]  /*39e70*/  LDL.64 R6, [R1+0x4c0] ;  /* 0x0004c00001067983 */ /* 0x000f280000100a00 */
[----:B------:R1:W-:Y:S04]  /*39e80*/  STL.64 [R1+0x280], R26 ;  /* 0x0002801a01007387 */ /* 0x0003e80000100a00 */
[----:B------:R2:W-:Y:S04]  /*39e90*/  STL.64 [R1+0x300], R14 ;  /* 0x0003000e01007387 */ /* 0x0005e80000100a00 */
[----:B------:R-:W3:Y:S01]  /*39ea0*/  LDL.64 R10, [R1+0x500] ;  /* 0x00050000010a7983 */ /* 0x000ee20000100a00 */
[C-C-:B-----5:R-:W-:Y:S01]  /*39eb0*/  FADD R28, R18.reuse, -R12.reuse ;  /* 0x8000000c121c7221 */ /* 0x160fe20000000000 */
[C-C-:B0-----:R-:W-:Y:S01]  /*39ec0*/  FADD R23, R19.reuse, -R13.reuse ;  /* 0x8000000d13177221 */ /* 0x141fe20000000000 */
[----:B-1----:R-:W-:Y:S01]  /*39ed0*/  FADD R26, R18, R12 ;  /* 0x0000000c121a7221 */ /* 0x002fe20000000000 */
[----:B------:R-:W-:Y:S01]  /*39ee0*/  FADD R27, R19, R13 ;  /* 0x0000000d131b7221 */ /* 0x000fe20000000000 */
[C---:B--2---:R-:W-:Y:S01]  /*39ef0*/  FADD R14, R5.reuse, -R17 ;  /* 0x80000011050e7221 */ /* 0x044fe20000000000 */
[----:B------:R-:W3:Y:S01]  /*39f00*/  LDL.64 R12, [R1+0x540] ;  /* 0x00054000010c7983 */ /* 0x000ee20000100a00 */
[----:B------:R-:W-:Y:S01]  /*39f10*/  FFMA R18, -RZ, R23, R28 ;  /* 0x00000017ff127223 */ /* 0x000fe2000000011c */
[----:B------:R-:W-:Y:S01]  /*39f20*/  FFMA R19, RZ, R28, R23 ;  /* 0x0000001cff137223 */ /* 0x000fe20000000017 */
[C-C-:B------:R-:W-:Y:S01]  /*39f30*/  FADD R23, R4.reuse, -R16.reuse ;  /* 0x8000001004177221 */ /* 0x140fe20000000000 */
[----:B------:R-:W-:Y:S01]  /*39f40*/  FADD R16, R4, R16 ;  /* 0x0000001004107221 */ /* 0x000fe20000000000 */
[----:B------:R-:W-:-:S02]  /*39f50*/  FADD R17, R5, R17 ;  /* 0x0000001105117221 */ /* 0x000fc40000000000 */
[----:B------:R-:W-:Y:S01]  /*39f60*/  FFMA R22, -RZ, R14, R23 ;  /* 0x0000000eff167223 */ /* 0x000fe20000000117 */
[----:B------:R-:W-:Y:S01]  /*39f70*/  FFMA R23, RZ, R23, R14 ;  /* 0x00000017ff177223 */ /* 0x000fe2000000000e */
[----:B------:R-:W2:Y:S04]  /*39f80*/  LDL.64 R4, [R1+0x580] ;  /* 0x0005800001047983 */ /* 0x000ea80000100a00 */
[----:B------:R-:W2:Y:S04]  /*39f90*/  LDL.64 R14, [R1+0x5c0] ;  /* 0x0005c000010e7983 */ /* 0x000ea80000100a00 */
[----:B------:R4:W-:Y:S04]  /*39fa0*/  STL.64 [R1+0x340], R24 ;  /* 0x0003401801007387 */ /* 0x0009e80000100a00 */
[----:B------:R0:W-:Y:S04]  /*39fb0*/  STL.64 [R1+0x380], R26 ;  /* 0x0003801a01007387 */ /* 0x0001e80000100a00 */
[----:B------:R-:W-:Y:S04]  /*39fc0*/  STL.64 [R1+0x3c0], R18 ;  /* 0x0003c01201007387 */ /* 0x000fe80000100a00 */
[----:B------:R3:W-:Y:S04]  /*39fd0*/  STL.64 [R1+0x400], R16 ;  /* 0x0004001001007387 */ /* 0x0007e80000100a00 */
[----:B------:R2:W-:Y:S01]  /*39fe0*/  STL.64 [R1+0x440], R22 ;  /* 0x0004401601007387 */ /* 0x0005e20000100a00 */
[C-C-:B----4-:R-:W-:Y:S01]  /*39ff0*/  FADD R25, R8.reuse, -R6.reuse ;  /* 0x8000000608197221 */ /* 0x150fe20000000000 */
[----:B------:R-:W-:Y:S01]  /*3a000*/  FADD R28, R8, R6 ;  /* 0x00000006081c7221 */ /* 0x000fe20000000000 */
[C-C-:B0-----:R-:W-:Y:S01]  /*3a010*/  FADD R26, R9.reuse, -R7.reuse ;  /* 0x80000007091a7221 */ /* 0x141fe20000000000 */
[----:B------:R-:W-:-:S02]  /*3a020*/  FADD R29, R9, R7 ;  /* 0x00000007091d7221 */ /* 0x000fc40000000000 */
[----:B------:R-:W4:Y:S01]  /*3a030*/  LDL.64 R8, [R1+0x600] ;  /* 0x0006000001087983 */ /* 0x000f220000100a00 */
[----:B------:R-:W-:-:S03]  /*3a040*/  FFMA R24, -RZ, R26, R25 ;  /* 0x0000001aff187223 */ /* 0x000fc60000000119 */
[----:B------:R-:W4:Y:S01]  /*3a050*/  LDL.64 R6, [R1+0x640] ;  /* 0x0006400001067983 */ /* 0x000f220000100a00 */
[----:B------:R-:W-:-:S03]  /*3a060*/  FFMA R25, RZ, R25, R26 ;  /* 0x00000019ff197223 */ /* 0x000fc6000000001a */
[----:B------:R0:W-:Y:S01]  /*3a070*/  STL.64 [R1+0x480], R28 ;  /* 0x0004801c01007387 */ /* 0x0001e20000100a00 */
[C-C-:B---3--:R-:W-:Y:S01]  /*3a080*/  FADD R17, R10.reuse, -R12.reuse ;  /* 0x8000000c0a117221 */ /* 0x148fe20000000000 */
[----:B------:R-:W-:Y:S01]  /*3a090*/  FADD R26, R10, R12 ;  /* 0x0000000c0a1a7221 */ /* 0x000fe20000000000 */
[C-C-:B------:R-:W-:Y:S01]  /*3a0a0*/  FADD R18, R11.reuse, -R13.reuse ;  /* 0x8000000d0b127221 */ /* 0x140fe20000000000 */
[----:B------:R-:W-:Y:S02]  /*3a0b0*/  FADD R27, R11, R13 ;  /* 0x0000000d0b1b7221 */ /* 0x000fe40000000000 */
[----:B------:R-:W3:Y:S04]  /*3a0c0*/  LDL.64 R12, [R1+0x680] ;  /* 0x00068000010c7983 */ /* 0x000ee80000100a00 */
[----:B------:R-:W3:Y:S01]  /*3a0d0*/  LDL.64 R10, [R1+0x6c0] ;  /* 0x0006c000010a7983 */ /* 0x000ee20000100a00 */
[----:B------:R-:W-:Y:S01]  /*3a0e0*/  FFMA R16, -RZ, R18, R17 ;  /* 0x00000012ff107223 */ /* 0x000fe20000000111 */
[----:B------:R-:W-:Y:S01]  /*3a0f0*/  FFMA R17, RZ, R17, R18 ;  /* 0x00000011ff117223 */ /* 0x000fe20000000012 */
[C-C-:B--2---:R-:W-:Y:S01]  /*3a100*/  FADD R23, R4.reuse, -R14.reuse ;  /* 0x8000000e04177221 */ /* 0x144fe20000000000 */
[C-C-:B0-----:R-:W-:Y:S01]  /*3a110*/  FADD R28, R5.reuse, -R15.reuse ;  /* 0x8000000f051c7221 */ /* 0x141fe20000000000 */
[----:B------:R-:W-:Y:S01]  /*3a120*/  FADD R18, R4, R14 ;  /* 0x0000000e04127221 */ /* 0x000fe20000000000 */
[----:B------:R-:W-:-:S02]  /*3a130*/  FADD R19, R5, R15 ;  /* 0x0000000f05137221 */ /* 0x000fc40000000000 */
[----:B------:R-:W2:Y:S04]  /*3a140*/  LDL.64 R4, [R1+0x700] ;  /* 0x0007000001047983 */ /* 0x000ea80000100a00 */
[----:B------:R-:W2:Y:S01]  /*3a150*/  LDL.64 R14, [R1+0x740] ;  /* 0x00074000010e7983 */ /* 0x000ea20000100a00 */
[----:B------:R-:W-:Y:S01]  /*3a160*/  FFMA R22, -RZ, R28, R23 ;  /* 0x0000001cff167223 */ /* 0x000fe20000000117 */
[----:B------:R-:W-:Y:S02]  /*3a170*/  FFMA R23, RZ, R23, R28 ;  /* 0x00000017ff177223 */ /* 0x000fe4000000001c */
[----:B------:R4:W-:Y:S04]  /*3a180*/  STL.64 [R1+0x4c0], R24 ;  /* 0x0004c01801007387 */ /* 0x0009e80000100a00 */
[----:B------:R0:W-:Y:S04]  /*3a190*/  STL.64 [R1+0x500], R26 ;  /* 0x0005001a01007387 */ /* 0x0001e80000100a00 */
[----:B------:R3:W-:Y:S04]  /*3a1a0*/  STL.64 [R1+0x540], R16 ;  /* 0x0005401001007387 */ /* 0x0007e80000100a00 */
        /* <DEDUP_REMOVED lines=177> */
[----:B------:R-:W-:Y:S04]  /*3acc0*/  STL.64 [R1+0xdc0], R24 ;  /* 0x000dc01801007387 */ /* 0x000fe80000100a00 */
[----:B------:R-:W-:Y:S04]  /*3acd0*/  STL.64 [R1+0xe00], R26 ;  /* 0x000e001a01007387 */ /* 0x000fe80000100a00 */
[----:B------:R-:W-:Y:S04]  /*3ace0*/  STL.64 [R1+0xe40], R16 ;  /* 0x000e401001007387 */ /* 0x000fe80000100a00 */
[----:B------:R-:W-:Y:S04]  /*3acf0*/  STL.64 [R1+0xec0], R22 ;  /* 0x000ec01601007387 */ /* 0x000fe80000100a00 */
[----:B------:R0:W-:Y:S04]  /*3ad00*/  STL.64 [R1+0xe80], R18 ;  /* 0x000e801201007387 */ /* 0x0001e80000100a00 */
[----:B0-----:R-:W5:Y:S01]  /*3ad10*/  LDL.64 R18, [R1+0x148] ;  /* 0x0001480001127983 */ /* 0x001f620000100a00 */
[C-C-:B----4-:R-:W-:Y:S01]  /*3ad20*/  FADD R25, R8.reuse, -R6.reuse ;  /* 0x8000000608197221 */ /* 0x150fe20000000000 */
[C-C-:B------:R-:W-:Y:S01]  /*3ad30*/  FADD R28, R9.reuse, -R7.reuse ;  /* 0x80000007091c7221 */ /* 0x140fe20000000000 */
[----:B------:R-:W-:Y:S01]  /*3ad40*/  FADD R26, R8, R6 ;  /* 0x00000006081a7221 */ /* 0x000fe20000000000 */
[----:B------:R-:W-:-:S02]  /*3ad50*/  FADD R27, R9, R7 ;  /* 0x00000007091b7221 */ /* 0x000fc40000000000 */
[----:B------:R-:W4:Y:S01]  /*3ad60*/  LDL.64 R8, [R1+0x88] ;  /* 0x0000880001087983 */ /* 0x000f220000100a00 */
[----:B------:R-:W-:-:S03]  /*3ad70*/  FFMA R24, -RZ, R28, R25 ;  /* 0x0000001cff187223 */ /* 0x000fc60000000119 */
[----:B------:R-:W4:Y:S01]  /*3ad80*/  LDL.64 R6, [R1+0xc8] ;  /* 0x0000c80001067983 */ /* 0x000f220000100a00 */
[----:B------:R-:W-:-:S03]  /*3ad90*/  FFMA R25, RZ, R25, R28 ;  /* 0x00000019ff197223 */ /* 0x000fc6000000001c */
[----:B------:R0:W-:Y:S04]  /*3ada0*/  STL.64 [R1+0xf00], R26 ;  /* 0x000f001a01007387 */ /* 0x0001e80000100a00 */
[----:B------:R1:W-:Y:S01]  /*3adb0*/  STL.64 [R1+0xf40], R24 ;  /* 0x000f401801007387 */ /* 0x0003e20000100a00 */
[C-C-:B---3--:R-:W-:Y:S01]  /*3adc0*/  FADD R16, R12.reuse, -R10.reuse ;  /* 0x8000000a0c107221 */ /* 0x148fe20000000000 */
[----:B------:R-:W-:Y:S01]  /*3add0*/  FADD R28, R12, R10 ;  /* 0x0000000a0c1c7221 */ /* 0x000fe20000000000 */
[C-C-:B------:R-:W-:Y:S01]  /*3ade0*/  FADD R23, R13.reuse, -R11.reuse ;  /* 0x8000000b0d177221 */ /* 0x140fe20000000000 */
[----:B------:R-:W-:Y:S02]  /*3adf0*/  FADD R29, R13, R11 ;  /* 0x0000000b0d1d7221 */ /* 0x000fe40000000000 */
[----:B------:R-:W5:Y:S01]  /*3ae00*/  LDL.64 R12, [R1+0x108] ;  /* 0x00010800010c7983 */ /* 0x000f620000100a00 */
[----:B------:R-:W-:Y:S01]  /*3ae10*/  FFMA R22, -RZ, R23, R16 ;  /* 0x00000017ff167223 */ /* 0x000fe20000000110 */
[----:B------:R-:W-:-:S02]  /*3ae20*/  FFMA R23, RZ, R16, R23 ;  /* 0x00000010ff177223 */ /* 0x000fc40000000017 */
[----:B------:R-:W3:Y:S01]  /*3ae30*/  LDL.64 R16, [R1+0x188] ;  /* 0x0001880001107983 */ /* 0x000ee20000100a00 */
[C-C-:B--2---:R-:W-:Y:S01]  /*3ae40*/  FADD R30, R15.reuse, -R5.reuse ;  /* 0x800000050f1e7221 */ /* 0x144fe20000000000 */
[----:B0-----:R-:W-:Y:S01]  /*3ae50*/  FADD R27, R15, R5 ;  /* 0x000000050f1b7221 */ /* 0x001fe20000000000 */
[C-C-:B------:R-:W-:Y:S01]  /*3ae60*/  FADD R26, R14.reuse, R4.reuse ;  /* 0x000000040e1a7221 */ /* 0x140fe20000000000 */
[----:B------:R-:W3:Y:S01]  /*3ae70*/  LDL.64 R10, [R1+0x1c8] ;  /* 0x0001c800010a7983 */ /* 0x000ee20000100a00 */
        /* <DEDUP_REMOVED lines=18> */
[----:B------:R-:W-:Y:S02]  /*3afa0*/  FFMA R23, R6, UR26, R23 ;  /* 0x0000001a06177c23 */ /* 0x000fe40008000017 */
[----:B------:R-:W4:Y:S04]  /*3afb0*/  LDL.64 R6, [R1+0x2c8] ;  /* 0x0002c80001067983 */ /* 0x000f280000100a00 */
[----:B------:R0:W-:Y:S04]  /*3afc0*/  STL.64 [R1+0x88], R28 ;  /* 0x0000881c01007387 */ /* 0x0001e80000100a00 */
[----:B------:R0:W-:Y:S01]  /*3afd0*/  STL.64 [R1+0xc8], R22 ;  /* 0x0000c81601007387 */ /* 0x0001e20000100a00 */
[C-C-:B-----5:R-:W-:Y:S01]  /*3afe0*/  FADD R8, R13.reuse, -R19.reuse ;  /* 0x800000130d087221 */ /* 0x160fe20000000000 */
[C-C-:B-1----:R-:W-:Y:S01]  /*3aff0*/  FADD R27, R12.reuse, -R18.reuse ;  /* 0x800000120c1b7221 */ /* 0x142fe20000000000 */
[----:B------:R-:W-:Y:S01]  /*3b000*/  FADD R24, R12, R18 ;  /* 0x000000120c187221 */ /* 0x000fe20000000000 */
[----:B------:R-:W-:Y:S01]  /*3b010*/  FADD R25, R13, R19 ;  /* 0x000000130d197221 */ /* 0x000fe20000000000 */
[C---:B------:R-:W-:Y:S01]  /*3b020*/  FMUL R26, R8.reuse, UR26 ;  /* 0x0000001a081a7c20 */ /* 0x040fe20008400000 */
[----:B------:R-:W-:Y:S01]  /*3b030*/  FMUL R8, R8, UR27 ;  /* 0x0000001b08087c20 */ /* 0x000fe20008400000 */
[----:B------:R-:W4:Y:S02]  /*3b040*/  LDL.64 R18, [R1+0x288] ;  /* 0x0002880001127983 */ /* 0x000f240000100a00 */
[C---:B------:R-:W-:Y:S01]  /*3b050*/  FFMA R26, R27.reuse, UR27, -R26 ;  /* 0x0000001b1b1a7c23 */ /* 0x040fe2000800081a */
[----:B------:R-:W-:Y:S01]  /*3b060*/  FFMA R27, R27, UR26, R8 ;  /* 0x0000001a1b1b7c23 */ /* 0x000fe20008000008 */
[----:B------:R-:W5:Y:S01]  /*3b070*/  LDL.64 R12, [R1+0x308] ;  /* 0x00030800010c7983 */ /* 0x000f620000100a00 */
[C-C-:B---3--:R-:W-:Y:S01]  /*3b080*/  FADD R30, R17.reuse, -R11.reuse ;  /* 0x8000000b111e7221 */ /* 0x148fe20000000000 */
[----:B0-----:R-:W-:-:S02]  /*3b090*/  FADD R29, R17, R11 ;  /* 0x0000000b111d7221 */ /* 0x001fc40000000000 */
[----:B------:R-:W5:Y:S01]  /*3b0a0*/  LDL.64 R8, [R1+0x348] ;  /* 0x0003480001087983 */ /* 0x000f620000100a00 */
        /* <DEDUP_REMOVED lines=8> */
[----:B------:R-:W3:Y:S01]  /*3b130*/  LDL.64 R10, [R1+0x388] ;  /* 0x00038800010a7983 */ /* 0x000ee20000100a00 */
[----:B--2---:R-:W-:-:S03]  /*3b140*/  FADD R26, R5, -R15 ;  /* 0x8000000f051a7221 */ /* 0x004fc60000000000 */
[----:B------:R-:W3:Y:S01]  /*3b150*/  LDL.64 R16, [R1+0x3c8] ;  /* 0x0003c80001107983 */ /* 0x000ee20000100a00 */
[----:B0-----:R-:W-:Y:S01]  /*3b160*/  FADD R25, R5, R15 ;  /* 0x0000000f05197221 */ /* 0x001fe20000000000 */
[C-C-:B------:R-:W-:Y:S01]  /*3b170*/  FADD R24, R4.reuse, R14.reuse ;  /* 0x0000000e04187221 */ /* 0x140fe20000000000 */
[----:B------:R-:W-:Y:S01]  /*3b180*/  FADD R4, R4, -R14 ;  /* 0x8000000e04047221 */ /* 0x000fe20000000000 */
[C---:B------:R-:W-:Y:S01]  /*3b190*/  FMUL R5, R26.reuse, UR26 ;  /* 0x0000001a1a057c20 */ /* 0x040fe20008400000 */
[----:B------:R-:W-:Y:S01]  /*3b1a0*/  FMUL R27, R26, UR27 ;  /* 0x0000001b1a1b7c20 */ /* 0x000fe20008400000 */
[----:B------:R-:W2:Y:S02]  /*3b1b0*/  LDL.64 R14, [R1+0x408] ;  /* 0x00040800010e7983 */ /* 0x000ea40000100a00 */
[C---:B------:R-:W-:Y:S01]  /*3b1c0*/  FFMA R26, R4.reuse, UR27, -R5 ;  /* 0x0000001b041a7c23 */ /* 0x040fe20008000805 */
[----:B------:R-:W-:Y:S02]  /*3b1d0*/  FFMA R27, R4, UR26, R27 ;  /* 0x0000001a041b7c23 */ /* 0x000fe4000800001b */
[----:B------:R-:W2:Y:S04]  /*3b1e0*/  LDL.64 R4, [R1+0x448] ;  /* 0x0004480001047983 */ /* 0x000ea80000100a00 */
[----:B------:R4:W-:Y:S04]  /*3b1f0*/  STL.64 [R1+0x1c8], R22 ;  /* 0x0001c81601007387 */ /* 0x0009e80000100a00 */
[----:B------:R5:W-:Y:S04]  /*3b200*/  STL.64 [R1+0x208], R24 ;  /* 0x0002081801007387 */ /* 0x000be80000100a00 */
[----:B------:R0:W-:Y:S01]  /*3b210*/  STL.64 [R1+0x248], R26 ;  /* 0x0002481a01007387 */ /* 0x0001e20000100a00 */
[C-C-:B----4-:R-:W-:Y:S01]  /*3b220*/  FADD R23, R18.reuse, -R6.reuse ;  /* 0x8000000612177221 */ /* 0x150fe20000000000 */
[----:B------:R-:W-:Y:S01]  /*3b230*/  FADD R18, R18, R6 ;  /* 0x0000000612127221 */ /* 0x000fe20000000000 */
[----:B------:R-:W-:-:S04]  /*3b240*/  FADD R6, R19, -R7 ;  /* 0x8000000713067221 */ /* 0x000fc80000000000 */
[C---:B------:R-:W-:Y:S01]  /*3b250*/  FMUL R22, R6.reuse, UR26 ;  /* 0x0000001a06167c20 */ /* 0x040fe20008400000 */
[----:B------:R-:W-:Y:S01]  /*3b260*/  FMUL R6, R6, UR27 ;  /* 0x0000001b06067c20 */ /* 0x000fe20008400000 */
[C-C-:B-----5:R-:W-:Y:S01]  /*3b270*/  FADD R25, R13.reuse, R9.reuse ;  /* 0x000000090d197221 */ /* 0x160fe20000000000 */
[----:B------:R-:W-:Y:S01]  /*3b280*/  FADD R9, R13, -R9 ;  /* 0x800000090d097221 */ /* 0x000fe20000000000 */
[----:B------:R-:W-:Y:S01]  /*3b290*/  FFMA R22, R23, UR27, -R22 ;  /* 0x0000001b17167c23 */ /* 0x000fe20008000816 */
[C---:B------:R-:W-:Y:S01]  /*3b2a0*/  FADD R24, R12.reuse, R8 ;  /* 0x000000080c187221 */ /* 0x040fe20000000000 */
[----:B------:R-:W-:Y:S01]  /*3b2b0*/  FADD R19, R19, R7 ;  /* 0x0000000713137221 */ /* 0x000fe20000000000 */
[----:B------:R-:W-:Y:S01]  /*3b2c0*/  FFMA R23, R23, UR26, R6 ;  /* 0x0000001a17177c23 */ /* 0x000fe20008000006 */
[----:B------:R-:W-:Y:S01]  /*3b2d0*/  FADD R12, R12, -R8 ;  /* 0x800000080c0c7221 */ /* 0x000fe20000000000 */
[C---:B------:R-:W-:Y:S01]  /*3b2e0*/  FMUL R13, R9.reuse, UR26 ;  /* 0x0000001a090d7c20 */ /* 0x040fe20008400000 */
[----:B0-----:R-:W-:Y:S01]  /*3b2f0*/  FMUL R27, R9, UR27 ;  /* 0x0000001b091b7c20 */ /* 0x001fe20008400000 */
[----:B------:R-:W4:Y:S04]  /*3b300*/  LDL.64 R6, [R1+0x488] ;  /* 0x0004880001067983 */ /* 0x000f280000100a00 */
[----:B------:R-:W4:Y:S01]  /*3b310*/  LDL.64 R8, [R1+0x4c8] ;  /* 0x0004c80001087983 */ /* 0x000f220000100a00 */
[----:B---3--:R-:W-:-:S03]  /*3b320*/  FADD R26, R11, -R17 ;  /* 0x800000110b1a7221 */ /* 0x008fc60000000000 */
[----:B------:R0:W-:Y:S04]  /*3b330*/  STL.64 [R1+0x288], R18 ;  /* 0x0002881201007387 */ /* 0x0001e80000100a00 */
[----:B------:R1:W-:Y:S01]  /*3b340*/  STL.64 [R1+0x2c8], R22 ;  /* 0x0002c81601007387 */ /* 0x0003e20000100a00 */
[----:B------:R-:W-:Y:S01]  /*3b350*/  FADD R17, R11, R17 ;  /* 0x000000110b117221 */ /* 0x000fe20000000000 */
[C---:B0-----:R-:W-:Y:S01]  /*3b360*/  FFMA R18, R12.reuse, UR27, -R13 ;  /* 0x0000001b0c127c23 */ /* 0x041fe2000800080d */
[----:B------:R-:W-:Y:S01]  /*3b370*/  FFMA R19, R12, UR26, R27 ;  /* 0x0000001a0c137c23 */ /* 0x000fe2000800001b */
[----:B--2---:R-:W-:Y:S01]  /*3b380*/  FADD R27, R15, -R5 ;  /* 0x800000050f1b7221 */ /* 0x004fe20000000000 */
[----:B------:R0:W-:Y:S01]  /*3b390*/  STL.64 [R1+0x308], R24 ;  /* 0x0003081801007387 */ /* 0x0001e20000100a00 */
[--C-:B-1----:R-:W-:Y:S01]  /*3b3a0*/  FADD R23, R10, -R16.reuse ;  /* 0x800000100a177221 */ /* 0x102fe20000000000 */
[C---:B------:R-:W-:Y:S01]  /*3b3b0*/  FMUL R22, R26.reuse, UR26 ;  /* 0x0000001a1a167c20 */ /* 0x040fe20008400000 */
[----:B------:R-:W-:Y:S01]  /*3b3c0*/  FMUL R26, R26, UR27 ;  /* 0x0000001b1a1a7c20 */ /* 0x000fe20008400000 */
[----:B------:R-:W-:Y:S01]  /*3b3d0*/  FADD R16, R10, R16 ;  /* 0x000000100a107221 */ /* 0x000fe20000000000 */
[----:B------:R1:W-:Y:S01]  /*3b3e0*/  STL.64 [R1+0x348], R18 ;  /* 0x0003481201007387 */ /* 0x0003e20000100a00 */
[C---:B------:R-:W-:Y:S01]  /*3b3f0*/  FFMA R22, R23.reuse, UR27, -R22 ;  /* 0x0000001b17167c23 */ /* 0x040fe20008000816 */
[----:B------:R-:W-:Y:S01]  /*3b400*/  FFMA R23, R23, UR26, R26 ;  /* 0x0000001a17177c23 */ /* 0x000fe2000800001a */
[C-C-:B------:R-:W-:Y:S01]  /*3b410*/  FADD R26, R14.reuse, -R4.reuse ;  /* 0x800000040e1a7221 */ /* 0x140fe20000000000 */
[----:B------:R-:W2:Y:S01]  /*3b420*/  LDL.64 R10, [R1+0x508] ;  /* 0x00050800010a7983 */ /* 0x000ea20000100a00 */
[----:B0-----:R-:W-:-:S03]  /*3b430*/  FADD R24, R14, R4 ;  /* 0x000000040e187221 */ /* 0x001fc60000000000 */
[----:B------:R-:W2:Y:S01]  /*3b440*/  LDL.64 R12, [R1+0x548] ;  /* 0x00054800010c7983 */ /* 0x000ea20000100a00 */
[----:B------:R-:W-:Y:S01]  /*3b450*/  FADD R25, R15, R5 ;  /* 0x000000050f197221 */ /* 0x000fe20000000000 */
[----:B-1----:R-:W-:Y:S02]  /*3b460*/  FMUL R19, R27, UR26 ;  /* 0x0000001a1b137c20 */ /* 0x002fe40008400000 */
[----:B------:R-:W3:Y:S04]  /*3b470*/  LDL.64 R4, [R1+0x588] ;  /* 0x0005880001047983 */ /* 0x000ee80000100a00 */
[----:B------:R-:W3:Y:S04]  /*3b480*/  LDL.64 R14, [R1+0x5c8] ;  /* 0x0005c800010e7983 */ /* 0x000ee80000100a00 */
[----:B------:R0:W-:Y:S04]  /*3b490*/  STL.64 [R1+0x388], R16 ;  /* 0x0003881001007387 */ /* 0x0001e80000100a00 */
[----:B------:R1:W-:Y:S01]  /*3b4a0*/  STL.64 [R1+0x3c8], R22 ;  /* 0x0003c81601007387 */ /* 0x0003e20000100a00 */
[----:B0-----:R-:W-:-:S03]  /*3b4b0*/  FFMA R16, R26, UR27, -R19 ;  /* 0x0000001b1a107c23 */ /* 0x001fc60008000813 */
[----:B------:R-:W5:Y:S04]  /*3b4c0*/  LDL.64 R18, [R1+0x608] ;  /* 0x0006080001127983 */ /* 0x000f680000100a00 */
[----:B-1----:R-:W5:Y:S01]  /*3b4d0*/  LDL.64 R22, [R1+0x648] ;  /* 0x0006480001167983 */ /* 0x002f620000100a00 */
[----:B------:R-:W-:-:S04]  /*3b4e0*/  FMUL R27, R27, UR27 ;  /* 0x0000001b1b1b7c20 */ /* 0x000fc80008400000 */
[----:B------:R-:W-:Y:S01]  /*3b4f0*/  FFMA R17, R26, UR26, R27 ;  /* 0x0000001a1a117c23 */ /* 0x000fe2000800001b */
[----:B------:R0:W-:Y:S04]  /*3b500*/  STL.64 [R1+0x408], R24 ;  /* 0x0004081801007387 */ /* 0x0001e80000100a00 */
[----:B------:R2:W-:Y:S04]  /*3b510*/  STL.64 [R1+0x448], R16 ;  /* 0x0004481001007387 */ /* 0x0005e80000100a00 */
[----:B------:R-:W-:Y:S01]  /*3b520*/  STL.64 [R1+0x188], R28 ;  /* 0x0001881c01007387 */ /* 0x000fe20000100a00 */
[C-C-:B----4-:R-:W-:Y:S01]  /*3b530*/  FADD R26, R6.reuse, -R8.reuse ;  /* 0x80000008061a7221 */ /* 0x150fe20000000000 */
[----:B------:R-:W-:Y:S01]  /*3b540*/  FADD R8, R6, R8 ;  /* 0x0000000806087221 */ /* 0x000fe20000000000 */
[C-C-:B------:R-:W-:Y:S01]  /*3b550*/  FADD R6, R7.reuse, -R9.reuse ;  /* 0x8000000907067221 */ /* 0x140fe20000000000 */
[----:B------:R-:W-:-:S03]  /*3b560*/  FADD R9, R7, R9 ;  /* 0x0000000907097221 */ /* 0x000fc60000000000 */
[C---:B------:R-:W-:Y:S01]  /*3b570*/  FMUL R7, R6.reuse, UR26 ;  /* 0x0000001a06077c20 */ /* 0x040fe20008400000 */
[----:B0-----:R-:W-:-:S03]  /*3b580*/  FMUL R25, R6, UR27 ;  /* 0x0000001b06197c20 */ /* 0x001fc60008400000 */
[C---:B------:R-:W-:Y:S01]  /*3b590*/  FFMA R6, R26.reuse, UR27, -R7 ;  /* 0x0000001b1a067c23 */ /* 0x040fe20008000807 */
[----:B------:R-:W-:Y:S01]  /*3b5a0*/  FFMA R7, R26, UR26, R25 ;  /* 0x0000001a1a077c23 */ /* 0x000fe20008000019 */
[----:B------:R0:W-:Y:S04]  /*3b5b0*/  STL.64 [R1+0x488], R8 ;  /* 0x0004880801007387 */ /* 0x0001e80000100a00 */
[----:B------:R1:W-:Y:S01]  /*3b5c0*/  STL.64 [R1+0x4c8], R6 ;  /* 0x0004c80601007387 */ /* 0x0003e20000100a00 */
[C-C-:B--2---:R-:W-:Y:S01]  /*3b5d0*/  FADD R16, R10.reuse, R12.reuse ;  /* 0x0000000c0a107221 */ /* 0x144fe20000000000 */
[----:B------:R-:W-:Y:S01]  /*3b5e0*/  FADD R10, R10, -R12 ;  /* 0x8000000c0a0a7221 */ /* 0x000fe20000000000 */
[----:B------:R-:W-:Y:S01]  /*3b5f0*/  FADD R24, R11, -R13 ;  /* 0x8000000d0b187221 */ /* 0x000fe20000000000 */
[----:B---3--:R-:W-:Y:S01]  /*3b600*/  FADD R12, R5, -R15 ;  /* 0x8000000f050c7221 */ /* 0x008fe20000000000 */
[----:B0-----:R-:W-:-:S03]  /*3b610*/  FADD R8, R4, -R14 ;  /* 0x8000000e04087221 */ /* 0x001fc60000000000 */
[C---:B------:R-:W-:Y:S01]  /*3b620*/  FMUL R9, R12.reuse, UR26 ;  /* 0x0000001a0c097c20 */ /* 0x040fe20008400000 */
[----:B-1----:R-:W-:Y:S01]  /*3b630*/  FMUL R7, R12, UR27 ;  /* 0x0000001b0c077c20 */ /* 0x002fe20008400000 */
[----:B------:R-:W-:Y:S01]  /*3b640*/  FADD R14, R4, R14 ;  /* 0x0000000e040e7221 */ /* 0x000fe20000000000 */
[----:B------:R-:W-:Y:S01]  /*3b650*/  FADD R15, R5, R15 ;  /* 0x0000000f050f7221 */ /* 0x000fe20000000000 */
[C---:B------:R-:W-:Y:S01]  /*3b660*/  FFMA R4, R8.reuse, UR27, -R9 ;  /* 0x0000001b08047c23 */ /* 0x040fe20008000809 */
[----:B------:R-:W-:Y:S01]  /*3b670*/  FFMA R5, R8, UR26, R7 ;  /* 0x0000001a08057c23 */ /* 0x000fe20008000007 */
[----:B------:R-:W-:Y:S01]  /*3b680*/  FADD R17, R11, R13 ;  /* 0x0000000d0b117221 */ /* 0x000fe20000000000 */
[C---:B------:R-:W-:Y:S01]  /*3b690*/  FMUL R11, R24.reuse, UR26 ;  /* 0x0000001a180b7c20 */ /* 0x040fe20008400000 */
[----:B------:R-:W-:Y:S01]  /*3b6a0*/  FMUL R25, R24, UR27 ;  /* 0x0000001b18197c20 */ /* 0x000fe20008400000 */
[----:B-----5:R-:W-:Y:S01]  /*3b6b0*/  FADD R6, R19, -R23 ;  /* 0x8000001713067221 */ /* 0x020fe20000000000 */
[----:B------:R-:W-:-:S03]  /*3b6c0*/  FADD R9, R18, -R22 ;  /* 0x8000001612097221 */ /* 0x000fc60000000000 */
[C---:B------:R-:W-:Y:S01]  /*3b6d0*/  FMUL R8, R6.reuse, UR26 ;  /* 0x0000001a06087c20 */ /* 0x040fe20008400000 */
[----:B------:R-:W-:Y:S01]  /*3b6e0*/  FMUL R6, R6, UR27 ;  /* 0x0000001b06067c20 */ /* 0x000fe20008400000 */
[C---:B------:R-:W-:Y:S01]  /*3b6f0*/  FFMA R24, R10.reuse, UR27, -R11 ;  /* 0x0000001b0a187c23 */ /* 0x040fe2000800080b */
[----:B------:R-:W-:Y:S01]  /*3b700*/  FFMA R25, R10, UR26, R25 ;  /* 0x0000001a0a197c23 */ /* 0x000fe20008000019 */
[----:B------:R-:W-:Y:S01]  /*3b710*/  FFMA R8, R9, UR27, -R8 ;  /* 0x0000001b09087c23 */ /* 0x000fe20008000808 */
[----:B------:R-:W-:Y:S01]  /*3b720*/  FADD R18, R18, R22 ;  /* 0x0000001612127221 */ /* 0x000fe20000000000 */
[----:B------:R-:W-:Y:S01]  /*3b730*/  FADD R19, R19, R23 ;  /* 0x0000001713137221 */ /* 0x000fe20000000000 */
[----:B------:R-:W-:Y:S01]  /*3b740*/  FFMA R9, R9, UR26, R6 ;  /* 0x0000001a09097c23 */ /* 0x000fe20008000006 */
[----:B------:R0:W-:Y:S04]  /*3b750*/  STL.64 [R1+0x508], R16 ;  /* 0x0005081001007387 */ /* 0x0001e80000100a00 */
[----:B------:R1:W-:Y:S04]  /*3b760*/  STL.64 [R1+0x548], R24 ;  /* 0x0005481801007387 */ /* 0x0003e80000100a00 */
[----:B------:R-:W-:Y:S04]  /*3b770*/  STL.64 [R1+0x588], R14 ;  /* 0x0005880e01007387 */ /* 0x000fe80000100a00 */
[----:B------:R2:W-:Y:S04]  /*3b780*/  STL.64 [R1+0x5c8], R4 ;  /* 0x0005c80401007387 */ /* 0x0005e80000100a00 */
[----:B------:R-:W-:Y:S04]  /*3b790*/  STL.64 [R1+0x608], R18 ;  /* 0x0006081201007387 */ /* 0x000fe80000100a00 */
[----:B------:R3:W-:Y:S04]  /*3b7a0*/  STL.64 [R1+0x648], R8 ;  /* 0x0006480801007387 */ /* 0x0007e80000100a00 */
[----:B------:R-:W4:Y:S04]  /*3b7b0*/  LDL.64 R12, [R1+0x688] ;  /* 0x00068800010c7983 */ /* 0x000f280000100a00 */
[----:B0-----:R-:W4:Y:S02]  /*3b7c0*/  LDL.64 R16, [R1+0x6c8] ;  /* 0x0006c80001107983 */ /* 0x001f240000100a00 */
[----:B----4-:R-:W-:Y:S01]  /*3b7d0*/  FADD R22, R12, R16 ;  /* 0x000000100c167221 */ /* 0x010fe20000000000 */
[----:B------:R-:W-:-:S05]  /*3b7e0*/  FADD R23, R13, R17 ;  /* 0x000000110d177221 */ /* 0x000fca0000000000 */
[----:B------:R-:W-:Y:S04]  /*3b7f0*/  STL.64 [R1+0x688], R22 ;  /* 0x0006881601007387 */ /* 0x000fe80000100a00 */
[----:B------:R-:W4:Y:S04]  /*3b800*/  LDL.64 R10, [R1+0x708] ;  /* 0x00070800010a7983 */ /* 0x000f280000100a00 */
[----:B------:R-:W4:Y:S04]  /*3b810*/  LDL.64 R6, [R1+0x748] ;  /* 0x0007480001067983 */ /* 0x000f280000100a00 */
        /* <DEDUP_REMOVED lines=524> */
[----:B------:R-:W2:Y:S04]  /*3d8e0*/  LDL.64 R10, [R1+0xdd0] ;  /* 0x000dd000010a7983 */ /* 0x000ea80000100a00 */
[----:B------:R-:W5:Y:S04]  /*3d8f0*/  LDL.64 R12, [R1+0xe10] ;  /* 0x000e1000010c7983 */ /* 0x000f680000100a00 */
        /* <DEDUP_REMOVED lines=603> */
[----:B------:R-:W-:Y:S01]  /*3feb0*/  FADD R15, R14, -R12 ;  /* 0x8000000c0e0f7221 */ /* 0x000fe20000000000 */
[----:B------:R0:W-:Y:S01]  /*3fec0*/  STL.64 [R1+0x560], R18 ;  /* 0x0005601201007387 */ /* 0x0001e20000100a00 */
[--C-:B-----5:R-:W-:Y:S01]  /*3fed0*/  FADD R22, R7, -R11.reuse ;  /* 0x8000000b07167221 */ /* 0x120fe20000000000 */
[C-C-:B------:R-:W-:Y:S01]  /*3fee0*/  FADD R23, R6.reuse, -R10.reuse ;  /* 0x8000000a06177221 */ /* 0x140fe20000000000 */
[C---:B------:R-:W-:Y:S01]  /*3fef0*/  FMUL R14, R13.reuse, UR39 ;  /* 0x000000270d0e7c20 */ /* 0x040fe20008400000 */
[----:B------:R-:W-:Y:S01]  /*3ff00*/  FMUL R26, R13, UR38 ;  /* 0x000000260d1a7c20 */ /* 0x000fe20008400000 */
[----:B------:R-:W3:Y:S01]  /*3ff10*/  LDL.64 R8, [R1+0x720] ;  /* 0x0007200001087983 */ /* 0x000ee20000100a00 */
[----:B0-----:R-:W-:Y:S01]  /*3ff20*/  FADD R18, R6, R10 ;  /* 0x0000000a06127221 */ /* 0x001fe20000000000 */
[C---:B------:R-:W-:Y:S01]  /*3ff30*/  FMUL R6, R22.reuse, UR39 ;  /* 0x0000002716067c20 */ /* 0x040fe20008400000 */
[----:B------:R-:W-:Y:S01]  /*3ff40*/  FMUL R10, R22, UR38 ;  /* 0x00000026160a7c20 */ /* 0x000fe20008400000 */
[----:B------:R-:W3:Y:S01]  /*3ff50*/  LDL.64 R12, [R1+0x760] ;  /* 0x00076000010c7983 */ /* 0x000ee20000100a00 */
[----:B------:R-:W-:Y:S01]  /*3ff60*/  FADD R19, R7, R11 ;  /* 0x0000000b07137221 */ /* 0x000fe20000000000 */
[C---:B------:R-:W-:Y:S01]  /*3ff70*/  FFMA R22, R23.reuse, UR38, -R6 ;  /* 0x0000002617167c23 */ /* 0x040fe20008000806 */
[----:B------:R-:W-:Y:S01]  /*3ff80*/  FFMA R23, R23, UR39, R10 ;  /* 0x0000002717177c23 */ /* 0x000fe2000800000a */
[----:B------:R-:W4:Y:S01]  /*3ff90*/  LDL.64 R6, [R1+0x7a0] ;  /* 0x0007a00001067983 */ /* 0x000f220000100a00 */
[C---:B------:R-:W-:Y:S01]  /*3ffa0*/  FFMA R14, R15.reuse, UR38, -R14 ;  /* 0x000000260f0e7c23 */ /* 0x040fe2000800080e */
[----:B------:R-:W-:-:S02]  /*3ffb0*/  FFMA R15, R15, UR39, R26 ;  /* 0x000000270f0f7c23 */ /* 0x000fc4000800001a */
[----:B------:R-:W4:Y:S04]  /*3ffc0*/  LDL.64 R10, [R1+0x7e0] ;  /* 0x0007e000010a7983 */ /* 0x000f280000100a00 */
[----:B------:R-:W-:Y:S04]  /*3ffd0*/  STL.64 [R1+0x5a0], R24 ;  /* 0x0005a01801007387 */ /* 0x000fe80000100a00 */
        /* <DEDUP_REMOVED lines=21> */
[----:B------:R-:W-:Y:S01]  /*40130*/  FMUL R9, R8, UR39 ;  /* 0x0000002708097c20 */ /* 0x000fe20008400000 */
[C-C-:B----4-:R-:W-:Y:S01]  /*40140*/  FADD R24, R7.reuse, -R11.reuse ;  /* 0x8000000b07187221 */ /* 0x150fe20000000000 */
[--C-:B0-----:R-:W-:Y:S01]  /*40150*/  FADD R14, R6, R10.reuse ;  /* 0x0000000a060e7221 */ /* 0x101fe20000000000 */
[----:B------:R-:W-:Y:S01]  /*40160*/  FMUL R25, R8, UR38 ;  /* 0x0000002608197c20 */ /* 0x000fe20008400000 */
[----:B------:R0:W-:Y:S01]  /*40170*/  STL.64 [R1+0x720], R12 ;  /* 0x0007200c01007387 */ /* 0x0001e20000100a00 */
        /* <DEDUP_REMOVED lines=8> */
[----:B------:R1:W-:Y:S04]  /*40200*/  STL.64 [R1+0x7a0], R14 ;  /* 0x0007a00e01007387 */ /* 0x0003e80000100a00 */
[----:B------:R3:W-:Y:S04]  /*40210*/  STL.64 [R1+0x760], R8 ;  /* 0x0007600801007387 */ /* 0x0007e80000100a00 */
[----:B------:R-:W-:Y:S01]  /*40220*/  STL.64 [R1+0x7e0], R26 ;  /* 0x0007e01a01007387 */ /* 0x000fe20000100a00 */
[----:B--2---:R-:W-:Y:S01]  /*40230*/  FADD R10, R5, -R17 ;  /* 0x80000011050a7221 */ /* 0x004fe20000000000 */
[C-C-:B0-----:R-:W-:Y:S01]  /*40240*/  FADD R13, R4.reuse, -R16.reuse ;  /* 0x80000010040d7221 */ /* 0x141fe20000000000 */
[----:B------:R-:W-:Y:S01]  /*40250*/  FADD R28, R4, R16 ;  /* 0x00000010041c7221 */ /* 0x000fe20000000000 */
[----:B-----5:R-:W-:Y:S01]  /*40260*/  FADD R4, R19, -R23 ;  /* 0x8000001713047221 */ /* 0x020fe20000000000 */
[C---:B------:R-:W-:Y:S01]  /*40270*/  FMUL R12, R10.reuse, UR39 ;  /* 0x000000270a0c7c20 */ /* 0x040fe20008400000 */
[----:B------:R-:W-:Y:S01]  /*40280*/  FMUL R10, R10, UR38 ;  /* 0x000000260a0a7c20 */ /* 0x000fe20008400000 */
[----:B------:R-:W-:Y:S01]  /*40290*/  FADD R29, R5, R17 ;  /* 0x00000011051d7221 */ /* 0x000fe20000000000 */
[----:B------:R-:W-:Y:S01]  /*402a0*/  FMUL R6, R4, UR39 ;  /* 0x0000002704067c20 */ /* 0x000fe20008400000 */
[----:B------:R-:W-:Y:S01]  /*402b0*/  FADD R5, R18, -R22 ;  /* 0x8000001612057221 */ /* 0x000fe20000000000 */
[----:B------:R-:W-:Y:S01]  /*402c0*/  FMUL R4, R4, UR38 ;  /* 0x0000002604047c20 */ /* 0x000fe20008400000 */
[C---:B------:R-:W-:Y:S01]  /*402d0*/  FFMA R12, R13.reuse, UR38, -R12 ;  /* 0x000000260d0c7c23 */ /* 0x040fe2000800080c */
[----:B------:R-:W-:Y:S01]  /*402e0*/  FFMA R13, R13, UR39, R10 ;  /* 0x000000270d0d7c23 */ /* 0x000fe2000800000a */
        /* <DEDUP_REMOVED lines=8> */
[----:B------:R-:W5:Y:S04]  /*40370*/  LDL.64 R6, [R1+0x920] ;  /* 0x0009200001067983 */ /* 0x000f680000100a00 */
[----:B------:R-:W5:Y:S04]  /*40380*/  LDL.64 R10, [R1+0x960] ;  /* 0x00096000010a7983 */ /* 0x000f680000100a00 */
[----:B------:R-:W4:Y:S04]  /*40390*/  LDL.64 R24, [R1+0x9a0] ;  /* 0x0009a00001187983 */ /* 0x000f280000100a00 */
[----:B------:R-:W4:Y:S04]  /*403a0*/  LDL.64 R4, [R1+0x9e0] ;  /* 0x0009e00001047983 */ /* 0x000f280000100a00 */
[----:B-1----:R-:W4:Y:S04]  /*403b0*/  LDL.64 R14, [R1+0xa20] ;  /* 0x000a2000010e7983 */ /* 0x002f280000100a00 */
[----:B---3--:R-:W3:Y:S04]  /*403c0*/  LDL.64 R8, [R1+0xa60] ;  /* 0x000a600001087983 */ /* 0x008ee80000100a00 */
[----:B0-----:R-:W3:Y:S01]  /*403d0*/  LDL.64 R12, [R1+0xae0] ;  /* 0x000ae000010c7983 */ /* 0x001ee20000100a00 */
[C-C-:B-----5:R-:W-:Y:S01]  /*403e0*/  FADD R16, R6.reuse, R10.reuse ;  /* 0x0000000a06107221 */ /* 0x160fe20000000000 */
[C-C-:B------:R-:W-:Y:S01]  /*403f0*/  FADD R17, R7.reuse, R11.reuse ;  /* 0x0000000b07117221 */ /* 0x140fe20000000000 */
[----:B------:R-:W-:Y:S01]  /*40400*/  FADD R7, R7, -R11 ;  /* 0x8000000b07077221 */ /* 0x000fe20000000000 */
[----:B------:R-:W-:-:S02]  /*40410*/  FADD R6, R6, -R10 ;  /* 0x8000000a06067221 */ /* 0x000fc40000000000 */
[----:B------:R-:W5:Y:S01]  /*40420*/  LDL.64 R10, [R1+0xaa0] ;  /* 0x000aa000010a7983 */ /* 0x000f620000100a00 */
[----:B--2---:R-:W-:-:S03]  /*40430*/  FMUL R19, R7, UR39 ;  /* 0x0000002707137c20 */ /* 0x004fc60008400000 */
[----:B------:R0:W-:Y:S01]  /*40440*/  STL.64 [R1+0x920], R16 ;  /* 0x0009201001007387 */ /* 0x0001e20000100a00 */
[----:B----4-:R-:W-:-:S03]  /*40450*/  FFMA R22, R6, UR38, -R19 ;  /* 0x0000002606167c23 */ /* 0x010fc60008000813 */
[----:B------:R-:W2:Y:S04]  /*40460*/  LDL.64 R18, [R1+0xb20] ;  /* 0x000b200001127983 */ /* 0x000ea80000100a00 */
[----:B0-----:R-:W2:Y:S01]  /*40470*/  LDL.64 R16, [R1+0xb60] ;  /* 0x000b600001107983 */ /* 0x001ea20000100a00 */
[----:B------:R-:W-:Y:S01]  /*40480*/  FMUL R23, R7, UR38 ;  /* 0x0000002607177c20 */ /* 0x000fe20008400000 */
[----:B------:R-:W-:Y:S01]  /*40490*/  FADD R7, R25, -R5 ;  /* 0x8000000519077221 */ /* 0x000fe20000000000 */
[C-C-:B------:R-:W-:Y:S01]  /*404a0*/  FADD R27, R24.reuse, -R4.reuse ;  /* 0x80000004181b7221 */ /* 0x140fe20000000000 */
[----:B------:R-:W-:Y:S02]  /*404b0*/  FADD R24, R24, R4 ;  /* 0x0000000418187221 */ /* 0x000fe40000000000 */
[C---:B------:R-:W-:Y:S01]  /*404c0*/  FMUL R26, R7.reuse, UR39 ;  /* 0x00000027071a7c20 */ /* 0x040fe20008400000 */
[----:B------:R-:W-:Y:S01]  /*404d0*/  FMUL R4, R7, UR38 ;  /* 0x0000002607047c20 */ /* 0x000fe20008400000 */
[----:B------:R-:W-:Y:S01]  /*404e0*/  FFMA R23, R6, UR39, R23 ;  /* 0x0000002706177c23 */ /* 0x000fe20008000017 */
[----:B------:R-:W-:Y:S01]  /*404f0*/  FADD R25, R25, R5 ;  /* 0x0000000519197221 */ /* 0x000fe20000000000 */
[C---:B------:R-:W-:Y:S01]  /*40500*/  FFMA R26, R27.reuse, UR38, -R26 ;  /* 0x000000261b1a7c23 */ /* 0x040fe2000800081a */
[----:B------:R-:W-:Y:S01]  /*40510*/  FFMA R27, R27, UR39, R4 ;  /* 0x000000271b1b7c23 */ /* 0x000fe20008000004 */
[C-C-:B---3--:R-:W-:Y:S01]  /*40520*/  FADD R30, R15.reuse, -R9.reuse ;  /* 0x800000090f1e7221 */ /* 0x148fe20000000000 */
[----:B------:R-:W3:Y:S01]  /*40530*/  LDL.64 R4, [R1+0xba0] ;  /* 0x000ba00001047983 */ /* 0x000ee20000100a00 */
[----:B------:R-:W-:Y:S01]  /*40540*/  FADD R29, R15, R9 ;  /* 0x000000090f1d7221 */ /* 0x000fe20000000000 */
[----:B------:R-:W-:-:S02]  /*40550*/  FADD R28, R14, R8 ;  /* 0x000000080e1c7221 */ /* 0x000fc40000000000 */
[----:B------:R-:W3:Y:S01]  /*40560*/  LDL.64 R6, [R1+0xbe0] ;  /* 0x000be00001067983 */ /* 0x000ee20000100a00 */
[----:B------:R-:W-:Y:S01]  /*40570*/  FADD R8, R14, -R8 ;  /* 0x800000080e087221 */ /* 0x000fe20000000000 */
[C---:B------:R-:W-:Y:S01]  /*40580*/  FMUL R9, R30.reuse, UR39 ;  /* 0x000000271e097c20 */ /* 0x040fe20008400000 */
[----:B------:R-:W-:Y:S01]  /*40590*/  FMUL R15, R30, UR38 ;  /* 0x000000261e0f7c20 */ /* 0x000fe20008400000 */
[----:B------:R0:W-:Y:S02]  /*405a0*/  STL.64 [R1+0x9a0], R24 ;  /* 0x0009a01801007387 */ /* 0x0001e40000100a00 */
        /* <DEDUP_REMOVED lines=8> */
[C-C-:B-----5:R-:W-:Y:S01]  /*40630*/  FADD R22, R11.reuse, -R13.reuse ;  /* 0x8000000d0b167221 */ /* 0x160fe20000000000 */
[----:B0-----:R-:W-:Y:S01]  /*40640*/  FADD R27, R11, R13 ;  /* 0x0000000d0b1b7221 */ /* 0x001fe20000000000 */
[C-C-:B------:R-:W-:Y:S01]  /*40650*/  FADD R26, R10.reuse, R12.reuse ;  /* 0x0000000c0a1a7221 */ /* 0x140fe20000000000 */
[----:B------:R-:W-:Y:S01]  /*40660*/  FADD R10, R10, -R12 ;  /* 0x8000000c0a0a7221 */ /* 0x000fe20000000000 */
[C---:B------:R-:W-:Y:S01]  /*40670*/  FMUL R11, R22.reuse, UR39 ;  /* 0x00000027160b7c20 */ /* 0x040fe20008400000 */
[----:B------:R-:W-:-:S03]  /*40680*/  FMUL R23, R22, UR38 ;  /* 0x0000002616177c20 */ /* 0x000fc60008400000 */
[C---:B------:R-:W-:Y:S01]  /*40690*/  FFMA R22, R10.reuse, UR38, -R11 ;  /* 0x000000260a167c23 */ /* 0x040fe2000800080b */
[----:B------:R-:W-:Y:S01]  /*406a0*/  FFMA R23, R10, UR39, R23 ;  /* 0x000000270a177c23 */ /* 0x000fe20008000017 */
[C-C-:B--2---:R-:W-:Y:S01]  /*406b0*/  FADD R12, R19.reuse, -R17.reuse ;  /* 0x80000011130c7221 */ /* 0x144fe20000000000 */
        /* <DEDUP_REMOVED lines=12> */
[C-C-:B---3--:R-:W-:Y:S01]  /*40780*/  FADD R30, R5.reuse, -R7.reuse ;  /* 0x80000007051e7221 */ /* 0x148fe20000000000 */
[----:B------:R-:W-:Y:S01]  /*40790*/  FADD R29, R5, R7 ;  /* 0x00000007051d7221 */ /* 0x000fe20000000000 */
[C-C-:B------:R-:W-:Y:S01]  /*407a0*/  FADD R28, R4.reuse, R6.reuse ;  /* 0x00000006041c7221 */ /* 0x140fe20000000000 */
[----:B------:R0:W-:Y:S01]  /*407b0*/  STL.64 [R1+0xae0], R22 ;  /* 0x000ae01601007387 */ /* 0x0001e20000100a00 */
[----:B------:R-:W-:Y:S01]  /*407c0*/  FADD R4, R4, -R6 ;  /* 0x8000000604047221 */ /* 0x000fe20000000000 */
[----:B------:R-:W-:-:S02]  /*407d0*/  FMUL R5, R30, UR39 ;  /* 0x000000271e057c20 */ /* 0x000fc40008400000 */
[----:B------:R1:W-:Y:S01]  /*407e0*/  STL.64 [R1+0xb20], R24 ;  /* 0x000b201801007387 */ /* 0x0003e20000100a00 */
[----:B----4-:R-:W-:-:S03]  /*407f0*/  FADD R6, R9, -R15 ;  /* 0x8000000f09067221 */ /* 0x010fc60000000000 */
[----:B------:R3:W-:Y:S01]  /*40800*/  STL.64 [R1+0xb60], R26 ;  /* 0x000b601a01007387 */ /* 0x0007e20000100a00 */
[----:B0-----:R-:W-:Y:S01]  /*40810*/  FMUL R23, R30, UR38 ;  /* 0x000000261e177c20 */ /* 0x001fe20008400000 */
[----:B------:R-:W-:-:S03]  /*40820*/  FFMA R22, R4, UR38, -R5 ;  /* 0x0000002604167c23 */ /* 0x000fc60008000805 */
[----:B------:R-:W-:Y:S01]  /*40830*/  FFMA R23, R4, UR39, R23 ;  /* 0x0000002704177c23 */ /* 0x000fe20008000017 */
[C-C-:B-1----:R-:W-:Y:S01]  /*40840*/  FADD R24, R8.reuse, R14.reuse ;  /* 0x0000000e08187221 */ /* 0x142fe20000000000 */
[----:B------:R-:W-:Y:S01]  /*40850*/  FADD R25, R9, R15 ;  /* 0x0000000f09197221 */ /* 0x000fe20000000000 */
[----:B------:R-:W4:Y:S01]  /*40860*/  LDL.64 R4, [R1+0xde0] ;  /* 0x000de00001047983 */ /* 0x000f220000100a00 */
[----:B---3--:R-:W-:-:S03]  /*40870*/  FADD R27, R8, -R14 ;  /* 0x8000000e081b7221 */ /* 0x008fc60000000000 */
[----:B------:R-:W4:Y:S01]  /*40880*/  LDL.64 R14, [R1+0xda0] ;  /* 0x000da000010e7983 */ /* 0x000f220000100a00 */
[C---:B------:R-:W-:Y:S01]  /*40890*/  FMUL R26, R6.reuse, UR39 ;  /* 0x00000027061a7c20 */ /* 0x040fe20008400000 */
[----:B------:R-:W-:Y:S02]  /*408a0*/  FMUL R6, R6, UR38 ;  /* 0x0000002606067c20 */ /* 0x000fe40008400000 */
[----:B------:R0:W-:Y:S01]  /*408b0*/  STL.64 [R1+0xba0], R28 ;  /* 0x000ba01c01007387 */ /* 0x0001e20000100a00 */
[C---:B------:R-:W-:Y:S01]  /*408c0*/  FFMA R26, R27.reuse, UR38, -R26 ;  /* 0x000000261b1a7c23 */ /* 0x040fe2000800081a */
[----:B------:R-:W-:Y:S02]  /*408d0*/  FFMA R27, R27, UR39, R6 ;  /* 0x000000271b1b7c23 */ /* 0x000fe40008000006 */
[----:B------:R-:W3:Y:S04]  /*408e0*/  LDL.64 R6, [R1+0xe20] ;  /* 0x000e200001067983 */ /* 0x000ee80000100a00 */
        /* <DEDUP_REMOVED lines=13> */
[----:B------:R-:W2:Y:S01]  /*409c0*/  LDL.64 R18, [R1+0xee0] ;  /* 0x000ee00001127983 */ /* 0x000ea20000100a00 */
[C-C-:B-----5:R-:W-:Y:S01]  /*409d0*/  FADD R26, R11.reuse, -R13.reuse ;  /* 0x8000000d0b1a7221 */ /* 0x160fe20000000000 */
[----:B------:R-:W-:Y:S01]  /*409e0*/  FADD R25, R11, R13 ;  /* 0x0000000d0b197221 */ /* 0x000fe20000000000 */
        /* <DEDUP_REMOVED lines=21> */
[----:B---3--:R-:W-:-:S03]  /*40b40*/  FADD R28, R7, -R9 ;  /* 0x80000009071c7221 */ /* 0x008fc60000000000 */
        /* <DEDUP_REMOVED lines=22> */
[----:B------:R-:W2:Y:S01]  /*40cb0*/  LDL.64 R8, [R1+0xa8] ;  /* 0x0000a80001087983 */ /* 0x000ea20000100a00 */
[C-C-:B-----5:R-:W-:Y:S01]  /*40cc0*/  FADD R30, R11.reuse, -R13.reuse ;  /* 0x8000000d0b1e7221 */ /* 0x160fe20000000000 */
[----:B------:R-:W-:Y:S01]  /*40cd0*/  FADD R29, R11, R13 ;  /* 0x0000000d0b1d7221 */ /* 0x000fe20000000000 */
[C-C-:B------:R-:W-:Y:S01]  /*40ce0*/  FADD R28, R10.reuse, R12.reuse ;  /* 0x0000000c0a1c7221 */ /* 0x140fe20000000000 */
[----:B------:R-:W5:Y:S01]  /*40cf0*/  LDL.64 R16, [R1+0xe8] ;  /* 0x0000e80001107983 */ /* 0x000f620000100a00 */
[----:B------:R-:W-:Y:S01]  /*40d00*/  FADD R10, R10, -R12 ;  /* 0x8000000c0a0a7221 */ /* 0x000fe20000000000 */
[C---:B------:R-:W-:Y:S01]  /*40d10*/  FMUL R11, R30.reuse, UR39 ;  /* 0x000000271e0b7c20 */ /* 0x040fe20008400000 */
[----:B------:R-:W-:-:S03]  /*40d20*/  FMUL R13, R30, UR38 ;  /* 0x000000261e0d7c20 */ /* 0x000fc60008400000 */
[C---:B---3--:R-:W-:Y:S01]  /*40d30*/  FFMA R22, R10.reuse, UR38, -R11 ;  /* 0x000000260a167c23 */ /* 0x048fe2000800080b */
        /* <DEDUP_REMOVED lines=28> */
[----:B-1----:R-:W-:Y:S01]  /*40f00*/  FADD R27, R9, R17 ;  /* 0x00000011091b7221 */ /* 0x002fe20000000000 */
[C-C-:B------:R-:W-:Y:S01]  /*40f10*/  FADD R26, R8.reuse, R16.reuse ;  /* 0x00000010081a7221 */ /* 0x140fe20000000000 */
[----:B------:R-:W-:Y:S01]  /*40f20*/  FADD R8, R8, -R16 ;  /* 0x8000001008087221 */ /* 0x000fe20000000000 */
[C---:B------:R-:W-:Y:S01]  /*40f30*/  FMUL R7, R6.reuse, UR45 ;  /* 0x0000002d06077c20 */ /* 0x040fe20008400000 */
[----:B------:R-:W-:Y:S01]  /*40f40*/  FMUL R9, R6, UR44 ;  /* 0x0000002c06097c20 */ /* 0x000fe20008400000 */
[----:B------:R0:W-:Y:S01]  /*40f50*/  STL.64 [R1+0x28], R22 ;  /* 0x0000281601007387 */ /* 0x0001e20000100a00 */
[----:B---3--:R-:W-:Y:S01]  /*40f60*/  FADD R17, R11, -R13 ;  /* 0x8000000d0b117221 */ /* 0x008fe20000000000 */
        /* <DEDUP_REMOVED lines=15> */
[C-C-:B----4-:R-:W-:Y:S01]  /*41060*/  FADD R30, R5.reuse, -R15.reuse ;  /* 0x8000000f051e7221 */ /* 0x150fe20000000000 */
        /* <DEDUP_REMOVED lines=914> */
[C-C-:B------:R-:W-:Y:S01]  /*44990*/  FADD R24, R14.reuse, R12.reuse ;  /* 0x0000000c0e187221 */ /* 0x140fe20000000000 */
[----:B------:R-:W-:Y:S01]  /*449a0*/  FADD R15, R14, -R12 ;  /* 0x8000000c0e0f7221 */ /* 0x000fe20000000000 */
[----:B------:R5:W-:Y:S01]  /*449b0*/  STL.64 [R1+0x738], R22 ;  /* 0x0007381601007387 */ /* 0x000be20000100a00 */
[C---:B------:R-:W-:Y:S01]  /*449c0*/  FMUL R14, R13.reuse, UR59 ;  /* 0x0000003b0d0e7c20 */ /* 0x040fe20008400000 */
[----:B-1----:R-:W-:-:S02]  /*449d0*/  FMUL R26, R13, UR58 ;  /* 0x0000003a0d1a7c20 */ /* 0x002fc40008400000 */
        /* <DEDUP_REMOVED lines=41> */
[----:B------:R-:W-:Y:S01]  /*44c70*/  STL.64 [R1+0x938], R12 ;  /* 0x0009380c01007387 */ /* 0x000fe20000100a00 */
[C-C-:B----4-:R-:W-:Y:S01]  /*44c80*/  FADD R24, R7.reuse, -R11.reuse ;  /* 0x8000000b07187221 */ /* 0x150fe20000000000 */
[----:B-1----:R-:W-:Y:S01]  /*44c90*/  FADD R15, R7, R11 ;  /* 0x0000000b070f7221 */ /* 0x002fe20000000000 */
[--C-:B------:R-:W-:Y:S02]  /*44ca0*/  FADD R14, R6, R10.reuse ;  /* 0x0000000a060e7221 */ /* 0x100fe40000000000 */
[C---:B------:R-:W-:Y:S01]  /*44cb0*/  FMUL R7, R24.reuse, UR59 ;  /* 0x0000003b18077c20 */ /* 0x040fe20008400000 */
[----:B------:R-:W-:Y:S02]  /*44cc0*/  FMUL R11, R24, UR58 ;  /* 0x0000003a180b7c20 */ /* 0x000fe40008400000 */
[----:B------:R5:W-:Y:S01]  /*44cd0*/  STL.64 [R1+0x9b8], R14 ;  /* 0x0009b80e01007387 */ /* 0x000be20000100a00 */
[----:B------:R-:W-:-:S04]  /*44ce0*/  FADD R6, R6, -R10 ;  /* 0x8000000a06067221 */ /* 0x000fc80000000000 */
[C---:B------:R-:W-:Y:S01]  /*44cf0*/  FFMA R10, R6.reuse, UR58, -R7 ;  /* 0x0000003a060a7c23 */ /* 0x040fe20008000807 */
[----:B------:R-:W-:Y:S01]  /*44d00*/  FFMA R11, R6, UR59, R11 ;  /* 0x0000003b060b7c23 */ /* 0x000fe2000800000b */
[C-C-:B-----5:R-:W-:Y:S01]  /*44d10*/  FADD R15, R18.reuse, -R22.reuse ;  /* 0x80000016120f7221 */ /* 0x160fe20000000000 */
[----:B------:R-:W-:Y:S01]  /*44d20*/  FADD R22, R18, R22 ;  /* 0x0000001612167221 */ /* 0x000fe20000000000 */
[----:B------:R0:W-:Y:S04]  /*44d30*/  STL.64 [R1+0x978], R8 ;  /* 0x0009780801007387 */ /* 0x0001e80000100a00 */
[----:B------:R1:W-:Y:S01]  /*44d40*/  STL.64 [R1+0x9f8], R10 ;  /* 0x0009f80a01007387 */ /* 0x0003e20000100a00 */
[----:B--2---:R-:W-:Y:S01]  /*44d50*/  FADD R25, R5, -R17 ;  /* 0x8000001105197221 */ /* 0x004fe20000000000 */
[C-C-:B------:R-:W-:Y:S01]  /*44d60*/  FADD R13, R4.reuse, -R16.reuse ;  /* 0x80000010040d7221 */ /* 0x140fe20000000000 */
[----:B------:R-:W-:-:S02]  /*44d70*/  FADD R24, R4, R16 ;  /* 0x0000001004187221 */ /* 0x000fc40000000000 */
[C---:B------:R-:W-:Y:S01]  /*44d80*/  FMUL R12, R25.reuse, UR59 ;  /* 0x0000003b190c7c20 */ /* 0x040fe20008400000 */
[----:B------:R-:W-:Y:S01]  /*44d90*/  FMUL R4, R25, UR58 ;  /* 0x0000003a19047c20 */ /* 0x000fe20008400000 */
[----:B------:R-:W-:Y:S01]  /*44da0*/  FADD R25, R5, R17 ;  /* 0x0000001105197221 */ /* 0x000fe20000000000 */
[--C-:B------:R-:W-:Y:S01]  /*44db0*/  FADD R5, R19, -R23.reuse ;  /* 0x8000001713057221 */ /* 0x100fe20000000000 */
[C---:B------:R-:W-:Y:S01]  /*44dc0*/  FFMA R12, R13.reuse, UR58, -R12 ;  /* 0x0000003a0d0c7c23 */ /* 0x040fe2000800080c */
[----:B------:R-:W-:Y:S02]  /*44dd0*/  FFMA R13, R13, UR59, R4 ;  /* 0x0000003b0d0d7c23 */ /* 0x000fe40008000004 */
[C---:B------:R-:W-:Y:S01]  /*44de0*/  FMUL R14, R5.reuse, UR59 ;  /* 0x0000003b050e7c20 */ /* 0x040fe20008400000 */
[----:B------:R-:W-:Y:S01]  /*44df0*/  FMUL R4, R5, UR58 ;  /* 0x0000003a05047c20 */ /* 0x000fe20008400000 */
[----:B------:R-:W-:Y:S02]  /*44e00*/  FADD R23, R19, R23 ;  /* 0x0000001713177221 */ /* 0x000fe40000000000 */
[C---:B------:R-:W-:Y:S01]  /*44e10*/  FFMA R14, R15.reuse, UR58, -R14 ;  /* 0x0000003a0f0e7c23 */ /* 0x040fe2000800080e */
[----:B------:R-:W-:Y:S01]  /*44e20*/  FFMA R15, R15, UR59, R4 ;  /* 0x0000003b0f0f7c23 */ /* 0x000fe20008000004 */
[----:B------:R-:W-:Y:S04]  /*44e30*/  STL.64 [R1+0xa38], R24 ;  /* 0x000a381801007387 */ /* 0x000fe80000100a00 */
[----:B------:R2:W-:Y:S04]  /*44e40*/  STL.64 [R1+0xa78], R12 ;  /* 0x000a780c01007387 */ /* 0x0005e80000100a00 */
[----:B------:R-:W-:Y:S04]  /*44e50*/  STL.64 [R1+0xab8], R22 ;  /* 0x000ab81601007387 */ /* 0x000fe80000100a00 */
[----:B------:R3:W-:Y:S04]  /*44e60*/  STL.64 [R1+0xaf8], R14 ;  /* 0x000af80e01007387 */ /* 0x0007e80000100a00 */
[----:B------:R-:W4:Y:S04]  /*44e70*/  LDL.64 R4, [R1+0xb38] ;  /* 0x000b380001047983 */ /* 0x000f280000100a00 */
[----:B------:R-:W4:Y:S02]  /*44e80*/  LDL.64 R6, [R1+0xb78] ;  /* 0x000b780001067983 */ /* 0x000f240000100a00 */
[----:B----4-:R-:W-:Y:S01]  /*44e90*/  FADD R26, R4, R6 ;  /* 0x00000006041a7221 */ /* 0x010fe20000000000 */
[----:B------:R-:W-:-:S05]  /*44ea0*/  FADD R27, R5, R7 ;  /* 0x00000007051b7221 */ /* 0x000fca0000000000 */
[----:B------:R4:W-:Y:S04]  /*44eb0*/  STL.64 [R1+0xb38], R26 ;  /* 0x000b381a01007387 */ /* 0x0009e80000100a00 */
[----:B------:R-:W5:Y:S04]  /*44ec0*/  LDL.64 R16, [R1+0xbb8] ;  /* 0x000bb80001107983 */ /* 0x000f680000100a00 */
[----:B------:R-:W5:Y:S04]  /*44ed0*/  LDL.64 R18, [R1+0xbf8] ;  /* 0x000bf80001127983 */ /* 0x000f680000100a00 */
[----:B0-----:R-:W4:Y:S04]  /*44ee0*/  LDL.64 R8, [R1+0xc38] ;  /* 0x000c380001087983 */ /* 0x001f280000100a00 */
[----:B-1----:R-:W4:Y:S04]  /*44ef0*/  LDL.64 R10, [R1+0xc78] ;  /* 0x000c7800010a7983 */ /* 0x002f280000100a00 */
[----:B--2---:R-:W2:Y:S04]  /*44f00*/  LDL.64 R12, [R1+0xcb8] ;  /* 0x000cb800010c7983 */ /* 0x004ea80000100a00 */
[----:B---3--:R-:W2:Y:S01]  /*44f10*/  LDL.64 R14, [R1+0xcf8] ;  /* 0x000cf800010e7983 */ /* 0x008ea20000100a00 */
[----:B------:R-:W-:Y:S01]  /*44f20*/  FADD R5, R5, -R7 ;  /* 0x8000000705057221 */ /* 0x000fe20000000000 */
[----:B------:R-:W-:-:S03]  /*44f30*/  FADD R4, R4, -R6 ;  /* 0x8000000604047221 */ /* 0x000fc60000000000 */
[C---:B------:R-:W-:Y:S01]  /*44f40*/  FMUL R7, R5.reuse, UR59 ;  /* 0x0000003b05077c20 */ /* 0x040fe20008400000 */
[----:B------:R-:W-:-:S03]  /*44f50*/  FMUL R25, R5, UR58 ;  /* 0x0000003a05197c20 */ /* 0x000fc60008400000 */
[C---:B------:R-:W-:Y:S01]  /*44f60*/  FFMA R24, R4.reuse, UR58, -R7 ;  /* 0x0000003a04187c23 */ /* 0x040fe20008000807 */
[----:B------:R-:W-:Y:S01]  /*44f70*/  FFMA R25, R4, UR59, R25 ;  /* 0x0000003b04197c23 */ /* 0x000fe20008000019 */
[----:B------:R-:W3:Y:S04]  /*44f80*/  LDL.64 R6, [R1+0xd78] ;  /* 0x000d780001067983 */ /* 0x000ee80000100a00 */
[----:B------:R-:W3:Y:S04]  /*44f90*/  LDL.64 R4, [R1+0xd38] ;  /* 0x000d380001047983 */ /* 0x000ee80000100a00 */
[----:B------:R0:W-:Y:S01]  /*44fa0*/  STL.64 [R1+0xb78], R24 ;  /* 0x000b781801007387 */ /* 0x0001e20000100a00 */
[C-C-:B-----5:R-:W-:Y:S01]  /*44fb0*/  FADD R22, R17.reuse, -R19.reuse ;  /* 0x8000001311167221 */ /* 0x160fe20000000000 */
[C-C-:B----4-:R-:W-:Y:S01]  /*44fc0*/  FADD R26, R16.reuse, R18.reuse ;  /* 0x00000012101a7221 */ /* 0x150fe20000000000 */
[----:B------:R-:W-:Y:S01]  /*44fd0*/  FADD R27, R17, R19 ;  /* 0x00000013111b7221 */ /* 0x000fe20000000000 */
[----:B------:R-:W-:Y:S01]  /*44fe0*/  FADD R16, R16, -R18 ;  /* 0x8000001210107221 */ /* 0x000fe20000000000 */
[C---:B------:R-:W-:Y:S01]  /*44ff0*/  FMUL R17, R22.reuse, UR59 ;  /* 0x0000003b16117c20 */ /* 0x040fe20008400000 */
[----:B------:R-:W-:Y:S01]  /*45000*/  FMUL R23, R22, UR58 ;  /* 0x0000003a16177c20 */ /* 0x000fe20008400000 */
[----:B------:R-:W-:-:S02]  /*45010*/  FADD R18, R9, -R11 ;  /* 0x8000000b09127221 */ /* 0x000fc40000000000 */
[C---:B------:R-:W-:Y:S01]  /*45020*/  FFMA R22, R16.reuse, UR58, -R17 ;  /* 0x0000003a10167c23 */ /* 0x040fe20008000811 */
[----:B------:R-:W-:Y:S01]  /*45030*/  FFMA R23, R16, UR59, R23 ;  /* 0x0000003b10177c23 */ /* 0x000fe20008000017 */
[--C-:B------:R-:W-:Y:S01]  /*45040*/  FADD R16, R8, -R10.reuse ;  /* 0x8000000a08107221 */ /* 0x100fe20000000000 */
[----:B------:R-:W-:Y:S01]  /*45050*/  FMUL R19, R18, UR58 ;  /* 0x0000003a12137c20 */ /* 0x000fe20008400000 */
[----:B------:R1:W-:Y:S01]  /*45060*/  STL.64 [R1+0xbb8], R26 ;  /* 0x000bb81a01007387 */ /* 0x0003e20000100a00 */
[----:B0-----:R-:W-:Y:S01]  /*45070*/  FADD R24, R8, R10 ;  /* 0x0000000a08187221 */ /* 0x001fe20000000000 */
[----:B------:R-:W-:Y:S01]  /*45080*/  FMUL R17, R18, UR59 ;  /* 0x0000003b12117c20 */ /* 0x000fe20008400000 */
[----:B------:R-:W-:Y:S02]  /*45090*/  FADD R25, R9, R11 ;  /* 0x0000000b09197221 */ /* 0x000fe40000000000 */
[----:B------:R-:W4:Y:S04]  /*450a0*/  LDL.64 R8, [R1+0xdf8] ;  /* 0x000df80001087983 */ /* 0x000f280000100a00 */
[----:B------:R-:W5:Y:S01]  /*450b0*/  LDL.64 R10, [R1+0xe38] ;  /* 0x000e3800010a7983 */ /* 0x000f620000100a00 */
[----:B-1----:R-:W-:-:S03]  /*450c0*/  FFMA R27, R16, UR59, R19 ;  /* 0x0000003b101b7c23 */ /* 0x002fc60008000013 */
[----:B------:R-:W4:Y:S01]  /*450d0*/  LDL.64 R18, [R1+0xdb8] ;  /* 0x000db80001127983 */ /* 0x000f220000100a00 */
[----:B------:R-:W-:-:S03]  /*450e0*/  FFMA R26, R16, UR58, -R17 ;  /* 0x0000003a101a7c23 */ /* 0x000fc60008000811 */
[----:B------:R-:W5:Y:S01]  /*450f0*/  LDL.64 R16, [R1+0xe78] ;  /* 0x000e780001107983 */ /* 0x000f620000100a00 */
[C-C-:B--2---:R-:W-:Y:S01]  /*45100*/  FADD R30, R13.reuse, -R15.reuse ;  /* 0x8000000f0d1e7221 */ /* 0x144fe20000000000 */
        /* <DEDUP_REMOVED lines=8> */
[----:B------:R-:W2:Y:S04]  /*45190*/  LDL.64 R12, [R1+0xeb8] ;  /* 0x000eb800010c7983 */ /* 0x000ea80000100a00 */
        /* <DEDUP_REMOVED lines=15> */
[----:B------:R1:W-:Y:S04]  /*45290*/  STL.64 [R1+0xd38], R24 ;  /* 0x000d381801007387 */ /* 0x0003e80000100a00 */
[----:B------:R-:W-:Y:S01]  /*452a0*/  STL.64 [R1+0xd78], R26 ;  /* 0x000d781a01007387 */ /* 0x000fe20000100a00 */
        /* <DEDUP_REMOVED lines=14> */
[C---:B-1----:R-:W-:Y:S01]  /*45390*/  FMUL R25, R17.reuse, UR59 ;  /* 0x0000003b11197c20 */ /* 0x042fe20008400000 */
[----:B------:R-:W-:-:S02]  /*453a0*/  FMUL R17, R17, UR58 ;  /* 0x0000003a11117c20 */ /* 0x000fc40008400000 */
[----:B------:R0:W-:Y:S04]  /*453b0*/  STL.64 [R1+0xdb8], R22 ;  /* 0x000db81601007387 */ /* 0x0001e80000100a00 */
[----:B------:R1:W-:Y:S01]  /*453c0*/  STL.64 [R1+0xdf8], R18 ;  /* 0x000df81201007387 */ /* 0x0003e20000100a00 */
[C---:B0-----:R-:W-:Y:S01]  /*453d0*/  FFMA R22, R16.reuse, UR58, -R25 ;  /* 0x0000003a10167c23 */ /* 0x041fe20008000819 */
[----:B------:R-:W-:Y:S02]  /*453e0*/  FFMA R23, R16, UR59, R17 ;  /* 0x0000003b10177c23 */ /* 0x000fe40008000011 */
[----:B------:R-:W5:Y:S04]  /*453f0*/  LDL.64 R16, [R1+0x20] ;  /* 0x0000200001107983 */ /* 0x000f680000100a00 */
[----:B-1----:R-:W5:Y:S01]  /*45400*/  LDL.64 R18, [R1] ;  /* 0x0000000001127983 */ /* 0x002f620000100a00 */
        /* <DEDUP_REMOVED lines=9> */
[----:B------:R-:W2:Y:S01]  /*454a0*/  LDL.64 R14, [R1+0x60] ;  /* 0x00006000010e7983 */ /* 0x000ea20000100a00 */
[----:B---3--:R-:W-:-:S03]  /*454b0*/  FADD R30, R5, -R7 ;  /* 0x80000007051e7221 */ /* 0x008fc60000000000 */
[----:B------:R0:W-:Y:S04]  /*454c0*/  STL.64 [R1+0xe38], R28 ;  /* 0x000e381c01007387 */ /* 0x0001e80000100a00 */
[----:B------:R1:W-:Y:S01]  /*454d0*/  STL.64 [R1+0xe78], R22 ;  /* 0x000e781601007387 */ /* 0x0003e20000100a00 */
        /* <DEDUP_REMOVED lines=9> */
[----:B------:R-:W-:Y:S04]  /*45570*/  STL.64 [R1+0xeb8], R24 ;  /* 0x000eb81801007387 */ /* 0x000fe80000100a00 */
[----:B------:R4:W-:Y:S04]  /*45580*/  STL.64 [R1+0xef8], R26 ;  /* 0x000ef81a01007387 */ /* 0x0009e80000100a00 */
[----:B------:R5:W-:Y:S04]  /*45590*/  STL.64 [R1+0xf38], R28 ;  /* 0x000f381c01007387 */ /* 0x000be80000100a00 */
[----:B------:R0:W-:Y:S01]  /*455a0*/  STL.64 [R1+0xf78], R22 ;  /* 0x000f781601007387 */ /* 0x0001e20000100a00 */
[C-C-:B----4-:R-:W-:Y:S01]  /*455b0*/  FADD R27, R8.reuse, -R10.reuse ;  /* 0x8000000a081b7221 */ /* 0x150fe20000000000 */
[----:B------:R-:W-:Y:S01]  /*455c0*/  FADD R24, R8, R10 ;  /* 0x0000000a08187221 */ /* 0x000fe20000000000 */
[----:B------:R-:W-:-:S04]  /*455d0*/  FADD R8, R9, -R11 ;  /* 0x8000000b09087221 */ /* 0x000fc80000000000 */
[C---:B------:R-:W-:Y:S01]  /*455e0*/  FMUL R26, R8.reuse, UR59 ;  /* 0x0000003b081a7c20 */ /* 0x040fe20008400000 */
[----:B------:R-:W-:-:S03]  /*455f0*/  FMUL R8, R8, UR58 ;  /* 0x0000003a08087c20 */ /* 0x000fc60008400000 */
[C---:B------:R-:W-:Y:S01]  /*45600*/  FFMA R26, R27.reuse, UR58, -R26 ;  /* 0x0000003a1b1a7c23 */ /* 0x040fe2000800081a */
[----:B------:R-:W-:Y:S01]  /*45610*/  FFMA R27, R27, UR59, R8 ;  /* 0x0000003b1b1b7c23 */ /* 0x000fe20008000008 */
[----:B------:R-:W-:Y:S02]  /*45620*/  FADD R25, R9, R11 ;  /* 0x0000000b09197221 */ /* 0x000fe40000000000 */
[----:B------:R-:W4:Y:S01]  /*45630*/  LDL.64 R10, [R1+0xe0] ;  /* 0x0000e000010a7983 */ /* 0x000f220000100a00 */
[----:B-----5:R-:W-:Y:S01]  /*45640*/  FADD R29, R18, -R16 ;  /* 0x80000010121d7221 */ /* 0x020fe20000000000 */
[----:B------:R-:W-:-:S04]  /*45650*/  FADD R8, R19, -R17 ;  /* 0x8000001113087221 */ /* 0x000fc80000000000 */
[----:B------:R-:W-:Y:S01]  /*45660*/  FFMA R28, -RZ, R8, R29 ;  /* 0x00000008ff1c7223 */ /* 0x000fe2000000011d */
[----:B------:R-:W-:Y:S02]  /*45670*/  FFMA R29, RZ, R29, R8 ;  /* 0x0000001dff1d7223 */ /* 0x000fe40000000008 */
[----:B------:R-:W4:Y:S01]  /*45680*/  LDL.64 R8, [R1+0xc0] ;  /* 0x0000c00001087983 */ /* 0x000f220000100a00 */
[----:B0-----:R-:W-:Y:S01]  /*45690*/  FADD R22, R18, R16 ;  /* 0x0000001012167221 */ /* 0x001fe20000000000 */
[----:B------:R-:W-:Y:S02]  /*456a0*/  FADD R23, R19, R17 ;  /* 0x0000001113177221 */ /* 0x000fe40000000000 */
[----:B------:R0:W-:Y:S01]  /*456b0*/  STL.64 [R1+0xfb8], R24 ;  /* 0x000fb81801007387 */ /* 0x0001e20000100a00 */
[C-C-:B--2---:R-:W-:Y:S01]  /*456c0*/  FADD R17, R12.reuse, -R14.reuse ;  /* 0x8000000e0c117221 */ /* 0x144fe20000000000 */
[----:B------:R-:W-:Y:S01]  /*456d0*/  FADD R18, R12, R14 ;  /* 0x0000000e0c127221 */ /* 0x000fe20000000000 */
[C-C-:B------:R-:W-:Y:S01]  /*456e0*/  FADD R19, R13.reuse, R15.reuse ;  /* 0x0000000f0d137221 */ /* 0x140fe20000000000 */
[----:B0-----:R-:W-:-:S02]  /*456f0*/  FADD R24, R13, -R15 ;  /* 0x8000000f0d187221 */ /* 0x001fc40000000000 */
[----:B------:R-:W2:Y:S04]  /*45700*/  LDL.64 R12, [R1+0x100] ;  /* 0x00010000010c7983 */ /* 0x000ea80000100a00 */
[----:B------:R-:W2:Y:S04]  /*45710*/  LDL.64 R14, [R1+0x120] ;  /* 0x00012000010e7983 */ /* 0x000ea80000100a00 */
[----:B------:R0:W-:Y:S04]  /*45720*/  STL.64 [R1+0xff8], R26 ;  /* 0x000ff81a01007387 */ /* 0x0001e80000100a00 */
[----:B------:R1:W-:Y:S01]  /*45730*/  STL.64 [R1], R22 ;  /* 0x0000001601007387 */ /* 0x0003e20000100a00 */
[C-C-:B---3--:R-:W-:Y:S01]  /*45740*/  FADD R25, R4.reuse, -R6.reuse ;  /* 0x8000000604197221 */ /* 0x148fe20000000000 */
[C-C-:B0-----:R-:W-:Y:S01]  /*45750*/  FADD R26, R5.reuse, -R7.reuse ;  /* 0x80000007051a7221 */ /* 0x141fe20000000000 */
[----:B-1----:R-:W-:Y:S01]  /*45760*/  FADD R22, R4, R6 ;  /* 0x0000000604167221 */ /* 0x002fe20000000000 */
[----:B------:R-:W-:-:S02]  /*45770*/  FADD R23, R5, R7 ;  /* 0x0000000705177221 */ /* 0x000fc40000000000 */
[----:B------:R-:W3:Y:S04]  /*45780*/  LDL.64 R4, [R1+0x140] ;  /* 0x0001400001047983 */ /* 0x000ee80000100a00 */
[----:B------:R-:W3:Y:S01]  /*45790*/  LDL.64 R6, [R1+0x160] ;  /* 0x0001600001067983 */ /* 0x000ee20000100a00 */
[----:B------:R-:W-:Y:S01]  /*457a0*/  FFMA R16, -RZ, R24, R17 ;  /* 0x00000018ff107223 */ /* 0x000fe20000000111 */
[----:B------:R-:W-:Y:S02]  /*457b0*/  FFMA R17, RZ, R17, R24 ;  /* 0x00000011ff117223 */ /* 0x000fe40000000018 */
[----:B------:R-:W-:Y:S01]  /*457c0*/  STL.64 [R1+0x20], R28 ;  /* 0x0000201c01007387 */ /* 0x000fe20000100a00 */
[----:B------:R-:W-:-:S03]  /*457d0*/  FFMA R24, -RZ, R26, R25 ;  /* 0x0000001aff187223 */ /* 0x000fc60000000119 */
[----:B------:R-:W-:Y:S01]  /*457e0*/  STL.64 [R1+0x40], R18 ;  /* 0x0000401201007387 */ /* 0x000fe20000100a00 */
[----:B------:R-:W-:-:S03]  /*457f0*/  FFMA R25, RZ, R25, R26 ;  /* 0x00000019ff197223 */ /* 0x000fc6000000001a */
[----:B------:R0:W-:Y:S04]  /*45800*/  STL.64 [R1+0x60], R16 ;  /* 0x0000601001007387 */ /* 0x0001e80000100a00 */
[----:B0-----:R-:W5:Y:S04]  /*45810*/  LDL.64 R16, [R1+0x1c0] ;  /* 0x0001c00001107983 */ /* 0x001f680000100a00 */
[----:B------:R2:W-:Y:S04]  /*45820*/  STL.64 [R1+0x80], R22 ;  /* 0x0000801601007387 */ /* 0x0005e80000100a00 */
[----:B------:R0:W-:Y:S01]  /*45830*/  STL.64 [R1+0xa0], R24 ;  /* 0x0000a01801007387 */ /* 0x0001e20000100a00 */
[C-C-:B----4-:R-:W-:Y:S01]  /*45840*/  FADD R29, R8.reuse, -R10.reuse ;  /* 0x8000000a081d7221 */ /* 0x150fe20000000000 */
[C-C-:B------:R-:W-:Y:S01]  /*45850*/  FADD R18, R9.reuse, -R11.reuse ;  /* 0x8000000b09127221 */ /* 0x140fe20000000000 */
[----:B------:R-:W-:Y:S01]  /*45860*/  FADD R26, R8, R10 ;  /* 0x0000000a081a7221 */ /* 0x000fe20000000000 */
[----:B------:R-:W-:-:S02]  /*45870*/  FADD R27, R9, R11 ;  /* 0x0000000b091b7221 */ /* 0x000fc40000000000 */
[----:B------:R-:W-:Y:S01]  /*45880*/  FFMA R28, -RZ, R18, R29 ;  /* 0x00000012ff1c7223 */ /* 0x000fe2000000011d */
[----:B------:R-:W4:Y:S01]  /*45890*/  LDL.64 R8, [R1+0x180] ;  /* 0x0001800001087983 */ /* 0x000f220000100a00 */
[----:B------:R-:W-:-:S03]  /*458a0*/  FFMA R29, RZ, R29, R18 ;  /* 0x0000001dff1d7223 */ /* 0x000fc60000000012 */
[----:B------:R-:W4:Y:S04]  /*458b0*/  LDL.64 R10, [R1+0x1a0] ;  /* 0x0001a000010a7983 */ /* 0x000f280000100a00 */
[----:B------:R-:W5:Y:S01]  /*458c0*/  LDL.64 R18, [R1+0x1e0] ;  /* 0x0001e00001127983 */ /* 0x000f620000100a00 */
[C-C-:B--2---:R-:W-:Y:S01]  /*458d0*/  FADD R23, R12.reuse, -R14.reuse ;  /* 0x8000000e0c177221 */ /* 0x144fe20000000000 */
[----:B0-----:R-:W-:Y:S01]  /*458e0*/  FADD R24, R12, R14 ;  /* 0x0000000e0c187221 */ /* 0x001fe20000000000 */
[C-C-:B------:R-:W-:Y:S01]  /*458f0*/  FADD R12, R13.reuse, -R15.reuse ;  /* 0x8000000f0d0c7221 */ /* 0x140fe20000000000 */
[----:B------:R-:W-:Y:S02]  /*45900*/  FADD R25, R13, R15 ;  /* 0x0000000f0d197221 */ /* 0x000fe40000000000 */
[----:B------:R-:W2:Y:S01]  /*45910*/  LDL.64 R14, [R1+0x220] ;  /* 0x00022000010e7983 */ /* 0x000ea20000100a00 */
[----:B------:R-:W-:Y:S01]  /*45920*/  FFMA R22, -RZ, R12, R23 ;  /* 0x0000000cff167223 */ /* 0x000fe20000000117 */
[----:B------:R-:W-:-:S02]  /*45930*/  FFMA R23, RZ, R23, R12 ;  /* 0x00000017ff177223 */ /* 0x000fc4000000000c */
[----:B------:R-:W2:Y:S04]  /*45940*/  LDL.64 R12, [R1+0x200] ;  /* 0x00020000010c7983 */ /* 0x000ea80000100a00 */
[----:B------:R0:W-:Y:S01]  /*45950*/  STL.64 [R1+0xc0], R26 ;  /* 0x0000c01a01007387 */ /* 0x0001e20000100a00 */
[C-C-:B---3--:R-:W-:Y:S01]  /*45960*/  FADD R30, R4.reuse, -R6.reuse ;  /* 0x80000006041e7221 */ /* 0x148fe20000000000 */
[----:B0-----:R-:W-:Y:S01]  /*45970*/  FADD R26, R4, R6 ;  /* 0x00000006041a7221 */ /* 0x001fe20000000000 */
[C-C-:B------:R-:W-:Y:S01]  /*45980*/  FADD R31, R5.reuse, -R7.reuse ;  /* 0x80000007051f7221 */ /* 0x140fe20000000000 */
[----:B------:R-:W-:Y:S02]  /*45990*/  FADD R27, R5, R7 ;  /* 0x00000007051b7221 */ /* 0x000fe40000000000 */
[----:B------:R-:W3:Y:S04]  /*459a0*/  LDL.64 R4, [R1+0x240] ;  /* 0x0002400001047983 */ /* 0x000ee80000100a00 */
[----:B------:R-:W3:Y:S04]  /*459b0*/  LDL.64 R6, [R1+0x260] ;  /* 0x0002600001067983 */ /* 0x000ee80000100a00 */
[----:B------:R0:W-:Y:S04]  /*459c0*/  STL.64 [R1+0x100], R24 ;  /* 0x0001001801007387 */ /* 0x0001e80000100a00 */
[----:B------:R1:W-:Y:S04]  /*459d0*/  STL.64 [R1+0xe0], R28 ;  /* 0x0000e01c01007387 */ /* 0x0003e80000100a00 */
[----:B------:R5:W-:Y:S01]  /*459e0*/  STL.64 [R1+0x140], R26 ;  /* 0x0001401a01007387 */ /* 0x000be20000100a00 */
[----:B0-----:R-:W-:Y:S01]  /*459f0*/  FFMA R24, -RZ, R31, R30 ;  /* 0x0000001fff187223 */ /* 0x001fe2000000011e */
[----:B------:R-:W-:-:S02]  /*45a00*/  FFMA R25, RZ, R30, R31 ;  /* 0x0000001eff197223 */ /* 0x000fc4000000001f */
[----:B------:R0:W-:Y:S04]  /*45a10*/  STL.64 [R1+0x120], R22 ;  /* 0x0001201601007387 */ /* 0x0001e80000100a00 */
[----:B------:R0:W-:Y:S01]  /*45a20*/  STL.64 [R1+0x160], R24 ;  /* 0x0001601801007387 */ /* 0x0001e20000100a00 */
[C-C-:B----4-:R-:W-:Y:S01]  /*45a30*/  FADD R30, R8.reuse, -R10.reuse ;  /* 0x8000000a081e7221 */ /* 0x150fe20000000000 */
[----:B-1----:R-:W-:Y:S01]  /*45a40*/  FADD R28, R8, R10 ;  /* 0x0000000a081c7221 */ /* 0x002fe20000000000 */
[----:B-----5:R-:W-:Y:S01]  /*45a50*/  FADD R27, R16, -R18 ;  /* 0x80000012101b7221 */ /* 0x020fe20000000000 */
[----:B------:R-:W-:Y:S01]  /*45a60*/  FADD R8, R17, -R19 ;  /* 0x8000001311087221 */ /* 0x000fe20000000000 */
[C-C-:B------:R-:W-:Y:S01]  /*45a70*/  FADD R31, R9.reuse, -R11.reuse ;  /* 0x8000000b091f7221 */ /* 0x140fe20000000000 */
[----:B------:R-:W-:-:S02]  /*45a80*/  FADD R29, R9, R11 ;  /* 0x0000000b091d7221 */ /* 0x000fc40000000000 */
[----:B------:R-:W-:Y:S01]  /*45a90*/  FFMA R26, -RZ, R8, R27 ;  /* 0x00000008ff1a7223 */ /* 0x000fe2000000011b */
[----:B------:R-:W-:Y:S01]  /*45aa0*/  FFMA R27, RZ, R27, R8 ;  /* 0x0000001bff1b7223 */ /* 0x000fe20000000008 */
[----:B------:R-:W4:Y:S04]  /*45ab0*/  LDL.64 R10, [R1+0x2a0] ;  /* 0x0002a000010a7983 */ /* 0x000f280000100a00 */
[----:B------:R-:W4:Y:S01]  /*45ac0*/  LDL.64 R8, [R1+0x280] ;  /* 0x0002800001087983 */ /* 0x000f220000100a00 */
[----:B0-----:R-:W-:Y:S01]  /*45ad0*/  FFMA R22, -RZ, R31, R30 ;  /* 0x0000001fff167223 */ /* 0x001fe2000000011e */
[----:B------:R-:W-:Y:S01]  /*45ae0*/  FFMA R23, RZ, R30, R31 ;  /* 0x0000001eff177223 */ /* 0x000fe2000000001f */
[----:B------:R-:W-:Y:S01]  /*45af0*/  FADD R24, R16, R18 ;  /* 0x0000001210187221 */ /* 0x000fe20000000000 */
[----:B------:R-:W-:Y:S01]  /*45b00*/  FADD R25, R17, R19 ;  /* 0x0000001311197221 */ /* 0x000fe20000000000 */
[----:B--2---:R-:W-:-:S02]  /*45b10*/  FADD R17, R12, -R14 ;  /* 0x8000000e0c117221 */ /* 0x004fc40000000000 */
[----:B------:R0:W-:Y:S01]  /*45b20*/  STL.64 [R1+0x1a0], R22 ;  /* 0x0001a01601007387 */ /* 0x0001e20000100a00 */
[----:B------:R-:W-:Y:S01]  /*45b30*/  FADD R18, R12, R14 ;  /* 0x0000000e0c127221 */ /* 0x000fe20000000000 */
[C-C-:B------:R-:W-:Y:S01]  /*45b40*/  FADD R19, R13.reuse, R15.reuse ;  /* 0x0000000f0d137221 */ /* 0x140fe20000000000 */
[----:B0-----:R-:W-:Y:S02]  /*45b50*/  FADD R22, R13, -R15 ;  /* 0x8000000f0d167221 */ /* 0x001fe40000000000 */
[----:B------:R-:W2:Y:S04]  /*45b60*/  LDL.64 R12, [R1+0x2c0] ;  /* 0x0002c000010c7983 */ /* 0x000ea80000100a00 */
[----:B------:R-:W2:Y:S01]  /*45b70*/  LDL.64 R14, [R1+0x2e0] ;  /* 0x0002e000010e7983 */ /* 0x000ea20000100a00 */
[----:B------:R-:W-:Y:S01]  /*45b80*/  FFMA R16, -RZ, R22, R17 ;  /* 0x00000016ff107223 */ /* 0x000fe20000000111 */
[----:B------:R-:W-:-:S02]  /*45b90*/  FFMA R17, RZ, R17, R22 ;  /* 0x00000011ff117223 */ /* 0x000fc40000000016 */
[----:B------:R0:W-:Y:S04]  /*45ba0*/  STL.64 [R1+0x1c0], R24 ;  /* 0x0001c01801007387 */ /* 0x0001e80000100a00 */
[----:B------:R1:W-:Y:S01]  /*45bb0*/  STL.64 [R1+0x1e0], R26 ;  /* 0x0001e01a01007387 */ /* 0x0003e20000100a00 */
[C-C-:B---3--:R-:W-:Y:S01]  /*45bc0*/  FADD R22, R4.reuse, R6.reuse ;  /* 0x0000000604167221 */ /* 0x148fe20000000000 */
[C-C-:B------:R-:W-:Y:S01]  /*45bd0*/  FADD R23, R5.reuse, R7.reuse ;  /* 0x0000000705177221 */ /* 0x140fe20000000000 */
[----:B0-----:R-:W-:Y:S01]  /*45be0*/  FADD R25, R4, -R6 ;  /* 0x8000000604197221 */ /* 0x001fe20000000000 */
[----:B-1----:R-:W-:Y:S02]  /*45bf0*/  FADD R26, R5, -R7 ;  /* 0x80000007051a7221 */ /* 0x002fe40000000000 */
[----:B------:R-:W3:Y:S04]  /*45c00*/  LDL.64 R4, [R1+0x300] ;  /* 0x0003000001047983 */ /* 0x000ee80000100a00 */
[----:B------:R-:W3:Y:S01]  /*45c10*/  LDL.64 R6, [R1+0x320] ;  /* 0x0003200001067983 */ /* 0x000ee20000100a00 */
[----:B------:R-:W-:-:S03]  /*45c20*/  FFMA R24, -RZ, R26, R25 ;  /* 0x0000001aff187223 */ /* 0x000fc60000000119 */
[----:B------:R-:W-:Y:S04]  /*45c30*/  STL.64 [R1+0x180], R28 ;  /* 0x0001801c01007387 */ /* 0x000fe80000100a00 */
        /* <DEDUP_REMOVED lines=50> */
[----:B------:R-:W-:-:S03]  /*45f60*/  FADD R25, R17, R19 ;  /* 0x0000001311197221 */ /* 0x000fc60000000000 */
[----:B------:R0:W-:Y:S01]  /*45f70*/  STL.64 [R1+0x360], R22 ;  /* 0x0003601601007387 */ /* 0x0001e20000100a00 */
[C-C-:B--2---:R-:W-:Y:S01]  /*45f80*/  FADD R17, R12.reuse, -R14.reuse ;  /* 0x8000000e0c117221 */ /* 0x144fe20000000000 */
        /* <DEDUP_REMOVED lines=20> */
[----:B------:R2:W-:Y:S04]  /*460d0*/  STL.64 [R1+0x400], R22 ;  /* 0x0004001601007387 */ /* 0x0005e80000100a00 */
[----:B0-----:R-:W5:Y:S04]  /*460e0*/  LDL.64 R16, [R1+0x540] ;  /* 0x0005400001107983 */ /* 0x001f680000100a00 */
        /* <DEDUP_REMOVED lines=40> */
[----:B------:R-:W4:Y:S01]  /*46370*/  LDL.64 R10, [R1+0x620] ;  /* 0x00062000010a7983 */ /* 0x000f220000100a00 */
[----:B0-----:R-:W-:Y:S01]  /*46380*/  FFMA R22, -RZ, R31, R30 ;  /* 0x0000001fff167223 */ /* 0x001fe2000000011e */
[----:B------:R-:W-:Y:S02]  /*46390*/  FFMA R23, RZ, R30, R31 ;  /* 0x0000001eff177223 */ /* 0x000fe4000000001f */
[----:B------:R-:W4:Y:S01]  /*463a0*/  LDL.64 R8, [R1+0x600] ;  /* 0x0006000001087983 */ /* 0x000f220000100a00 */
[----:B------:R-:W-:Y:S01]  /*463b0*/  FADD R24, R16, R18 ;  /* 0x0000001210187221 */ /* 0x000fe20000000000 */
[----:B------:R-:W-:Y:S02]  /*463c0*/  FADD R25, R17, R19 ;  /* 0x0000001311197221 */ /* 0x000fe40000000000 */
[----:B------:R0:W-:Y:S01]  /*463d0*/  STL.64 [R1+0x520], R22 ;  /* 0x0005201601007387 */ /* 0x0001e20000100a00 */
[C-C-:B--2---:R-:W-:Y:S01]  /*463e0*/  FADD R17, R12.reuse, -R14.reuse ;  /* 0x8000000e0c117221 */ /* 0x144fe20000000000 */
[----:B------:R-:W-:Y:S01]  /*463f0*/  FADD R18, R12, R14 ;  /* 0x0000000e0c127221 */ /* 0x000fe20000000000 */
[C-C-:B------:R-:W-:Y:S01]  /*46400*/  FADD R19, R13.reuse, R15.reuse ;  /* 0x0000000f0d137221 */ /* 0x140fe20000000000 */
[----:B0-----:R-:W-:-:S02]  /*46410*/  FADD R22, R13, -R15 ;  /* 0x8000000f0d167221 */ /* 0x001fc40000000000 */
[----:B------:R-:W2:Y:S04]  /*46420*/  LDL.64 R12, [R1+0x640] ;  /* 0x00064000010c7983 */ /* 0x000ea80000100a00 */
[----:B------:R-:W2:Y:S01]  /*46430*/  LDL.64 R14, [R1+0x660] ;  /* 0x00066000010e7983 */ /* 0x000ea20000100a00 */
[----:B------:R-:W-:Y:S01]  /*46440*/  FFMA R16, -RZ, R22, R17 ;  /* 0x00000016ff107223 */ /* 0x000fe20000000111 */
[----:B------:R-:W-:Y:S02]  /*46450*/  FFMA R17, RZ, R17, R22 ;  /* 0x00000011ff117223 */ /* 0x000fe40000000016 */
[----:B------:R0:W-:Y:S04]  /*46460*/  STL.64 [R1+0x540], R24 ;  /* 0x0005401801007387 */ /* 0x0001e80000100a00 */
[----:B------:R1:W-:Y:S01]  /*46470*/  STL.64 [R1+0x560], R26 ;  /* 0x0005601a01007387 */ /* 0x0003e20000100a00 */
[C-C-:B---3--:R-:W-:Y:S01]  /*46480*/  FADD R22, R4.reuse, R6.reuse ;  /* 0x0000000604167221 */ /* 0x148fe20000000000 */
[C-C-:B------:R-:W-:Y:S01]  /*46490*/  FADD R23, R5.reuse, R7.reuse ;  /* 0x0000000705177221 */ /* 0x140fe20000000000 */
[----:B0-----:R-:W-:Y:S01]  /*464a0*/  FADD R25, R4, -R6 ;  /* 0x8000000604197221 */ /* 0x001fe20000000000 */
[----:B-1----:R-:W-:-:S02]  /*464b0*/  FADD R26, R5, -R7 ;  /* 0x80000007051a7221 */ /* 0x002fc40000000000 */
        /* <DEDUP_REMOVED lines=8> */
[----:B------:R1:W-:Y:S04]  /*46540*/  STL.64 [R1+0x5e0], R24 ;  /* 0x0005e01801007387 */ /* 0x0003e80000100a00 */
[----:B0-----:R-:W5:Y:S01]  /*46550*/  LDL.64 R16, [R1+0x700] ;  /* 0x0007000001107983 */ /* 0x001f620000100a00 */
        /* <DEDUP_REMOVED lines=10> */
[----:B-1----:R-:W-:Y:S01]  /*46600*/  FADD R24, R12, R14 ;  /* 0x0000000e0c187221 */ /* 0x002fe20000000000 */
        /* <DEDUP_REMOVED lines=22> */
[----:B------:R-:W-:Y:S01]  /*46770*/  FADD R31, R9, -R11 ;  /* 0x8000000b091f7221 */ /* 0x000fe20000000000 */
[C---:B-----5:R-:W-:Y:S01]  /*46780*/  FADD R27, R16.reuse, -R18 ;  /* 0x80000012101b7221 */ /* 0x060fe20000000000 */
[----:B------:R-:W-:Y:S02]  /*46790*/  FADD R8, R17, -R19 ;  /* 0x8000001311087221 */ /* 0x000fe40000000000 */
[----:B0-----:R-:W-:Y:S01]  /*467a0*/  FFMA R22, -RZ, R31, R30 ;  /* 0x0000001fff167223 */ /* 0x001fe2000000011e */
[----:B------:R-:W-:Y:S01]  /*467b0*/  FFMA R23, RZ, R30, R31 ;  /* 0x0000001eff177223 */ /* 0x000fe2000000001f */
[----:B------:R-:W-:Y:S01]  /*467c0*/  FADD R29, R9, R11 ;  /* 0x0000000b091d7221 */ /* 0x000fe20000000000 */
[----:B------:R-:W-:Y:S01]  /*467d0*/  FFMA R26, -RZ, R8, R27 ;  /* 0x00000008ff1a7223 */ /* 0x000fe2000000011b */
[----:B------:R-:W-:Y:S01]  /*467e0*/  FFMA R27, RZ, R27, R8 ;  /* 0x0000001bff1b7223 */ /* 0x000fe20000000008 */
[----:B------:R-:W4:Y:S01]  /*467f0*/  LDL.64 R10, [R1+0x7e0] ;  /* 0x0007e000010a7983 */ /* 0x000f220000100a00 */
[----:B------:R-:W-:-:S03]  /*46800*/  FADD R24, R16, R18 ;  /* 0x0000001210187221 */ /* 0x000fc60000000000 */
[----:B------:R-:W4:Y:S01]  /*46810*/  LDL.64 R8, [R1+0x7c0] ;  /* 0x0007c00001087983 */ /* 0x000f220000100a00 */
        /* <DEDUP_REMOVED lines=18> */
[----:B------:R-:W-:Y:S01]  /*46940*/  FFMA R24, -RZ, R26, R25 ;  /* 0x0000001aff187223 */ /* 0x000fe20000000119 */
[----:B------:R-:W-:-:S02]  /*46950*/  FFMA R25, RZ, R25, R26 ;  /* 0x00000019ff197223 */ /* 0x000fc4000000001a */
        /* <DEDUP_REMOVED lines=14> */
[----:B------:R-:W5:Y:S01]  /*46a40*/  LDL.64 R18, [R1+0x8e0] ;  /* 0x0008e00001127983 */ /* 0x000f620000100a00 */
[C-C-:B--2---:R-:W-:Y:S01]  /*46a50*/  FADD R23, R12.reuse, -R14.reuse ;  /* 0x8000000e0c177221 */ /* 0x144fe20000000000 */
[----:B------:R-:W-:Y:S01]  /*46a60*/  FADD R24, R12, R14 ;  /* 0x0000000e0c187221 */ /* 0x000fe20000000000 */
[C-C-:B------:R-:W-:Y:S01]  /*46a70*/  FADD R12, R13.reuse, -R15.reuse ;  /* 0x8000000f0d0c7221 */ /* 0x140fe20000000000 */
[----:B------:R-:W-:Y:S02]  /*46a80*/  FADD R25, R13, R15 ;  /* 0x0000000f0d197221 */ /* 0x000fe40000000000 */
[----:B------:R-:W2:Y:S01]  /*46a90*/  LDL.64 R14, [R1+0x920] ;  /* 0x00092000010e7983 */ /* 0x000ea20000100a00 */
[----:B------:R-:W-:Y:S01]  /*46aa0*/  FFMA R22, -RZ, R12, R23 ;  /* 0x0000000cff167223 */ /* 0x000fe20000000117 */
[----:B------:R-:W-:Y:S02]  /*46ab0*/  FFMA R23, RZ, R23, R12 ;  /* 0x00000017ff177223 */ /* 0x000fe4000000000c */
[----:B------:R-:W2:Y:S04]  /*46ac0*/  LDL.64 R12, [R1+0x900] ;  /* 0x00090000010c7983 */ /* 0x000ea80000100a00 */
[----:B------:R0:W-:Y:S01]  /*46ad0*/  STL.64 [R1+0x7c0], R26 ;  /* 0x0007c01a01007387 */ /* 0x0001e20000100a00 */
[C-C-:B---3--:R-:W-:Y:S01]  /*46ae0*/  FADD R30, R4.reuse, -R6.reuse ;  /* 0x80000006041e7221 */ /* 0x148fe20000000000 */
[----:B0-----:R-:W-:Y:S01]  /*46af0*/  FADD R26, R4, R6 ;  /* 0x00000006041a7221 */ /* 0x001fe20000000000 */
[C-C-:B------:R-:W-:Y:S01]  /*46b00*/  FADD R31, R5.reuse, -R7.reuse ;  /* 0x80000007051f7221 */ /* 0x140fe20000000000 */
[----:B------:R-:W-:-:S02]  /*46b10*/  FADD R27, R5, R7 ;  /* 0x00000007051b7221 */ /* 0x000fc40000000000 */
[----:B------:R-:W3:Y:S04]  /*46b20*/  LDL.64 R4, [R1+0x940] ;  /* 0x0009400001047983 */ /* 0x000ee80000100a00 */
[----:B------:R-:W3:Y:S04]  /*46b30*/  LDL.64 R6, [R1+0x960] ;  /* 0x0009600001067983 */ /* 0x000ee80000100a00 */
[----:B------:R0:W-:Y:S04]  /*46b40*/  STL.64 [R1+0x800], R24 ;  /* 0x0008001801007387 */ /* 0x0001e80000100a00 */
[----:B------:R1:W-:Y:S04]  /*46b50*/  STL.64 [R1+0x7e0], R28 ;  /* 0x0007e01c01007387 */ /* 0x0003e80000100a00 */
[----:B------:R-:W-:Y:S01]  /*46b60*/  STL.64 [R1+0x820], R22 ;  /* 0x0008201601007387 */ /* 0x000fe20000100a00 */
[----:B0-----:R-:W-:Y:S01]  /*46b70*/  FFMA R24, -RZ, R31, R30 ;  /* 0x0000001fff187223 */ /* 0x001fe2000000011e */
[----:B------:R-:W-:-:S02]  /*46b80*/  FFMA R25, RZ, R30, R31 ;  /* 0x0000001eff197223 */ /* 0x000fc4000000001f */
[----:B------:R5:W-:Y:S04]  /*46b90*/  STL.64 [R1+0x840], R26 ;  /* 0x0008401a01007387 */ /* 0x000be80000100a00 */
[----:B------:R0:W-:Y:S01]  /*46ba0*/  STL.64 [R1+0x860], R24 ;  /* 0x0008601801007387 */ /* 0x0001e20000100a00 */
[C-C-:B----4-:R-:W-:Y:S01]  /*46bb0*/  FADD R30, R8.reuse, -R10.reuse ;  /* 0x8000000a081e7221 */ /* 0x150fe20000000000 */
[----:B------:R-:W-:Y:S01]  /*46bc0*/  FADD R31, R9, -R11 ;  /* 0x8000000b091f7221 */ /* 0x000fe20000000000 */
[----:B-1----:R-:W-:Y:S01]  /*46bd0*/  FADD R28, R8, R10 ;  /* 0x0000000a081c7221 */ /* 0x002fe20000000000 */
[C---:B-----5:R-:W-:Y:S02]  /*46be0*/  FADD R27, R16.reuse, -R18 ;  /* 0x80000012101b7221 */ /* 0x060fe40000000000 */
[----:B------:R-:W-:Y:S01]  /*46bf0*/  FFMA R22, -RZ, R31, R30 ;  /* 0x0000001fff167223 */ /* 0x000fe2000000011e */
[----:B------:R-:W-:Y:S01]  /*46c00*/  FFMA R23, RZ, R30, R31 ;  /* 0x0000001eff177223 */ /* 0x000fe2000000001f */
[----:B------:R-:W-:Y:S01]  /*46c10*/  FADD R8, R17, -R19 ;  /* 0x8000001311087221 */ /* 0x000fe20000000000 */
[----:B------:R-:W-:Y:S01]  /*46c20*/  FADD R29, R9, R11 ;  /* 0x0000000b091d7221 */ /* 0x000fe20000000000 */
[----:B0-----:R-:W-:Y:S01]  /*46c30*/  FADD R24, R16, R18 ;  /* 0x0000001210187221 */ /* 0x001fe20000000000 */
[----:B------:R-:W-:Y:S01]  /*46c40*/  FADD R25, R17, R19 ;  /* 0x0000001311197221 */ /* 0x000fe20000000000 */
[----:B------:R-:W-:Y:S01]  /*46c50*/  FFMA R26, -RZ, R8, R27 ;  /* 0x00000008ff1a7223 */ /* 0x000fe2000000011b */
[----:B------:R0:W-:Y:S01]  /*46c60*/  STL.64 [R1+0x8a0], R22 ;  /* 0x0008a01601007387 */ /* 0x0001e20000100a00 */
[----:B------:R-:W-:-:S03]  /*46c70*/  FFMA R27, RZ, R27, R8 ;  /* 0x0000001bff1b7223 */ /* 0x000fc60000000008 */
[----:B------:R-:W4:Y:S04]  /*46c80*/  LDL.64 R8, [R1+0x980] ;  /* 0x0009800001087983 */ /* 0x000f280000100a00 */
[----:B------:R-:W4:Y:S01]  /*46c90*/  LDL.64 R10, [R1+0x9a0] ;  /* 0x0009a000010a7983 */ /* 0x000f220000100a00 */
        /* <DEDUP_REMOVED lines=10> */
[C-C-:B---3--:R-:W-:Y:S01]  /*46d40*/  FADD R25, R4.reuse, -R6.reuse ;  /* 0x8000000604197221 */ /* 0x148fe20000000000 */
[----:B------:R-:W-:Y:S01]  /*46d50*/  FADD R22, R4, R6 ;  /* 0x0000000604167221 */ /* 0x000fe20000000000 */
[C-C-:B------:R-:W-:Y:S01]  /*46d60*/  FADD R23, R5.reuse, R7.reuse ;  /* 0x0000000705177221 */ /* 0x140fe20000000000 */
[----:B0-----:R-:W-:Y:S02]  /*46d70*/  FADD R26, R5, -R7 ;  /* 0x80000007051a7221 */ /* 0x001fe40000000000 */
[----:B------:R-:W3:Y:S04]  /*46d80*/  LDL.64 R4, [R1+0xa00] ;  /* 0x000a000001047983 */ /* 0x000ee80000100a00 */
[----:B------:R-:W3:Y:S01]  /*46d90*/  LDL.64 R6, [R1+0xa20] ;  /* 0x000a200001067983 */ /* 0x000ee20000100a00 */
[----:B------:R-:W-:Y:S01]  /*46da0*/  FFMA R24, -RZ, R26, R25 ;  /* 0x0000001aff187223 */ /* 0x000fe20000000119 */
[----:B------:R-:W-:-:S02]  /*46db0*/  FFMA R25, RZ, R25, R26 ;  /* 0x00000019ff197223 */ /* 0x000fc4000000001a */
[----:B------:R-:W-:Y:S04]  /*46dc0*/  STL.64 [R1+0x880], R28 ;  /* 0x0008801c01007387 */ /* 0x000fe80000100a00 */
[----:B------:R0:W-:Y:S04]  /*46dd0*/  STL.64 [R1+0x900], R18 ;  /* 0x0009001201007387 */ /* 0x0001e80000100a00 */
        /* <DEDUP_REMOVED lines=9> */
[C-C-:B--2---:R-:W-:Y:S01]  /*46e70*/  FADD R23, R12.reuse, -R14.reuse ;  /* 0x8000000e0c177221 */ /* 0x144fe20000000000 */
[----:B-1----:R-:W-:Y:S01]  /*46e80*/  FADD R24, R12, R14 ;  /* 0x0000000e0c187221 */ /* 0x002fe20000000000 */
[C-C-:B------:R-:W-:Y:S01]  /*46e90*/  FADD R16, R13.reuse, -R15.reuse ;  /* 0x8000000f0d107221 */ /* 0x140fe20000000000 */
[----:B------:R-:W-:Y:S02]  /*46ea0*/  FADD R25, R13, R15 ;  /* 0x0000000f0d197221 */ /* 0x000fe40000000000 */
[----:B------:R-:W2:Y:S04]  /*46eb0*/  LDL.64 R14, [R1+0xa80] ;  /* 0x000a8000010e7983 */ /* 0x000ea80000100a00 */
[----:B------:R-:W2:Y:S01]  /*46ec0*/  LDL.64 R12, [R1+0xaa0] ;  /* 0x000aa000010c7983 */ /* 0x000ea20000100a00 */
[----:B------:R-:W-:Y:S01]  /*46ed0*/  FFMA R22, -RZ, R16, R23 ;  /* 0x00000010ff167223 */ /* 0x000fe20000000117 */
[----:B------:R-:W-:-:S02]  /*46ee0*/  FFMA R23, RZ, R23, R16 ;  /* 0x00000017ff177223 */ /* 0x000fc40000000010 */
[----:B------:R0:W-:Y:S01]  /*46ef0*/  STL.64 [R1+0x980], R18 ;  /* 0x0009801201007387 */ /* 0x0001e20000100a00 */
[----:B------:R-:W-:-:S03]  /*46f00*/  FFMA R26, -RZ, R28, R27 ;  /* 0x0000001cff1a7223 */ /* 0x000fc6000000011b */
[----:B------:R-:W5:Y:S01]  /*46f10*/  LDL.64 R16, [R1+0xae0] ;  /* 0x000ae00001107983 */ /* 0x000f620000100a00 */
[----:B------:R-:W-:-:S03]  /*46f20*/  FFMA R27, RZ, R27, R28 ;  /* 0x0000001bff1b7223 */ /* 0x000fc6000000001c */
[----:B0-----:R-:W5:Y:S01]  /*46f30*/  LDL.64 R18, [R1+0xac0] ;  /* 0x000ac00001127983 */ /* 0x001f620000100a00 */
[C-C-:B---3--:R-:W-:Y:S01]  /*46f40*/  FADD R30, R4.reuse, -R6.reuse ;  /* 0x80000006041e7221 */ /* 0x148fe20000000000 */
[----:B------:R-:W-:Y:S01]  /*46f50*/  FADD R28, R4, R6 ;  /* 0x00000006041c7221 */ /* 0x000fe20000000000 */
        /* <DEDUP_REMOVED lines=13> */
[C-C-:B------:R-:W-:Y:S01]  /*47030*/  FADD R31, R11.reuse, -R9.reuse ;  /* 0x800000090b1f7221 */ /* 0x140fe20000000000 */
[----:B------:R-:W-:Y:S02]  /*47040*/  FADD R27, R11, R9 ;  /* 0x000000090b1b7221 */ /* 0x000fe40000000000 */
[----:B------:R-:W4:Y:S01]  /*47050*/  LDL.64 R10, [R1+0xb40] ;  /* 0x000b4000010a7983 */ /* 0x000f220000100a00 */
[----:B--2---:R-:W-:Y:S01]  /*47060*/  FADD R29, R14, -R12 ;  /* 0x8000000c0e1d7221 */ /* 0x004fe20000000000 */
[----:B------:R-:W-:Y:S01]  /*47070*/  FADD R8, R15, -R13 ;  /* 0x8000000d0f087221 */ /* 0x000fe20000000000 */
[----:B0-----:R-:W-:-:S03]  /*47080*/  FFMA R22, -RZ, R31, R30 ;  /* 0x0000001fff167223 */ /* 0x001fc6000000011e */
[----:B------:R-:W-:Y:S01]  /*47090*/  FFMA R28, -RZ, R8, R29 ;  /* 0x00000008ff1c7223 */ /* 0x000fe2000000011d */
[----:B------:R-:W-:Y:S01]  /*470a0*/  FFMA R29, RZ, R29, R8 ;  /* 0x0000001dff1d7223 */ /* 0x000fe20000000008 */
[----:B------:R-:W-:Y:S01]  /*470b0*/  FFMA R23, RZ, R30, R31 ;  /* 0x0000001eff177223 */ /* 0x000fe2000000001f */
[----:B------:R-:W4:Y:S01]  /*470c0*/  LDL.64 R8, [R1+0xb60] ;  /* 0x000b600001087983 */ /* 0x000f220000100a00 */
[----:B------:R-:W-:Y:S01]  /*470d0*/  FADD R24, R14, R12 ;  /* 0x0000000c0e187221 */ /* 0x000fe20000000000 */
[----:B------:R-:W-:Y:S02]  /*470e0*/  FADD R25, R15, R13 ;  /* 0x0000000d0f197221 */ /* 0x000fe40000000000 */
[----:B------:R0:W-:Y:S01]  /*470f0*/  STL.64 [R1+0xa60], R22 ;  /* 0x000a601601007387 */ /* 0x0001e20000100a00 */
[----:B-----5:R-:W-:-:S03]  /*47100*/  FADD R30, R18, -R16 ;  /* 0x80000010121e7221 */ /* 0x020fc60000000000 */
[----:B------:R-:W2:Y:S04]  /*47110*/  LDL.64 R12, [R1+0xb80] ;  /* 0x000b8000010c7983 */ /* 0x000ea80000100a00 */
[----:B------:R-:W2:Y:S01]  /*47120*/  LDL.64 R14, [R1+0xba0] ;  /* 0x000ba000010e7983 */ /* 0x000ea20000100a00 */
[----:B0-----:R-:W-:-:S03]  /*47130*/  FADD R23, R19, -R17 ;  /* 0x8000001113177221 */ /* 0x001fc60000000000 */
[----:B------:R0:W-:Y:S04]  /*47140*/  STL.64 [R1+0xa40], R26 ;  /* 0x000a401a01007387 */ /* 0x0001e80000100a00 */
[----:B------:R1:W-:Y:S01]  /*47150*/  STL.64 [R1+0xa80], R24 ;  /* 0x000a801801007387 */ /* 0x0003e20000100a00 */
[----:B0-----:R-:W-:Y:S01]  /*47160*/  FADD R26, R18, R16 ;  /* 0x00000010121a7221 */ /* 0x001fe20000000000 */
[----:B------:R-:W-:Y:S01]  /*47170*/  FADD R27, R19, R17 ;  /* 0x00000011131b7221 */ /* 0x000fe20000000000 */
[----:B------:R-:W-:Y:S01]  /*47180*/  FFMA R16, -RZ, R23, R30 ;  /* 0x00000017ff107223 */ /* 0x000fe2000000011e */
[----:B------:R-:W-:Y:S01]  /*47190*/  FFMA R17, RZ, R30, R23 ;  /* 0x0000001eff117223 */ /* 0x000fe20000000017 */
[C-C-:B---3--:R-:W-:Y:S01]  /*471a0*/  FADD R23, R6.reuse, -R4.reuse ;  /* 0x8000000406177221 */ /* 0x148fe20000000000 */
[C-C-:B-1----:R-:W-:Y:S01]  /*471b0*/  FADD R24, R7.reuse, -R5.reuse ;  /* 0x8000000507187221 */ /* 0x142fe20000000000 */
[----:B------:R-:W-:Y:S01]  /*471c0*/  FADD R18, R6, R4 ;  /* 0x0000000406127221 */ /* 0x000fe20000000000 */
[----:B------:R-:W-:-:S02]  /*471d0*/  FADD R19, R7, R5 ;  /* 0x0000000507137221 */ /* 0x000fc40000000000 */
[----:B------:R-:W3:Y:S04]  /*471e0*/  LDL.64 R4, [R1+0xbc0] ;  /* 0x000bc00001047983 */ /* 0x000ee80000100a00 */
[----:B------:R-:W3:Y:S01]  /*471f0*/  LDL.64 R6, [R1+0xbe0] ;  /* 0x000be00001067983 */ /* 0x000ee20000100a00 */
[----:B------:R-:W-:Y:S01]  /*47200*/  FFMA R22, -RZ, R24, R23 ;  /* 0x00000018ff167223 */ /* 0x000fe20000000117 */
[----:B------:R-:W-:Y:S02]  /*47210*/  FFMA R23, RZ, R23, R24 ;  /* 0x00000017ff177223 */ /* 0x000fe40000000018 */
[----:B------:R-:W-:Y:S04]  /*47220*/  STL.64 [R1+0xaa0], R28 ;  /* 0x000aa01c01007387 */ /* 0x000fe80000100a00 */
[----:B------:R4:W-:Y:S04]  /*47230*/  STL.64 [R1+0xac0], R26 ;  /* 0x000ac01a01007387 */ /* 0x0009e80000100a00 */
[----:B------:R-:W-:Y:S04]  /*47240*/  STL.64 [R1+0xae0], R16 ;  /* 0x000ae01001007387 */ /* 0x000fe80000100a00 */
[----:B------:R2:W-:Y:S04]  /*47250*/  STL.64 [R1+0xb00], R18 ;  /* 0x000b001201007387 */ /* 0x0005e80000100a00 */
[----:B------:R0:W-:Y:S01]  /*47260*/  STL.64 [R1+0xb20], R22 ;  /* 0x000b201601007387 */ /* 0x0001e20000100a00 */
[C-C-:B----4-:R-:W-:Y:S01]  /*47270*/  FADD R27, R10.reuse, -R8.reuse ;  /* 0x800000080a1b7221 */ /* 0x150fe20000000000 */
[----:B------:R-:W-:Y:S01]  /*47280*/  FADD R24, R10, R8 ;  /* 0x000000080a187221 */ /* 0x000fe20000000000 */
[C-C-:B------:R-:W-:Y:S01]  /*47290*/  FADD R25, R11.reuse, R9.reuse ;  /* 0x000000090b197221 */ /* 0x140fe20000000000 */
[----:B------:R-:W-:-:S02]  /*472a0*/  FADD R28, R11, -R9 ;  /* 0x800000090b1c7221 */ /* 0x000fc40000000000 */
[----:B------:R-:W4:Y:S04]  /*472b0*/  LDL.64 R8, [R1+0xc00] ;  /* 0x000c000001087983 */ /* 0x000f280000100a00 */
[----:B------:R-:W4:Y:S01]  /*472c0*/  LDL.64 R10, [R1+0xc20] ;  /* 0x000c2000010a7983 */ /* 0x000f220000100a00 */
[C-C-:B--2---:R-:W-:Y:S01]  /*472d0*/  FADD R18, R12.reuse, -R14.reuse ;  /* 0x8000000e0c127221 */ /* 0x144fe20000000000 */
[----:B------:R-:W-:Y:S01]  /*472e0*/  FADD R16, R12, R14 ;  /* 0x0000000e0c107221 */ /* 0x000fe20000000000 */
[C-C-:B0-----:R-:W-:Y:S01]  /*472f0*/  FADD R23, R13.reuse, -R15.reuse ;  /* 0x8000000f0d177221 */ /* 0x141fe20000000000 */
[----:B------:R-:W-:Y:S02]  /*47300*/  FADD R17, R13, R15 ;  /* 0x0000000f0d117221 */ /* 0x000fe40000000000 */
[----:B------:R-:W2:Y:S01]  /*47310*/  LDL.64 R14, [R1+0xc40] ;  /* 0x000c4000010e7983 */ /* 0x000ea20000100a00 */
[----:B------:R-:W-:-:S03]  /*47320*/  FFMA R26, -RZ, R28, R27 ;  /* 0x0000001cff1a7223 */ /* 0x000fc6000000011b */
[----:B------:R-:W2:Y:S01]  /*47330*/  LDL.64 R12, [R1+0xc60] ;  /* 0x000c6000010c7983 */ /* 0x000ea20000100a00 */
[----:B------:R-:W-:-:S03]  /*47340*/  FFMA R27, RZ, R27, R28 ;  /* 0x0000001bff1b7223 */ /* 0x000fc6000000001c */
[----:B------:R3:W-:Y:S01]  /*47350*/  STL.64 [R1+0xb40], R24 ;  /* 0x000b401801007387 */ /* 0x0007e20000100a00 */
[----:B------:R-:W-:Y:S01]  /*47360*/  FFMA R22, -RZ, R23, R18 ;  /* 0x00000017ff167223 */ /* 0x000fe20000000112 */
[----:B------:R-:W-:Y:S02]  /*47370*/  FFMA R23, RZ, R18, R23 ;  /* 0x00000012ff177223 */ /* 0x000fe40000000017 */
[----:B------:R-:W5:Y:S04]  /*47380*/  LDL.64 R18, [R1+0xc80] ;  /* 0x000c800001127983 */ /* 0x000f680000100a00 */
[----:B------:R0:W-:Y:S01]  /*47390*/  STL.64 [R1+0xb80], R16 ;  /* 0x000b801001007387 */ /* 0x0001e20000100a00 */
[C-C-:B---3--:R-:W-:Y:S01]  /*473a0*/  FADD R25, R4.reuse, -R6.reuse ;  /* 0x8000000604197221 */ /* 0x148fe20000000000 */
[----:B------:R-:W-:Y:S01]  /*473b0*/  FADD R28, R4, R6 ;  /* 0x00000006041c7221 */ /* 0x000fe20000000000 */
[C-C-:B------:R-:W-:Y:S01]  /*473c0*/  FADD R4, R5.reuse, -R7.reuse ;  /* 0x8000000705047221 */ /* 0x140fe20000000000 */
[----:B------:R-:W-:Y:S01]  /*473d0*/  FADD R29, R5, R7 ;  /* 0x00000007051d7221 */ /* 0x000fe20000000000 */
[----:B0-----:R-:W3:Y:S02]  /*473e0*/  LDL.64 R16, [R1+0xce0] ;  /* 0x000ce00001107983 */ /* 0x001ee40000100a00 */
[----:B------:R-:W-:Y:S01]  /*473f0*/  FFMA R24, -RZ, R4, R25 ;  /* 0x00000004ff187223 */ /* 0x000fe20000000119 */
[----:B------:R-:W-:Y:S01]  /*47400*/  FFMA R25, RZ, R25, R4 ;  /* 0x00000019ff197223 */ /* 0x000fe20000000004 */
[----:B------:R-:W5:Y:S04]  /*47410*/  LDL.64 R6, [R1+0xca0] ;  /* 0x000ca00001067983 */ /* 0x000f680000100a00 */
[----:B------:R-:W3:Y:S04]  /*47420*/  LDL.64 R4, [R1+0xcc0] ;  /* 0x000cc00001047983 */ /* 0x000ee80000100a00 */
[----:B------:R0:W-:Y:S04]  /*47430*/  STL.64 [R1+0xb60], R26 ;  /* 0x000b601a01007387 */ /* 0x0001e80000100a00 */
[----:B------:R1:W-:Y:S04]  /*47440*/  STL.64 [R1+0xbe0], R24 ;  /* 0x000be01801007387 */ /* 0x0003e80000100a00 */
[----:B------:R5:W-:Y:S01]  /*47450*/  STL.64 [R1+0xba0], R22 ;  /* 0x000ba01601007387 */ /* 0x000be20000100a00 */
[C-C-:B----4-:R-:W-:Y:S01]  /*47460*/  FADD R31, R8.reuse, -R10.reuse ;  /* 0x8000000a081f7221 */ /* 0x150fe20000000000 */
[----:B0-----:R-:W-:Y:S01]  /*47470*/  FADD R26, R8, R10 ;  /* 0x0000000a081a7221 */ /* 0x001fe20000000000 */
[C-C-:B------:R-:W-:Y:S01]  /*47480*/  FADD R8, R9.reuse, -R11.reuse ;  /* 0x8000000b09087221 */ /* 0x140fe20000000000 */
[----:B------:R-:W-:-:S02]  /*47490*/  FADD R27, R9, R11 ;  /* 0x0000000b091b7221 */ /* 0x000fc40000000000 */
[----:B------:R-:W4:Y:S01]  /*474a0*/  LDL.64 R10, [R1+0xd00] ;  /* 0x000d0000010a7983 */ /* 0x000f220000100a00 */
[----:B------:R-:W-:Y:S01]  /*474b0*/  FFMA R30, -RZ, R8, R31 ;  /* 0x00000008ff1e7223 */ /* 0x000fe2000000011f */
[----:B------:R-:W-:Y:S01]  /*474c0*/  FFMA R31, RZ, R31, R8 ;  /* 0x0000001fff1f7223 */ /* 0x000fe20000000008 */
[C-C-:B--2---:R-:W-:Y:S01]  /*474d0*/  FADD R8, R14.reuse, -R12.reuse ;  /* 0x8000000c0e087221 */ /* 0x144fe20000000000 */
[C-C-:B------:R-:W-:Y:S01]  /*474e0*/  FADD R9, R15.reuse, -R13.reuse ;  /* 0x8000000d0f097221 */ /* 0x140fe20000000000 */
[----:B------:R-:W-:Y:S01]  /*474f0*/  FADD R14, R14, R12 ;  /* 0x0000000c0e0e7221 */ /* 0x000fe20000000000 */
[----:B------:R-:W-:Y:S02]  /*47500*/  FADD R15, R15, R13 ;  /* 0x0000000d0f0f7221 */ /* 0x000fe40000000000 */
[----:B-1----:R-:W-:Y:S01]  /*47510*/  FFMA R24, -RZ, R9, R8 ;  /* 0x00000009ff187223 */ /* 0x002fe20000000108 */
[----:B------:R-:W-:Y:S01]  /*47520*/  FFMA R25, RZ, R8, R9 ;  /* 0x00000008ff197223 */ /* 0x000fe20000000009 */
[----:B------:R0:W-:Y:S04]  /*47530*/  STL.64 [R1+0xc00], R26 ;  /* 0x000c001a01007387 */ /* 0x0001e80000100a00 */
[----:B------:R-:W4:Y:S04]  /*47540*/  LDL.64 R8, [R1+0xd20] ;  /* 0x000d200001087983 */ /* 0x000f280000100a00 */
[----:B------:R3:W-:Y:S04]  /*47550*/  STL.64 [R1+0xc40], R14 ;  /* 0x000c400e01007387 */ /* 0x0007e80000100a00 */
[----:B------:R1:W-:Y:S04]  /*47560*/  STL.64 [R1+0xc60], R24 ;  /* 0x000c601801007387 */ /* 0x0003e80000100a00 */
[----:B------:R-:W2:Y:S01]  /*47570*/  LDL.64 R12, [R1+0xd40] ;  /* 0x000d4000010c7983 */ /* 0x000ea20000100a00 */
[C-C-:B-----5:R-:W-:Y:S01]  /*47580*/  FADD R23, R19.reuse, R7.reuse ;  /* 0x0000000713177221 */ /* 0x160fe20000000000 */
[C-C-:B0-----:R-:W-:Y:S01]  /*47590*/  FADD R26, R18.reuse, -R6.reuse ;  /* 0x80000006121a7221 */ /* 0x141fe20000000000 */
[----:B------:R-:W-:Y:S01]  /*475a0*/  FADD R22, R18, R6 ;  /* 0x0000000612167221 */ /* 0x000fe20000000000 */
[----:B------:R-:W-:Y:S01]  /*475b0*/  FADD R19, R19, -R7 ;  /* 0x8000000713137221 */ /* 0x000fe20000000000 */
[C-C-:B---3--:R-:W-:Y:S01]  /*475c0*/  FADD R14, R4.reuse, -R16.reuse ;  /* 0x80000010040e7221 */ /* 0x148fe20000000000 */
[----:B------:R-:W2:Y:S01]  /*475d0*/  LDL.64 R6, [R1+0xd60] ;  /* 0x000d600001067983 */ /* 0x000ea20000100a00 */
[C-C-:B-1----:R-:W-:Y:S01]  /*475e0*/  FADD R25, R5.reuse, -R17.reuse ;  /* 0x8000001105197221 */ /* 0x142fe20000000000 */
[----:B------:R-:W-:Y:S01]  /*475f0*/  FADD R16, R4, R16 ;  /* 0x0000001004107221 */ /* 0x000fe20000000000 */
[----:B------:R-:W-:-:S02]  /*47600*/  FADD R17, R5, R17 ;  /* 0x0000001105117221 */ /* 0x000fc40000000000 */
[----:B------:R-:W-:Y:S01]  /*47610*/  FFMA R24, -RZ, R25, R14 ;  /* 0x00000019ff187223 */ /* 0x000fe2000000010e */
[----:B------:R-:W-:Y:S01]  /*47620*/  FFMA R25, RZ, R14, R25 ;  /* 0x0000000eff197223 */ /* 0x000fe20000000019 */
        /* <DEDUP_REMOVED lines=11> */
[C-C-:B------:R-:W-:Y:S01]  /*476e0*/  FADD R26, R11.reuse, -R9.reuse ;  /* 0x800000090b1a7221 */ /* 0x140fe20000000000 */
[----:B------:R-:W-:-:S02]  /*476f0*/  FADD R29, R11, R9 ;  /* 0x000000090b1d7221 */ /* 0x000fc40000000000 */
[----:B------:R-:W4:Y:S01]  /*47700*/  LDL.64 R10, [R1+0xdc0] ;  /* 0x000dc000010a7983 */ /* 0x000f220000100a00 */
[----:B------:R-:W-:-:S03]  /*47710*/  FFMA R22, -RZ, R26, R23 ;  /* 0x0000001aff167223 */ /* 0x000fc60000000117 */
[----:B------:R-:W4:Y:S01]  /*47720*/  LDL.64 R8, [R1+0xde0] ;  /* 0x000de00001087983 */ /* 0x000f220000100a00 */
[----:B------:R-:W-:-:S03]  /*47730*/  FFMA R23, RZ, R23, R26 ;  /* 0x00000017ff177223 */ /* 0x000fc6000000001a */
[----:B------:R0:W-:Y:S01]  /*47740*/  STL.64 [R1+0xd00], R28 ;  /* 0x000d001c01007387 */ /* 0x0001e20000100a00 */
[C-C-:B--2---:R-:W-:Y:S01]  /*47750*/  FADD R17, R12.reuse, -R6.reuse ;  /* 0x800000060c117221 */ /* 0x144fe20000000000 */
[----:B------:R-:W-:Y:S01]  /*47760*/  FADD R26, R12, R6 ;  /* 0x000000060c1a7221 */ /* 0x000fe20000000000 */
[C-C-:B------:R-:W-:Y:S01]  /*47770*/  FADD R18, R13.reuse, -R7.reuse ;  /* 0x800000070d127221 */ /* 0x140fe20000000000 */
[----:B------:R-:W-:Y:S02]  /*47780*/  FADD R27, R13, R7 ;  /* 0x000000070d1b7221 */ /* 0x000fe40000000000 */
[----:B------:R-:W2:Y:S01]  /*47790*/  LDL.64 R6, [R1+0xe00] ;  /* 0x000e000001067983 */ /* 0x000ea20000100a00 */
[----:B------:R-:W-:-:S03]  /*477a0*/  FFMA R16, -RZ, R18, R17 ;  /* 0x00000012ff107223 */ /* 0x000fc60000000111 */
[----:B------:R-:W2:Y:S01]  /*477b0*/  LDL.64 R12, [R1+0xe20] ;  /* 0x000e2000010c7983 */ /* 0x000ea20000100a00 */
[----:B------:R-:W-:Y:S01]  /*477c0*/  FFMA R17, RZ, R17, R18 ;  /* 0x00000011ff117223 */ /* 0x000fe20000000012 */
[C-C-:B---3--:R-:W-:Y:S01]  /*477d0*/  FADD R25, R4.reuse, -R14.reuse ;  /* 0x8000000e04197221 */ /* 0x148fe20000000000 */
[C-C-:B0-----:R-:W-:Y:S01]  /*477e0*/  FADD R28, R5.reuse, -R15.reuse ;  /* 0x8000000f051c7221 */ /* 0x141fe20000000000 */
[----:B------:R-:W-:Y:S01]  /*477f0*/  FADD R18, R4, R14 ;  /* 0x0000000e04127221 */ /* 0x000fe20000000000 */
[----:B------:R-:W-:Y:S02]  /*47800*/  FADD R19, R5, R15 ;  /* 0x0000000f05137221 */ /* 0x000fe40000000000 */
[----:B------:R-:W3:Y:S04]  /*47810*/  LDL.64 R4, [R1+0xe40] ;  /* 0x000e400001047983 */ /* 0x000ee80000100a00 */
[----:B------:R-:W3:Y:S01]  /*47820*/  LDL.64 R14, [R1+0xe60] ;  /* 0x000e6000010e7983 */ /* 0x000ee20000100a00 */
[----:B------:R-:W-:Y:S01]  /*47830*/  FFMA R24, -RZ, R28, R25 ;  /* 0x0000001cff187223 */ /* 0x000fe20000000119 */
[----:B------:R-:W-:-:S02]  /*47840*/  FFMA R25, RZ, R25, R28 ;  /* 0x00000019ff197223 */ /* 0x000fc4000000001c */
        /* <DEDUP_REMOVED lines=16> */
[C-C-:B-1----:R-:W-:Y:S01]  /*47950*/  FADD R18, R7.reuse, -R13.reuse ;  /* 0x8000000d07127221 */ /* 0x142fe20000000000 */
        /* <DEDUP_REMOVED lines=19> */
[C-C-:B0-----:R-:W-:Y:S01]  /*47a90*/  FADD R26, R11.reuse, -R9.reuse ;  /* 0x800000090b1a7221 */ /* 0x141fe20000000000 */
[----:B------:R-:W-:Y:S01]  /*47aa0*/  FADD R28, R10, R8 ;  /* 0x000000080a1c7221 */ /* 0x000fe20000000000 */
[----:B------:R-:W-:-:S02]  /*47ab0*/  FADD R29, R11, R9 ;  /* 0x000000090b1d7221 */ /* 0x000fc40000000000 */
[----:B------:R-:W4:Y:S01]  /*47ac0*/  LDL.64 R10, [R1+0xf40] ;  /* 0x000f4000010a7983 */ /* 0x000f220000100a00 */
[----:B------:R-:W-:Y:S01]  /*47ad0*/  FFMA R22, -RZ, R26, R23 ;  /* 0x0000001aff167223 */ /* 0x000fe20000000117 */
[----:B------:R-:W-:Y:S02]  /*47ae0*/  FFMA R23, RZ, R23, R26 ;  /* 0x00000017ff177223 */ /* 0x000fe4000000001a */
[----:B------:R-:W4:Y:S04]  /*47af0*/  LDL.64 R8, [R1+0xf60] ;  /* 0x000f600001087983 */ /* 0x000f280000100a00 */
[----:B------:R0:W-:Y:S01]  /*47b00*/  STL.64 [R1+0xe80], R28 ;  /* 0x000e801c01007387 */ /* 0x0001e20000100a00 */
[C-C-:B--2---:R-:W-:Y:S01]  /*47b10*/  FADD R17, R12.reuse, -R6.reuse ;  /* 0x800000060c117221 */ /* 0x144fe20000000000 */
[----:B------:R-:W-:Y:S01]  /*47b20*/  FADD R26, R12, R6 ;  /* 0x000000060c1a7221 */ /* 0x000fe20000000000 */
[C-C-:B-1----:R-:W-:Y:S01]  /*47b30*/  FADD R18, R13.reuse, -R7.reuse ;  /* 0x800000070d127221 */ /* 0x142fe20000000000 */
[----:B------:R-:W-:-:S02]  /*47b40*/  FADD R27, R13, R7 ;  /* 0x000000070d1b7221 */ /* 0x000fc40000000000 */
        /* <DEDUP_REMOVED lines=16> */
[----:B------:R5:W-:Y:S04]  /*47c50*/  STL.64 [R1+0xee0], R16 ;  /* 0x000ee01001007387 */ /* 0x000be80000100a00 */
[----:B------:R-:W-:Y:S01]  /*47c60*/  STL.64 [R1+0xc20], R30 ;  /* 0x000c201e01007387 */ /* 0x000fe20000100a00 */
        /* <DEDUP_REMOVED lines=8> */
[C-C-:B-1----:R-:W-:Y:S01]  /*47cf0*/  FADD R25, R7.reuse, -R13.reuse ;  /* 0x8000000d07197221 */ /* 0x142fe20000000000 */
[----:B-----5:R-:W-:Y:S01]  /*47d00*/  FADD R16, R6, R12 ;  /* 0x0000000c06107221 */ /* 0x020fe20000000000 */
[----:B------:R-:W-:-:S02]  /*47d10*/  FADD R17, R7, R13 ;  /* 0x0000000d07117221 */ /* 0x000fc40000000000 */
[----:B------:R-:W-:Y:S01]  /*47d20*/  FFMA R24, -RZ, R25, R18 ;  /* 0x00000019ff187223 */ /* 0x000fe20000000112 */
[----:B------:R-:W-:Y:S01]  /*47d30*/  FFMA R25, RZ, R18, R25 ;  /* 0x00000012ff197223 */ /* 0x000fe20000000019 */
[----:B------:R-:W2:Y:S04]  /*47d40*/  LDL.64 R6, [R1+0x48] ;  /* 0x0000480001067983 */ /* 0x000ea80000100a00 */
[----:B------:R-:W2:Y:S01]  /*47d50*/  LDL.64 R12, [R1+0x68] ;  /* 0x00006800010c7983 */ /* 0x000ea20000100a00 */
[C-C-:B---3--:R-:W-:Y:S01]  /*47d60*/  FADD R27, R14.reuse, -R4.reuse ;  /* 0x800000040e1b7221 */ /* 0x148fe20000000000 */
[----:B------:R-:W-:Y:S01]  /*47d70*/  FADD R30, R14, R4 ;  /* 0x000000040e1e7221 */ /* 0x000fe20000000000 */
[C-C-:B------:R-:W-:Y:S01]  /*47d80*/  FADD R18, R15.reuse, -R5.reuse ;  /* 0x800000050f127221 */ /* 0x140fe20000000000 */
[----:B------:R-:W-:-:S02]  /*47d90*/  FADD R31, R15, R5 ;  /* 0x000000050f1f7221 */ /* 0x000fc40000000000 */
[----:B------:R-:W3:Y:S04]  /*47da0*/  LDL.64 R4, [R1+0x88] ;  /* 0x0000880001047983 */ /* 0x000ee80000100a00 */
[----:B------:R-:W3:Y:S01]  /*47db0*/  LDL.64 R14, [R1+0xa8] ;  /* 0x0000a800010e7983 */ /* 0x000ee20000100a00 */
[----:B------:R-:W-:Y:S01]  /*47dc0*/  FFMA R26, -RZ, R18, R27 ;  /* 0x00000012ff1a7223 */ /* 0x000fe2000000011b */
[----:B------:R-:W-:Y:S02]  /*47dd0*/  FFMA R27, RZ, R27, R18 ;  /* 0x0000001bff1b7223 */ /* 0x000fe40000000012 */
[----:B------:R0:W-:Y:S04]  /*47de0*/  STL.64 [R1+0xf80], R16 ;  /* 0x000f801001007387 */ /* 0x0001e80000100a00 */
[----:B------:R-:W5:Y:S04]  /*47df0*/  LDL.64 R18, [R1+0xc8] ;  /* 0x0000c80001127983 */ /* 0x000f680000100a00 */
[----:B0-----:R-:W5:Y:S01]  /*47e00*/  LDL.64 R16, [R1+0xe8] ;  /* 0x0000e80001107983 */ /* 0x001f620000100a00 */
[----:B------:R-:W-:Y:S01]  /*47e10*/  FFMA R22, -RZ, R28, R23 ;  /* 0x0000001cff167223 */ /* 0x000fe20000000117 */
[----:B------:R-:W-:-:S05]  /*47e20*/  FFMA R23, RZ, R23, R28 ;  /* 0x00000017ff177223 */ /* 0x000fca000000001c */
[----:B------:R4:W-:Y:S04]  /*47e30*/  STL.64 [R1+0xf60], R22 ;  /* 0x000f601601007387 */ /* 0x0009e80000100a00 */
[----:B------:R-:W-:Y:S04]  /*47e40*/  STL.64 [R1+0xfa0], R24 ;  /* 0x000fa01801007387 */ /* 0x000fe80000100a00 */
[----:B------:R0:W-:Y:S04]  /*47e50*/  STL.64 [R1+0xfe0], R26 ;  /* 0x000fe01a01007387 */ /* 0x0001e80000100a00 */
        /* <DEDUP_REMOVED lines=9> */
[----:B------:R-:W4:Y:S04]  /*47ef0*/  LDL.64 R8, [R1+0x128] ;  /* 0x0001280001087983 */ /* 0x000f280000100a00 */
[----:B------:R1:W-:Y:S01]  /*47f00*/  STL.64 [R1+0x8], R28 ;  /* 0x0000081c01007387 */ /* 0x0003e20000100a00 */
[C-C-:B--2---:R-:W-:Y:S01]  /*47f10*/  FADD R10, R7.reuse, -R13.reuse ;  /* 0x8000000d070a7221 */ /* 0x144fe20000000000 */
[C-C-:B0-----:R-:W-:Y:S01]  /*47f20*/  FADD R27, R6.reuse, -R12.reuse ;  /* 0x8000000c061b7221 */ /* 0x141fe20000000000 */
[----:B------:R-:W-:Y:S01]  /*47f30*/  FADD R24, R6, R12 ;  /* 0x0000000c06187221 */ /* 0x000fe20000000000 */
[----:B------:R-:W-:-:S02]  /*47f40*/  FADD R25, R7, R13 ;  /* 0x0000000d07197221 */ /* 0x000fc40000000000 */
[----:B------:R-:W4:Y:S01]  /*47f50*/  LDL.64 R12, [R1+0x108] ;  /* 0x00010800010c7983 */ /* 0x000f220000100a00 */
[----:B------:R-:W-:Y:S01]  /*47f60*/  FMUL R26, R10, UR43 ;  /* 0x0000002b0a1a7c20 */ /* 0x000fe20008400000 */
[C-C-:B---3--:R-:W-:Y:S01]  /*47f70*/  FADD R30, R5.reuse, -R15.reuse ;  /* 0x8000000f051e7221 */ /* 0x148fe20000000000 */
[----:B-1----:R-:W-:Y:S01]  /*47f80*/  FADD R29, R5, R15 ;  /* 0x0000000f051d7221 */ /* 0x002fe20000000000 */
[--C-:B------:R-:W-:Y:S01]  /*47f90*/  FADD R28, R4, R14.reuse ;  /* 0x0000000e041c7221 */ /* 0x100fe20000000000 */
[----:B------:R-:W-:Y:S01]  /*47fa0*/  FMUL R10, R10, UR42 ;  /* 0x0000002a0a0a7c20 */ /* 0x000fe20008400000 */
[----:B------:R-:W-:Y:S01]  /*47fb0*/  FADD R4, R4, -R14 ;  /* 0x8000000e04047221 */ /* 0x000fe20000000000 */
[C---:B------:R-:W-:Y:S01]  /*47fc0*/  FMUL R5, R30.reuse, UR43 ;  /* 0x0000002b1e057c20 */ /* 0x040fe20008400000 */
[----:B------:R-:W-:Y:S01]  /*47fd0*/  FMUL R15, R30, UR42 ;  /* 0x0000002a1e0f7c20 */ /* 0x000fe20008400000 */
[C---:B------:R-:W-:Y:S01]  /*47fe0*/  FFMA R26, R27.reuse, UR42, -R26 ;  /* 0x0000002a1b1a7c23 */ /* 0x040fe2000800081a */
[----:B------:R0:W-:Y:S01]  /*47ff0*/  STL.64 [R1+0x28], R22 ;  /* 0x0000281601007387 */ /* 0x0001e20000100a00 */
[----:B------:R-:W-:-:S03]  /*48000*/  FFMA R27, R27, UR43, R10 ;  /* 0x0000002b1b1b7c23 */ /* 0x000fc6000800000a */
[----:B------:R-:W2:Y:S04]  /*48010*/  LDL.64 R10, [R1+0x148] ;  /* 0x00014800010a7983 */ /* 0x000ea80000100a00 */
[----:B------:R-:W2:Y:S01]  /*48020*/  LDL.64 R6, [R1+0x168] ;  /* 0x0001680001067983 */ /* 0x000ea20000100a00 */
[C---:B0-----:R-:W-:Y:S01]  /*48030*/  FFMA R22, R4.reuse, UR42, -R5 ;  /* 0x0000002a04167c23 */ /* 0x041fe20008000805 */
[----:B------:R-:W-:Y:S02]  /*48040*/  FFMA R23, R4, UR43, R15 ;  /* 0x0000002b04177c23 */ /* 0x000fe4000800000f */
[----:B------:R-:W3:Y:S04]  /*48050*/  LDL.64 R14, [R1+0x188] ;  /* 0x00018800010e7983 */ /* 0x000ee80000100a00 */
        /* <DEDUP_REMOVED lines=15> */
[----:B------:R-:W-:Y:S04]  /*48150*/  STL.64 [R1+0xe8], R26 ;  /* 0x0000e81a01007387 */ /* 0x000fe80000100a00 */
[----:B------:R-:W-:Y:S01]  /*48160*/  STL.64 [R1+0xc8], R24 ;  /* 0x0000c81801007387 */ /* 0x000fe20000100a00 */
[C-C-:B----4-:R-:W-:Y:S01]  /*48170*/  FADD R28, R12.reuse, -R8.reuse ;  /* 0x800000080c1c7221 */ /* 0x150fe20000000000 */
        /* <DEDUP_REMOVED lines=8> */
[----:B------:R-:W4:Y:S01]  /*48200*/  LDL.64 R8, [R1+0x228] ;  /* 0x0002280001087983 */ /* 0x000f220000100a00 */
[C-C-:B--2---:R-:W-:Y:S01]  /*48210*/  FADD R28, R10.reuse, R6.reuse ;  /* 0x000000060a1c7221 */ /* 0x144fe20000000000 */
[C-C-:B------:R-:W-:Y:S01]  /*48220*/  FADD R29, R11.reuse, R7.reuse ;  /* 0x000000070b1d7221 */ /* 0x140fe20000000000 */
[----:B------:R-:W-:Y:S01]  /*48230*/  FADD R11, R11, -R7 ;  /* 0x800000070b0b7221 */ /* 0x000fe20000000000 */
[----:B------:R-:W-:-:S02]  /*48240*/  FADD R10, R10, -R6 ;  /* 0x800000060a0a7221 */ /* 0x000fc40000000000 */
[----:B------:R-:W4:Y:S01]  /*48250*/  LDL.64 R6, [R1+0x208] ;  /* 0x0002080001067983 */ /* 0x000f220000100a00 */
[----:B---3--:R-:W-:Y:S01]  /*48260*/  FADD R22, R15, -R5 ;  /* 0x800000050f167221 */ /* 0x008fe20000000000 */
[----:B------:R-:W-:-:S03]  /*48270*/  FADD R27, R14, -R4 ;  /* 0x800000040e1b7221 */ /* 0x000fc60000000000 */
[C---:B------:R-:W-:Y:S01]  /*48280*/  FMUL R26, R22.reuse, UR43 ;  /* 0x0000002b161a7c20 */ /* 0x040fe20008400000 */
[----:B------:R-:W-:Y:S01]  /*48290*/  FMUL R22, R22, UR42 ;  /* 0x0000002a16167c20 */ /* 0x000fe20008400000 */
[----:B------:R0:W-:Y:S02]  /*482a0*/  STL.64 [R1+0x128], R12 ;  /* 0x0001280c01007387 */ /* 0x0001e40000100a00 */
[C---:B------:R-:W-:Y:S01]  /*482b0*/  FFMA R26, R27.reuse, UR42, -R26 ;  /* 0x0000002a1b1a7c23 */ /* 0x040fe2000800081a */
[----:B------:R-:W-:Y:S02]  /*482c0*/  FFMA R27, R27, UR43, R22 ;  /* 0x0000002b1b1b7c23 */ /* 0x000fe40008000016 */
[----:B------:R-:W2:Y:S04]  /*482d0*/  LDL.64 R22, [R1+0x248] ;  /* 0x0002480001167983 */ /* 0x000ea80000100a00 */
[----:B0-----:R-:W2:Y:S01]  /*482e0*/  LDL.64 R12, [R1+0x268] ;  /* 0x00026800010c7983 */ /* 0x001ea20000100a00 */
[C---:B------:R-:W-:Y:S01]  /*482f0*/  FMUL R25, R11.reuse, UR43 ;  /* 0x0000002b0b197c20 */ /* 0x040fe20008400000 */
[----:B------:R-:W-:Y:S01]  /*48300*/  FMUL R11, R11, UR42 ;  /* 0x0000002a0b0b7c20 */ /* 0x000fe20008400000 */
[----:B------:R-:W-:Y:S01]  /*48310*/  FADD R14, R14, R4 ;  /* 0x000000040e0e7221 */ /* 0x000fe20000000000 */
[----:B------:R-:W-:Y:S01]  /*48320*/  FADD R15, R15, R5 ;  /* 0x000000050f0f7221 */ /* 0x000fe20000000000 */
[C---:B------:R-:W-:Y:S01]  /*48330*/  FFMA R24, R10.reuse, UR42, -R25 ;  /* 0x0000002a0a187c23 */ /* 0x040fe20008000819 */
[----:B------:R-:W-:Y:S01]  /*48340*/  FFMA R25, R10, UR43, R11 ;  /* 0x0000002b0a197c23 */ /* 0x000fe2000800000b */
[----:B------:R-:W3:Y:S04]  /*48350*/  LDL.64 R4, [R1+0x288] ;  /* 0x0002880001047983 */ /* 0x000ee80000100a00 */
[----:B------:R-:W3:Y:S01]  /*48360*/  LDL.64 R10, [R1+0x2a8] ;  /* 0x0002a800010a7983 */ /* 0x000ee20000100a00 */
[----:B-----5:R-:W-:-:S03]  /*48370*/  FADD R30, R19, -R17 ;  /* 0x80000011131e7221 */ /* 0x020fc60000000000 */
[----:B------:R0:W-:Y:S04]  /*48380*/  STL.64 [R1+0x148], R28 ;  /* 0x0001481c01007387 */ /* 0x0001e80000100a00 */
[----:B------:R1:W-:Y:S01]  /*48390*/  STL.64 [R1+0x188], R14 ;  /* 0x0001880e01007387 */ /* 0x0003e20000100a00 */
[----:B0-----:R-:W-:Y:S01]  /*483a0*/  FADD R29, R19, R17 ;  /* 0x00000011131d7221 */ /* 0x001fe20000000000 */
[C-C-:B------:R-:W-:Y:S01]  /*483b0*/  FADD R28, R18.reuse, R16.reuse ;  /* 0x00000010121c7221 */ /* 0x140fe20000000000 */
[----:B------:R-:W-:Y:S01]  /*483c0*/  FADD R16, R18, -R16 ;  /* 0x8000001012107221 */ /* 0x000fe20000000000 */
[C---:B------:R-:W-:Y:S01]  /*483d0*/  FMUL R17, R30.reuse, UR43 ;  /* 0x0000002b1e117c20 */ /* 0x040fe20008400000 */
[----:B------:R-:W-:Y:S01]  /*483e0*/  FMUL R19, R30, UR42 ;  /* 0x0000002a1e137c20 */ /* 0x000fe20008400000 */
[----:B-1----:R-:W5:Y:S02]  /*483f0*/  LDL.64 R14, [R1+0x2c8] ;  /* 0x0002c800010e7983 */ /* 0x002f640000100a00 */
[C---:B------:R-:W-:Y:S01]  /*48400*/  FFMA R18, R16.reuse, UR42, -R17 ;  /* 0x0000002a10127c23 */ /* 0x040fe20008000811 */
[----:B------:R-:W-:-:S02]  /*48410*/  FFMA R19, R16, UR43, R19 ;  /* 0x0000002b10137c23 */ /* 0x000fc40008000013 */
[----:B------:R-:W5:Y:S04]  /*48420*/  LDL.64 R16, [R1+0x2e8] ;  /* 0x0002e80001107983 */ /* 0x000f680000100a00 */
[----:B------:R-:W-:Y:S04]  /*48430*/  STL.64 [R1+0x168], R24 ;  /* 0x0001681801007387 */ /* 0x000fe80000100a00 */
[----:B------:R-:W-:Y:S04]  /*48440*/  STL.64 [R1+0x1a8], R26 ;  /* 0x0001a81a01007387 */ /* 0x000fe80000100a00 */
[----:B------:R0:W-:Y:S04]  /*48450*/  STL.64 [R1+0x1e8], R18 ;  /* 0x0001e81201007387 */ /* 0x0001e80000100a00 */
[----:B0-----:R-:W5:Y:S04]  /*48460*/  LDL.64 R18, [R1+0x308] ;  /* 0x0003080001127983 */ /* 0x001f680000100a00 */
[----:B------:R-:W-:Y:S01]  /*48470*/  STL.64 [R1+0x1c8], R28 ;  /* 0x0001c81c01007387 */ /* 0x000fe20000100a00 */
        /* <DEDUP_REMOVED lines=9> */
[C-C-:B--2---:R-:W-:Y:S01]  /*48510*/  FADD R8, R23.reuse, -R13.reuse ;  /* 0x8000000d17087221 */ /* 0x144fe20000000000 */
[C-C-:B------:R-:W-:Y:S01]  /*48520*/  FADD R6, R22.reuse, -R12.reuse ;  /* 0x8000000c16067221 */ /* 0x140fe20000000000 */
[----:B------:R-:W-:Y:S01]  /*48530*/  FADD R22, R22, R12 ;  /* 0x0000000c16167221 */ /* 0x000fe20000000000 */
[----:B------:R-:W-:Y:S02]  /*48540*/  FADD R23, R23, R13 ;  /* 0x0000000d17177221 */ /* 0x000fe40000000000 */
[----:B------:R-:W2:Y:S01]  /*48550*/  LDL.64 R12, [R1+0x328] ;  /* 0x00032800010c7983 */ /* 0x000ea20000100a00 */
[C---:B------:R-:W-:Y:S01]  /*48560*/  FMUL R7, R8.reuse, UR43 ;  /* 0x0000002b08077c20 */ /* 0x040fe20008400000 */
[----:B------:R-:W-:-:S03]  /*48570*/  FMUL R9, R8, UR42 ;  /* 0x0000002a08097c20 */ /* 0x000fc60008400000 */
[C---:B0-----:R-:W-:Y:S01]  /*48580*/  FFMA R26, R6.reuse, UR42, -R7 ;  /* 0x0000002a061a7c23 */ /* 0x041fe20008000807 */
[----:B------:R-:W-:Y:S02]  /*48590*/  FFMA R27, R6, UR43, R9 ;  /* 0x0000002b061b7c23 */ /* 0x000fe40008000009 */
[----:B------:R-:W4:Y:S01]  /*485a0*/  LDL.64 R6, [R1+0x348] ;  /* 0x0003480001067983 */ /* 0x000f220000100a00 */
[----:B---3--:R-:W-:-:S03]  /*485b0*/  FADD R30, R5, -R11 ;  /* 0x8000000b051e7221 */ /* 0x008fc60000000000 */
[----:B------:R-:W4:Y:S01]  /*485c0*/  LDL.64 R8, [R1+0x368] ;  /* 0x0003680001087983 */ /* 0x000f220000100a00 */
[----:B------:R-:W-:Y:S01]  /*485d0*/  FADD R29, R5, R11 ;  /* 0x0000000b051d7221 */ /* 0x000fe20000000000 */
[C-C-:B------:R-:W-:Y:S01]  /*485e0*/  FADD R28, R4.reuse, R10.reuse ;  /* 0x0000000a041c7221 */ /* 0x140fe20000000000 */
[----:B------:R-:W-:Y:S01]  /*485f0*/  FADD R4, R4, -R10 ;  /* 0x8000000a04047221 */ /* 0x000fe20000000000 */
[C---:B------:R-:W-:Y:S01]  /*48600*/  FMUL R5, R30.reuse, UR43 ;  /* 0x0000002b1e057c20 */ /* 0x040fe20008400000 */
[----:B------:R-:W-:Y:S01]  /*48610*/  FMUL R11, R30, UR42 ;  /* 0x0000002a1e0b7c20 */ /* 0x000fe20008400000 */
[----:B------:R0:W-:Y:S04]  /*48620*/  STL.64 [R1+0x228], R24 ;  /* 0x0002281801007387 */ /* 0x0001e80000100a00 */
[----:B------:R1:W-:Y:S04]  /*48630*/  STL.64 [R1+0x248], R22 ;  /* 0x0002481601007387 */ /* 0x0003e80000100a00 */
[----:B------:R3:W-:Y:S01]  /*48640*/  STL.64 [R1+0x268], R26 ;  /* 0x0002681a01007387 */ /* 0x0007e20000100a00 */
[C---:B-----5:R-:W-:Y:S01]  /*48650*/  FADD R10, R15.reuse, -R17 ;  /* 0x800000110f0a7221 */ /* 0x060fe20000000000 */
[--C-:B0-----:R-:W-:Y:S01]  /*48660*/  FADD R24, R14, R16.reuse ;  /* 0x000000100e187221 */ /* 0x101fe20000000000 */
[C---:B-1----:R-:W-:Y:S01]  /*48670*/  FFMA R22, R4.reuse, UR42, -R5 ;  /* 0x0000002a04167c23 */ /* 0x042fe20008000805 */
[----:B------:R-:W-:Y:S01]  /*48680*/  FFMA R23, R4, UR43, R11 ;  /* 0x0000002b04177c23 */ /* 0x000fe2000800000b */
[----:B------:R-:W-:Y:S01]  /*48690*/  FADD R25, R15, R17 ;  /* 0x000000110f197221 */ /* 0x000fe20000000000 */
[----:B------:R-:W5:Y:S01]  /*486a0*/  LDL.64 R4, [R1+0x3a8] ;  /* 0x0003a80001047983 */ /* 0x000f620000100a00 */
[----:B---3--:R-:W-:-:S03]  /*486b0*/  FADD R27, R14, -R16 ;  /* 0x800000100e1b7221 */ /* 0x008fc60000000000 */
[----:B------:R-:W5:Y:S01]  /*486c0*/  LDL.64 R16, [R1+0x388] ;  /* 0x0003880001107983 */ /* 0x000f620000100a00 */
        /* <DEDUP_REMOVED lines=18> */
[----:B------:R-:W2:Y:S01]  /*487f0*/  LDL.64 R12, [R1+0x408] ;  /* 0x00040800010c7983 */ /* 0x000ea20000100a00 */
[----:B----4-:R-:W-:-:S03]  /*48800*/  FADD R26, R7, -R9 ;  /* 0x80000009071a7221 */ /* 0x010fc60000000000 */
[----:B------:R-:W2:Y:S01]  /*48810*/  LDL.64 R18, [R1+0x428] ;  /* 0x0004280001127983 */ /* 0x000ea20000100a00 */
        /* <DEDUP_REMOVED lines=52> */
[C---:B---3--:R-:W-:Y:S01]  /*48b60*/  FFMA R22, R6.reuse, UR42, -R7 ;  /* 0x0000002a06167c23 */ /* 0x048fe20008000807 */
[----:B------:R-:W-:Y:S01]  /*48b70*/  FFMA R23, R6, UR43, R9 ;  /* 0x0000002b06177c23 */ /* 0x000fe20008000009 */
[----:B------:R-:W4:Y:S04]  /*48b80*/  LDL.64 R12, [R1+0x528] ;  /* 0x00052800010c7983 */ /* 0x000f280000100a00 */
        /* <DEDUP_REMOVED lines=32> */
[--C-:B---3--:R-:W-:Y:S01]  /*48d90*/  FADD R22, R7, -R9.reuse ;  /* 0x8000000907167221 */ /* 0x108fe20000000000 */
[C-C-:B------:R-:W-:Y:S01]  /*48da0*/  FADD R23, R6.reuse, -R8.reuse ;  /* 0x8000000806177221 */ /* 0x140fe20000000000 */
[C---:B------:R-:W-:Y:S01]  /*48db0*/  FMUL R14, R13.reuse, UR43 ;  /* 0x0000002b0d0e7c20 */ /* 0x040fe20008400000 */
[----:B------:R-:W-:Y:S01]  /*48dc0*/  FMUL R26, R13, UR42 ;  /* 0x0000002a0d1a7c20 */ /* 0x000fe20008400000 */
[----:B------:R-:W2:Y:S01]  /*48dd0*/  LDL.64 R10, [R1+0x5c8] ;  /* 0x0005c800010a7983 */ /* 0x000ea20000100a00 */
[----:B0-----:R-:W-:Y:S01]  /*48de0*/  FADD R18, R6, R8 ;  /* 0x0000000806127221 */ /* 0x001fe20000000000 */
[C---:B------:R-:W-:Y:S01]  /*48df0*/  FMUL R6, R22.reuse, UR43 ;  /* 0x0000002b16067c20 */ /* 0x040fe20008400000 */
[----:B------:R-:W-:Y:S01]  /*48e00*/  FMUL R8, R22, UR42 ;  /* 0x0000002a16087c20 */ /* 0x000fe20008400000 */
[----:B------:R-:W2:Y:S01]  /*48e10*/  LDL.64 R12, [R1+0x5e8] ;  /* 0x0005e800010c7983 */ /* 0x000ea20000100a00 */
[----:B------:R-:W-:Y:S01]  /*48e20*/  FADD R19, R7, R9 ;  /* 0x0000000907137221 */ /* 0x000fe20000000000 */
[C---:B------:R-:W-:Y:S01]  /*48e30*/  FFMA R22, R23.reuse, UR42, -R6 ;  /* 0x0000002a17167c23 */ /* 0x040fe20008000806 */
[----:B------:R-:W-:Y:S01]  /*48e40*/  FFMA R23, R23, UR43, R8 ;  /* 0x0000002b17177c23 */ /* 0x000fe20008000008 */
[----:B------:R-:W3:Y:S01]  /*48e50*/  LDL.64 R6, [R1+0x608] ;  /* 0x0006080001067983 */ /* 0x000ee20000100a00 */
[C---:B------:R-:W-:Y:S01]  /*48e60*/  FFMA R14, R15.reuse, UR42, -R14 ;  /* 0x0000002a0f0e7c23 */ /* 0x040fe2000800080e */
[----:B------:R-:W-:-:S02]  /*48e70*/  FFMA R15, R15, UR43, R26 ;  /* 0x0000002b0f0f7c23 */ /* 0x000fc4000800001a */
[----:B------:R-:W3:Y:S04]  /*48e80*/  LDL.64 R8, [R1+0x628] ;  /* 0x0006280001087983 */ /* 0x000ee80000100a00 */
[----:B------:R0:W-:Y:S04]  /*48e90*/  STL.64 [R1+0x508], R24 ;  /* 0x0005081801007387 */ /* 0x0001e80000100a00 */
[----:B------:R1:W-:Y:S01]  /*48ea0*/  STL.64 [R1+0x548], R18 ;  /* 0x0005481201007387 */ /* 0x0003e20000100a00 */
[----:B-----5:R-:W-:Y:S01]  /*48eb0*/  FADD R26, R16, -R4 ;  /* 0x80000004101a7221 */ /* 0x020fe20000000000 */
[----:B------:R-:W-:-:S02]  /*48ec0*/  FADD R27, R17, -R5 ;  /* 0x80000005111b7221 */ /* 0x000fc40000000000 */
[----:B------:R4:W-:Y:S01]  /*48ed0*/  STL.64 [R1+0x568], R22 ;  /* 0x0005681601007387 */ /* 0x0009e20000100a00 */
[----:B0-----:R-:W-:Y:S01]  /*48ee0*/  FADD R24, R16, R4 ;  /* 0x0000000410187221 */ /* 0x001fe20000000000 */
[----:B------:R-:W-:Y:S02]  /*48ef0*/  FADD R25, R17, R5 ;  /* 0x0000000511197221 */ /* 0x000fe40000000000 */
[----:B------:R-:W5:Y:S04]  /*48f00*/  LDL.64 R4, [R1+0x648] ;  /* 0x0006480001047983 */ /* 0x000f680000100a00 */
[----:B------:R-:W5:Y:S04]  /*48f10*/  LDL.64 R16, [R1+0x668] ;  /* 0x0006680001107983 */ /* 0x000f680000100a00 */
[----:B-1----:R-:W5:Y:S04]  /*48f20*/  LDL.64 R18, [R1+0x688] ;  /* 0x0006880001127983 */ /* 0x002f680000100a00 */
[----:B----4-:R-:W4:Y:S04]  /*48f30*/  LDL.64 R22, [R1+0x6a8] ;  /* 0x0006a80001167983 */ /* 0x010f280000100a00 */
[----:B------:R0:W-:Y:S02]  /*48f40*/  STL.64 [R1+0x528], R14 ;  /* 0x0005280e01007387 */ /* 0x0001e40000100a00 */
[C---:B0-----:R-:W-:Y:S01]  /*48f50*/  FMUL R15, R27.reuse, UR43 ;  /* 0x0000002b1b0f7c20 */ /* 0x041fe20008400000 */
[----:B------:R-:W-:-:S03]  /*48f60*/  FMUL R27, R27, UR42 ;  /* 0x0000002a1b1b7c20 */ /* 0x000fc60008400000 */
[C---:B------:R-:W-:Y:S01]  /*48f70*/  FFMA R14, R26.reuse, UR42, -R15 ;  /* 0x0000002a1a0e7c23 */ /* 0x040fe2000800080f */
[----:B------:R-:W-:Y:S01]  /*48f80*/  FFMA R15, R26, UR43, R27 ;  /* 0x0000002b1a0f7c23 */ /* 0x000fe2000800001b */
[----:B------:R3:W-:Y:S04]  /*48f90*/  STL.64 [R1+0x588], R24 ;  /* 0x0005881801007387 */ /* 0x0007e80000100a00 */
[----:B------:R0:W-:Y:S01]  /*48fa0*/  STL.64 [R1+0x5a8], R14 ;  /* 0x0005a80e01007387 */ /* 0x0001e20000100a00 */
[C-C-:B--2---:R-:W-:Y:S01]  /*48fb0*/  FADD R26, R10.reuse, -R12.reuse ;  /* 0x8000000c0a1a7221 */ /* 0x144fe20000000000 */
[----:B------:R-:W-:Y:S01]  /*48fc0*/  FADD R12, R10, R12 ;  /* 0x0000000c0a0c7221 */ /* 0x000fe20000000000 */
[C-C-:B------:R-:W-:Y:S01]  /*48fd0*/  FADD R10, R11.reuse, -R13.reuse ;  /* 0x8000000d0b0a7221 */ /* 0x140fe20000000000 */
[----:B------:R-:W-:-:S03]  /*48fe0*/  FADD R13, R11, R13 ;  /* 0x0000000d0b0d7221 */ /* 0x000fc60000000000 */
[----:B------:R-:W-:Y:S01]  /*48ff0*/  FMUL R11, R10, UR43 ;  /* 0x0000002b0a0b7c20 */ /* 0x000fe20008400000 */
[C-C-:B---3--:R-:W-:Y:S01]  /*49000*/  FADD R24, R7.reuse, -R9.reuse ;  /* 0x8000000907187221 */ /* 0x148fe20000000000 */
        /* <DEDUP_REMOVED lines=11> */
[C-C-:B-----5:R-:W-:Y:S01]  /*490c0*/  FADD R8, R5.reuse, -R17.reuse ;  /* 0x8000001105087221 */ /* 0x160fe20000000000 */
[C-C-:B0-----:R-:W-:Y:S01]  /*490d0*/  FADD R13, R4.reuse, -R16.reuse ;  /* 0x80000010040d7221 */ /* 0x141fe20000000000 */
[----:B------:R-:W-:Y:S01]  /*490e0*/  FADD R28, R4, R16 ;  /* 0x00000010041c7221 */ /* 0x000fe20000000000 */
[----:B------:R-:W-:Y:S01]  /*490f0*/  FADD R29, R5, R17 ;  /* 0x00000011051d7221 */ /* 0x000fe20000000000 */
[C---:B------:R-:W-:Y:S01]  /*49100*/  FMUL R12, R8.reuse, UR43 ;  /* 0x0000002b080c7c20 */ /* 0x040fe20008400000 */
[----:B----4-:R-:W-:Y:S01]  /*49110*/  FADD R4, R19, -R23 ;  /* 0x8000001713047221 */ /* 0x010fe20000000000 */
[----:B------:R-:W-:Y:S01]  /*49120*/  FMUL R8, R8, UR42 ;  /* 0x0000002a08087c20 */ /* 0x000fe20008400000 */
[----:B------:R-:W-:-:S02]  /*49130*/  FADD R5, R18, -R22 ;  /* 0x8000001612057221 */ /* 0x000fc40000000000 */
[C---:B------:R-:W-:Y:S01]  /*49140*/  FMUL R6, R4.reuse, UR43 ;  /* 0x0000002b04067c20 */ /* 0x040fe20008400000 */
[----:B------:R-:W-:Y:S01]  /*49150*/  FMUL R4, R4, UR42 ;  /* 0x0000002a04047c20 */ /* 0x000fe20008400000 */
[C---:B------:R-:W-:Y:S01]  /*49160*/  FFMA R12, R13.reuse, UR42, -R12 ;  /* 0x0000002a0d0c7c23 */ /* 0x040fe2000800080c */
[----:B------:R-:W-:Y:S01]  /*49170*/  FFMA R13, R13, UR43, R8 ;  /* 0x0000002b0d0d7c23 */ /* 0x000fe20008000008 */
[----:B------:R-:W-:Y:S01]  /*49180*/  FADD R18, R18, R22 ;  /* 0x0000001612127221 */ /* 0x000fe20000000000 */
[----:B------:R-:W-:Y:S01]  /*49190*/  FADD R19, R19, R23 ;  /* 0x0000001713137221 */ /* 0x000fe20000000000 */
[C---:B------:R-:W-:Y:S01]  /*491a0*/  FFMA R22, R5.reuse, UR42, -R6 ;  /* 0x0000002a05167c23 */ /* 0x040fe20008000806 */
[----:B------:R-:W-:Y:S01]  /*491b0*/  FFMA R23, R5, UR43, R4 ;  /* 0x0000002b05177c23 */ /* 0x000fe20008000004 */
[----:B------:R0:W-:Y:S04]  /*491c0*/  STL.64 [R1+0x5e8], R10 ;  /* 0x0005e80a01007387 */ /* 0x0001e80000100a00 */
[----:B------:R1:W-:Y:S04]  /*491d0*/  STL.64 [R1+0x608], R14 ;  /* 0x0006080e01007387 */ /* 0x0003e80000100a00 */
[----:B------:R-:W-:Y:S04]  /*491e0*/  STL.64 [R1+0x628], R26 ;  /* 0x0006281a01007387 */ /* 0x000fe80000100a00 */
[----:B------:R-:W-:Y:S04]  /*491f0*/  STL.64 [R1+0x648], R28 ;  /* 0x0006481c01007387 */ /* 0x000fe80000100a00 */
[----:B------:R2:W-:Y:S04]  /*49200*/  STL.64 [R1+0x668], R12 ;  /* 0x0006680c01007387 */ /* 0x0005e80000100a00 */
[----:B------:R3:W-:Y:S04]  /*49210*/  STL.64 [R1+0x688], R18 ;  /* 0x0006881201007387 */ /* 0x0007e80000100a00 */
[----:B------:R4:W-:Y:S04]  /*49220*/  STL.64 [R1+0x6a8], R22 ;  /* 0x0006a81601007387 */ /* 0x0009e80000100a00 */
[----:B------:R-:W5:Y:S04]  /*49230*/  LDL.64 R6, [R1+0x6c8] ;  /* 0x0006c80001067983 */ /* 0x000f680000100a00 */
[----:B0-----:R-:W5:Y:S04]  /*49240*/  LDL.64 R10, [R1+0x6e8] ;  /* 0x0006e800010a7983 */ /* 0x001f680000100a00 */
[----:B------:R-:W4:Y:S04]  /*49250*/  LDL.64 R24, [R1+0x708] ;  /* 0x0007080001187983 */ /* 0x000f280000100a00 */
[----:B------:R-:W4:Y:S04]  /*49260*/  LDL.64 R4, [R1+0x728] ;  /* 0x0007280001047983 */ /* 0x000f280000100a00 */
[----:B-1----:R-:W4:Y:S04]  /*49270*/  LDL.64 R14, [R1+0x748] ;  /* 0x00074800010e7983 */ /* 0x002f280000100a00 */
[----:B------:R-:W4:Y:S04]  /*49280*/  LDL.64 R8, [R1+0x768] ;  /* 0x0007680001087983 */ /* 0x000f280000100a00 */
[----:B--2---:R-:W2:Y:S01]  /*49290*/  LDL.64 R12, [R1+0x7a8] ;  /* 0x0007a800010c7983 */ /* 0x004ea20000100a00 */
[C-C-:B-----5:R-:W-:Y:S01]  /*492a0*/  FADD R16, R6.reuse, R10.reuse ;  /* 0x0000000a06107221 */ /* 0x160fe20000000000 */
[C-C-:B------:R-:W-:Y:S01]  /*492b0*/  FADD R17, R7.reuse, R11.reuse ;  /* 0x0000000b07117221 */ /* 0x140fe20000000000 */
[----:B------:R-:W-:Y:S01]  /*492c0*/  FADD R7, R7, -R11 ;  /* 0x8000000b07077221 */ /* 0x000fe20000000000 */
[----:B------:R-:W-:-:S02]  /*492d0*/  FADD R6, R6, -R10 ;  /* 0x8000000a06067221 */ /* 0x000fc40000000000 */
[----:B------:R-:W2:Y:S01]  /*492e0*/  LDL.64 R10, [R1+0x788] ;  /* 0x00078800010a7983 */ /* 0x000ea20000100a00 */
[----:B---3--:R-:W-:-:S03]  /*492f0*/  FMUL R19, R7, UR43 ;  /* 0x0000002b07137c20 */ /* 0x008fc60008400000 */
[----:B------:R0:W-:Y:S01]  /*49300*/  STL.64 [R1+0x6c8], R16 ;  /* 0x0006c81001007387 */ /* 0x0001e20000100a00 */
[----:B----4-:R-:W-:-:S03]  /*49310*/  FFMA R22, R6, UR42, -R19 ;  /* 0x0000002a06167c23 */ /* 0x010fc60008000813 */
[----:B------:R-:W3:Y:S04]  /*49320*/  LDL.64 R18, [R1+0x7c8] ;  /* 0x0007c80001127983 */ /* 0x000ee80000100a00 */
[----:B0-----:R-:W3:Y:S01]  /*49330*/  LDL.64 R16, [R1+0x7e8] ;  /* 0x0007e80001107983 */ /* 0x001ee20000100a00 */
        /* <DEDUP_REMOVED lines=10> */
[C-C-:B------:R-:W-:Y:S01]  /*493e0*/  FADD R30, R15.reuse, -R9.reuse ;  /* 0x800000090f1e7221 */ /* 0x140fe20000000000 */
        /* <DEDUP_REMOVED lines=36> */
[----:B------:R-:W3:Y:S01]  /*49630*/  LDL.64 R12, [R1+0x8e8] ;  /* 0x0008e800010c7983 */ /* 0x000ee20000100a00 */
[C-C-:B----4-:R-:W-:Y:S01]  /*49640*/  FADD R30, R5.reuse, -R7.reuse ;  /* 0x80000007051e7221 */ /* 0x150fe20000000000 */
        /* <DEDUP_REMOVED lines=14> */
[----:B----4-:R-:W-:-:S03]  /*49730*/  FADD R27, R8, -R14 ;  /* 0x8000000e081b7221 */ /* 0x010fc60000000000 */
[----:B------:R-:W5:Y:S01]  /*49740*/  LDL.64 R14, [R1+0x908] ;  /* 0x00090800010e7983 */ /* 0x000f620000100a00 */
[C---:B------:R-:W-:Y:S01]  /*49750*/  FMUL R26, R6.reuse, UR43 ;  /* 0x0000002b061a7c20 */ /* 0x040fe20008400000 */
[----:B------:R-:W-:Y:S02]  /*49760*/  FMUL R6, R6, UR42 ;  /* 0x0000002a06067c20 */ /* 0x000fe40008400000 */
        /* <DEDUP_REMOVED lines=18> */
[C-C-:B---3--:R-:W-:Y:S01]  /*49890*/  FADD R26, R11.reuse, -R13.reuse ;  /* 0x8000000d0b1a7221 */ /* 0x148fe20000000000 */
[----:B------:R-:W-:Y:S01]  /*498a0*/  FADD R25, R11, R13 ;  /* 0x0000000d0b197221 */ /* 0x000fe20000000000 */
        /* <DEDUP_REMOVED lines=45> */
[C-C-:B---3--:R-:W-:Y:S01]  /*49b80*/  FADD R30, R11.reuse, -R13.reuse ;  /* 0x8000000d0b1e7221 */ /* 0x148fe20000000000 */
[----:B------:R-:W-:Y:S01]  /*49b90*/  FADD R29, R11, R13 ;  /* 0x0000000d0b1d7221 */ /* 0x000fe20000000000 */
[C-C-:B------:R-:W-:Y:S01]  /*49ba0*/  FADD R28, R10.reuse, R12.reuse ;  /* 0x0000000c0a1c7221 */ /* 0x140fe20000000000 */
[----:B------:R-:W3:Y:S01]  /*49bb0*/  LDL.64 R16, [R1+0xaa8] ;  /* 0x000aa80001107983 */ /* 0x000ee20000100a00 */
[----:B------:R-:W-:Y:S01]  /*49bc0*/  FADD R10, R10, -R12 ;  /* 0x8000000c0a0a7221 */ /* 0x000fe20000000000 */
[C---:B------:R-:W-:Y:S01]  /*49bd0*/  FMUL R11, R30.reuse, UR43 ;  /* 0x0000002b1e0b7c20 */ /* 0x040fe20008400000 */
[----:B------:R-:W-:-:S03]  /*49be0*/  FMUL R13, R30, UR42 ;  /* 0x0000002a1e0d7c20 */ /* 0x000fc60008400000 */
[C---:B----4-:R-:W-:Y:S01]  /*49bf0*/  FFMA R22, R10.reuse, UR42, -R11 ;  /* 0x0000002a0a167c23 */ /* 0x050fe2000800080b */
[----:B------:R-:W-:Y:S02]  /*49c00*/  FFMA R23, R10, UR43, R13 ;  /* 0x0000002b0a177c23 */ /* 0x000fe4000800000d */
[----:B------:R-:W4:Y:S04]  /*49c10*/  LDL.64 R10, [R1+0xac8] ;  /* 0x000ac800010a7983 */ /* 0x000f280000100a00 */
[----:B------:R-:W4:Y:S04]  /*49c20*/  LDL.64 R12, [R1+0xae8] ;  /* 0x000ae800010c7983 */ /* 0x000f280000100a00 */
        /* <DEDUP_REMOVED lines=25> */
[----:B-1----:R-:W-:Y:S01]  /*49dc0*/  FADD R27, R9, R17 ;  /* 0x00000011091b7221 */ /* 0x002fe20000000000 */
[C-C-:B------:R-:W-:Y:S01]  /*49dd0*/  FADD R26, R8.reuse, R16.reuse ;  /* 0x00000010081a7221 */ /* 0x140fe20000000000 */
[----:B------:R-:W-:Y:S01]  /*49de0*/  FADD R8, R8, -R16 ;  /* 0x8000001008087221 */ /* 0x000fe20000000000 */
[C---:B------:R-:W-:Y:S01]  /*49df0*/  FMUL R7, R6.reuse, UR43 ;  /* 0x0000002b06077c20 */ /* 0x040fe20008400000 */
[----:B------:R-:W-:Y:S01]  /*49e00*/  FMUL R9, R6, UR42 ;  /* 0x0000002a06097c20 */ /* 0x000fe20008400000 */
[----:B------:R0:W-:Y:S01]  /*49e10*/  STL.64 [R1+0xa48], R22 ;  /* 0x000a481601007387 */ /* 0x0001e20000100a00 */
[----:B----4-:R-:W-:Y:S01]  /*49e20*/  FADD R17, R11, -R13 ;  /* 0x8000000d0b117221 */ /* 0x010fe20000000000 */
        /* <DEDUP_REMOVED lines=441> */
[----:B------:R-:W-:-:S03]  /*4b9c0*/  FFMA R26, R27, UR48, -R26 ;  /* 0x000000301b1a7c23 */ /* 0x000fc6000800081a */
[----:B------:R-:W-:Y:S02]  /*4b9d0*/  FFMA R27, R27, UR49, R6 ;  /* 0x000000311b1b7c23 */ /* 0x000fe40008000006 */
[----:B------:R-:W4:Y:S01]  /*4b9e0*/  LDL.64 R6, [R1+0x4d0] ;  /* 0x0004d00001067983 */ /* 0x000f220000100a00 */
[----:B0-----:R-:W-:Y:S01]  /*4b9f0*/  FMUL R23, R30, UR48 ;  /* 0x000000301e177c20 */ /* 0x001fe20008400000 */
[----:B------:R-:W-:-:S03]  /*4ba00*/  FFMA R22, R4, UR48, -R5 ;  /* 0x0000003004167c23 */ /* 0x000fc60008000805 */
[----:B------:R-:W-:Y:S02]  /*4ba10*/  FFMA R23, R4, UR49, R23 ;  /* 0x0000003104177c23 */ /* 0x000fe40008000017 */
[----:B------:R-:W4:Y:S04]  /*4ba20*/  LDL.64 R4, [R1+0x4f0] ;  /* 0x0004f00001047983 */ /* 0x000f280000100a00 */
[----:B------:R2:W-:Y:S04]  /*4ba30*/  STL.64 [R1+0x390], R28 ;  /* 0x0003901c01007387 */ /* 0x0005e80000100a00 */
        /* <DEDUP_REMOVED lines=270> */
[----:B------:R0:W-:Y:S02]  /*4cb20*/  STL.64 [R1+0x930], R22 ;  /* 0x0009301601007387 */ /* 0x0001e40000100a00 */
[C---:B0-----:R-:W-:Y:S01]  /*4cb30*/  FFMA R22, R8.reuse, UR48, -R9 ;  /* 0x0000003008167c23 */ /* 0x041fe20008000809 */
[----:B------:R-:W-:Y:S02]  /*4cb40*/  FFMA R23, R8, UR49, R19 ;  /* 0x0000003108177c23 */ /* 0x000fe40008000013 */
        /* <DEDUP_REMOVED lines=85> */
[----:B------:R-:W4:Y:S04]  /*4d0a0*/  LDL.64 R10, [R1+0xc70] ;  /* 0x000c7000010a7983 */ /* 0x000f280000100a00 */
[----:B------:R5:W-:Y:S04]  /*4d0b0*/  STL.64 [R1+0xad0], R28 ;  /* 0x000ad01c01007387 */ /* 0x000be80000100a00 */
[----:B------:R-:W-:Y:S04]  /*4d0c0*/  STL.64 [R1+0xb50], R24 ;  /* 0x000b501801007387 */ /* 0x000fe80000100a00 */
[----:B------:R0:W-:Y:S01]  /*4d0d0*/  STL.64 [R1+0xb70], R26 ;  /* 0x000b701a01007387 */ /* 0x0001e20000100a00 */
[C-C-:B-----5:R-:W-:Y:S01]  /*4d0e0*/  FADD R28, R8.reuse, R12.reuse ;  /* 0x0000000c081c7221 */ /* 0x160fe20000000000 */
[----:B------:R-:W-:Y:S01]  /*4d0f0*/  FADD R8, R8, -R12 ;  /* 0x8000000c08087221 */ /* 0x000fe20000000000 */
        /* <DEDUP_REMOVED lines=116> */
[----:B----4-:R-:W-:Y:S01]  /*4d840*/  FADD R25, R15, R13 ;  /* 0x0000000d0f197221 */ /* 0x010fe20000000000 */
[----:B------:R-:W-:Y:S01]  /*4d850*/  FADD R24, R14, R12 ;  /* 0x0000000c0e187221 */ /* 0x000fe20000000000 */
[----:B------:R-:W3:Y:S04]  /*4d860*/  LDL.64 R8, [R1+0xed0] ;  /* 0x000ed00001087983 */ /* 0x000ee80000100a00 */
[----:B------:R0:W-:Y:S01]  /*4d870*/  STL.64 [R1+0xdf0], R18 ;  /* 0x000df01201007387 */ /* 0x0001e20000100a00 */
[----:B-----5:R-:W-:Y:S01]  /*4d880*/  FADD R22, R7, -R11 ;  /* 0x8000000b07167221 */ /* 0x020fe20000000000 */
[----:B------:R-:W-:Y:S01]  /*4d890*/  FADD R23, R6, -R10 ;  /* 0x8000000a06177221 */ /* 0x000fe20000000000 */
[----:B------:R-:W-:Y:S01]  /*4d8a0*/  FADD R13, R15, -R13 ;  /* 0x8000000d0f0d7221 */ /* 0x000fe20000000000 */
[----:B------:R-:W-:Y:S01]  /*4d8b0*/  FADD R15, R14, -R12 ;  /* 0x8000000c0e0f7221 */ /* 0x000fe20000000000 */
[----:B0-----:R-:W-:Y:S01]  /*4d8c0*/  FADD R18, R6, R10 ;  /* 0x0000000a06127221 */ /* 0x001fe20000000000 */
[C---:B------:R-:W-:Y:S01]  /*4d8d0*/  FMUL R6, R22.reuse, UR49 ;  /* 0x0000003116067c20 */ /* 0x040fe20008400000 */
[----:B------:R-:W-:Y:S01]  /*4d8e0*/  FMUL R10, R22, UR48 ;  /* 0x00000030160a7c20 */ /* 0x000fe20008400000 */
[----:B------:R-:W-:-:S02]  /*4d8f0*/  FADD R19, R7, R11 ;  /* 0x0000000b07137221 */ /* 0x000fc40000000000 */
[C---:B------:R-:W-:Y:S01]  /*4d900*/  FFMA R22, R23.reuse, UR48, -R6 ;  /* 0x0000003017167c23 */ /* 0x040fe20008000806 */
[----:B------:R-:W-:Y:S01]  /*4d910*/  FFMA R23, R23, UR49, R10 ;  /* 0x0000003117177c23 */ /* 0x000fe2000800000a */
[----:B------:R-:W4:Y:S01]  /*4d920*/  LDL.64 R6, [R1+0xf10] ;  /* 0x000f100001067983 */ /* 0x000f220000100a00 */
[C---:B------:R-:W-:Y:S01]  /*4d930*/  FMUL R14, R13.reuse, UR49 ;  /* 0x000000310d0e7c20 */ /* 0x040fe20008400000 */
[----:B------:R-:W-:Y:S02]  /*4d940*/  FMUL R26, R13, UR48 ;  /* 0x000000300d1a7c20 */ /* 0x000fe40008400000 */
[----:B------:R-:W4:Y:S04]  /*4d950*/  LDL.64 R10, [R1+0xf30] ;  /* 0x000f3000010a7983 */ /* 0x000f280000100a00 */
[----:B------:R-:W3:Y:S01]  /*4d960*/  LDL.64 R12, [R1+0xef0] ;  /* 0x000ef000010c7983 */ /* 0x000ee20000100a00 */
[C---:B------:R-:W-:Y:S01]  /*4d970*/  FFMA R14, R15.reuse, UR48, -R14 ;  /* 0x000000300f0e7c23 */ /* 0x040fe2000800080e */
[----:B------:R-:W-:-:S02]  /*4d980*/  FFMA R15, R15, UR49, R26 ;  /* 0x000000310f0f7c23 */ /* 0x000fc4000800001a */
        /* <DEDUP_REMOVED lines=11> */
[----:B------:R0:W-:Y:S04]  /*4da40*/  STL.64 [R1+0xe30], R14 ;  /* 0x000e300e01007387 */ /* 0x0001e80000100a00 */
[----:B------:R4:W-:Y:S01]  /*4da50*/  STL.64 [R1+0xe90], R24 ;  /* 0x000e901801007387 */ /* 0x0009e20000100a00 */
[C---:B0-----:R-:W-:Y:S01]  /*4da60*/  FMUL R15, R27.reuse, UR49 ;  /* 0x000000311b0f7c20 */ /* 0x041fe20008400000 */
[----:B------:R-:W-:-:S03]  /*4da70*/  FMUL R27, R27, UR48 ;  /* 0x000000301b1b7c20 */ /* 0x000fc60008400000 */
[C---:B------:R-:W-:Y:S01]  /*4da80*/  FFMA R14, R26.reuse, UR48, -R15 ;  /* 0x000000301a0e7c23 */ /* 0x040fe2000800080f */
[----:B------:R-:W-:-:S05]  /*4da90*/  FFMA R15, R26, UR49, R27 ;  /* 0x000000311a0f7c23 */ /* 0x000fca000800001b */
[----:B------:R0:W-:Y:S01]  /*4daa0*/  STL.64 [R1+0xeb0], R14 ;  /* 0x000eb00e01007387 */ /* 0x0001e20000100a00 */
[C-C-:B----4-:R-:W-:Y:S01]  /*4dab0*/  FADD R24, R7.reuse, -R11.reuse ;  /* 0x8000000b07187221 */ /* 0x150fe20000000000 */
[----:B0-----:R-:W-:Y:S01]  /*4dac0*/  FADD R15, R7, R11 ;  /* 0x0000000b070f7221 */ /* 0x001fe20000000000 */
[----:B------:R-:W-:Y:S01]  /*4dad0*/  FADD R14, R6, R10 ;  /* 0x0000000a060e7221 */ /* 0x000fe20000000000 */
[C-C-:B---3--:R-:W-:Y:S01]  /*4dae0*/  FADD R26, R8.reuse, -R12.reuse ;  /* 0x8000000c081a7221 */ /* 0x148fe20000000000 */
[----:B------:R-:W-:Y:S01]  /*4daf0*/  FADD R12, R8, R12 ;  /* 0x0000000c080c7221 */ /* 0x000fe20000000000 */
[C-C-:B------:R-:W-:Y:S01]  /*4db00*/  FADD R8, R9.reuse, -R13.reuse ;  /* 0x8000000d09087221 */ /* 0x140fe20000000000 */
[----:B------:R-:W-:Y:S01]  /*4db10*/  FADD R6, R6, -R10 ;  /* 0x8000000a06067221 */ /* 0x000fe20000000000 */
[C---:B------:R-:W-:Y:S01]  /*4db20*/  FMUL R7, R24.reuse, UR49 ;  /* 0x0000003118077c20 */ /* 0x040fe20008400000 */
[----:B------:R-:W-:Y:S01]  /*4db30*/  FMUL R11, R24, UR48 ;  /* 0x00000030180b7c20 */ /* 0x000fe20008400000 */
[----:B------:R-:W-:-:S02]  /*4db40*/  FADD R13, R9, R13 ;  /* 0x0000000d090d7221 */ /* 0x000fc40000000000 */
[C---:B------:R-:W-:Y:S01]  /*4db50*/  FFMA R10, R6.reuse, UR48, -R7 ;  /* 0x00000030060a7c23 */ /* 0x040fe20008000807 */
[----:B------:R-:W-:Y:S02]  /*4db60*/  FFMA R11, R6, UR49, R11 ;  /* 0x00000031060b7c23 */ /* 0x000fe4000800000b */
[----:B------:R0:W-:Y:S01]  /*4db70*/  STL.64 [R1+0xed0], R12 ;  /* 0x000ed00c01007387 */ /* 0x0001e20000100a00 */
[C---:B------:R-:W-:Y:S01]  /*4db80*/  FMUL R9, R8.reuse, UR49 ;  /* 0x0000003108097c20 */ /* 0x040fe20008400000 */
[----:B------:R-:W-:-:S03]  /*4db90*/  FMUL R25, R8, UR48 ;  /* 0x0000003008197c20 */ /* 0x000fc60008400000 */
[C---:B------:R-:W-:Y:S01]  /*4dba0*/  FFMA R8, R26.reuse, UR48, -R9 ;  /* 0x000000301a087c23 */ /* 0x040fe20008000809 */
[C---:B-----5:R-:W-:Y:S01]  /*4dbb0*/  FADD R6, R19.reuse, -R23 ;  /* 0x8000001713067221 */ /* 0x060fe20000000000 */
[----:B------:R-:W-:Y:S01]  /*4dbc0*/  FFMA R9, R26, UR49, R25 ;  /* 0x000000311a097c23 */ /* 0x000fe20008000019 */
[----:B------:R-:W-:Y:S01]  /*4dbd0*/  FADD R23, R19, R23 ;  /* 0x0000001713177221 */ /* 0x000fe20000000000 */
[----:B------:R-:W-:Y:S04]  /*4dbe0*/  STL.64 [R1+0xf10], R14 ;  /* 0x000f100e01007387 */ /* 0x000fe80000100a00 */
[----:B------:R1:W-:Y:S04]  /*4dbf0*/  STL.64 [R1+0xef0], R8 ;  /* 0x000ef00801007387 */ /* 0x0003e80000100a00 */
[----:B------:R-:W-:Y:S01]  /*4dc00*/  STL.64 [R1+0xf30], R10 ;  /* 0x000f300a01007387 */ /* 0x000fe20000100a00 */
[C-C-:B--2---:R-:W-:Y:S01]  /*4dc10*/  FADD R24, R5.reuse, -R17.reuse ;  /* 0x8000001105187221 */ /* 0x144fe20000000000 */
[C-C-:B0-----:R-:W-:Y:S01]  /*4dc20*/  FADD R13, R4.reuse, -R16.reuse ;  /* 0x80000010040d7221 */ /* 0x141fe20000000000 */
[----:B------:R-:W-:Y:S01]  /*4dc30*/  FADD R4, R4, R16 ;  /* 0x0000001004047221 */ /* 0x000fe20000000000 */
[----:B------:R-:W-:Y:S01]  /*4dc40*/  FADD R5, R5, R17 ;  /* 0x0000001105057221 */ /* 0x000fe20000000000 */
[----:B------:R-:W-:Y:S01]  /*4dc50*/  FMUL R12, R24, UR49 ;  /* 0x00000031180c7c20 */ /* 0x000fe20008400000 */
[----:B------:R-:W-:Y:S01]  /*4dc60*/  FADD R17, R18, -R22 ;  /* 0x8000001612117221 */ /* 0x000fe20000000000 */
[----:B------:R-:W-:Y:S01]  /*4dc70*/  FMUL R16, R6, UR49 ;  /* 0x0000003106107c20 */ /* 0x000fe20008400000 */
[----:B------:R-:W-:Y:S01]  /*4dc80*/  FMUL R24, R24, UR48 ;  /* 0x0000003018187c20 */ /* 0x000fe20008400000 */
[----:B------:R-:W-:Y:S01]  /*4dc90*/  FMUL R6, R6, UR48 ;  /* 0x0000003006067c20 */ /* 0x000fe20008400000 */
[----:B------:R-:W-:Y:S01]  /*4dca0*/  FFMA R12, R13, UR48, -R12 ;  /* 0x000000300d0c7c23 */ /* 0x000fe2000800080c */
[----:B------:R-:W-:Y:S01]  /*4dcb0*/  FFMA R16, R17, UR48, -R16 ;  /* 0x0000003011107c23 */ /* 0x000fe20008000810 */
[----:B------:R-:W-:Y:S01]  /*4dcc0*/  FFMA R13, R13, UR49, R24 ;  /* 0x000000310d0d7c23 */ /* 0x000fe20008000018 */
[----:B------:R-:W-:Y:S01]  /*4dcd0*/  FADD R22, R18, R22 ;  /* 0x0000001612167221 */ /* 0x000fe20000000000 */
[----:B------:R-:W-:Y:S01]  /*4dce0*/  FFMA R17, R17, UR49, R6 ;  /* 0x0000003111117c23 */ /* 0x000fe20008000006 */
[----:B------:R0:W-:Y:S04]  /*4dcf0*/  STL.64 [R1+0xf50], R4 ;  /* 0x000f500401007387 */ /* 0x0001e80000100a00 */
[----:B------:R2:W-:Y:S04]  /*4dd00*/  STL.64 [R1+0xf70], R12 ;  /* 0x000f700c01007387 */ /* 0x0005e80000100a00 */
[----:B------:R-:W-:Y:S04]  /*4dd10*/  STL.64 [R1+0xf90], R22 ;  /* 0x000f901601007387 */ /* 0x000fe80000100a00 */
[----:B------:R3:W-:Y:S04]  /*4dd20*/  STL.64 [R1+0xfb0], R16 ;  /* 0x000fb01001007387 */ /* 0x0007e80000100a00 */
[----:B------:R-:W4:Y:S04]  /*4dd30*/  LDL.64 R6, [R1+0xfd0] ;  /* 0x000fd00001067983 */ /* 0x000f280000100a00 */
[----:B-1----:R-:W4:Y:S02]  /*4dd40*/  LDL.64 R8, [R1+0xff0] ;  /* 0x000ff00001087983 */ /* 0x002f240000100a00 */
[----:B----4-:R-:W-:Y:S01]  /*4dd50*/  FADD R24, R6, R8 ;  /* 0x0000000806187221 */ /* 0x010fe20000000000 */
[----:B------:R-:W-:-:S05]  /*4dd60*/  FADD R25, R7, R9 ;  /* 0x0000000907197221 */ /* 0x000fca0000000000 */
[----:B------:R1:W-:Y:S04]  /*4dd70*/  STL.64 [R1+0xfd0], R24 ;  /* 0x000fd01801007387 */ /* 0x0003e80000100a00 */
[----:B------:R-:W1:Y:S04]  /*4dd80*/  LDL.64 R14, [R1+0x18] ;  /* 0x00001800010e7983 */ /* 0x000e680000100a00 */
[----:B------:R-:W1:Y:S04]  /*4dd90*/  LDL.64 R18, [R1+0x38] ;  /* 0x0000380001127983 */ /* 0x000e680000100a00 */
[----:B0-----:R-:W4:Y:S04]  /*4dda0*/  LDL.64 R4, [R1+0x58] ;  /* 0x0000580001047983 */ /* 0x001f280000100a00 */
[----:B------:R-:W4:Y:S01]  /*4ddb0*/  LDL.64 R10, [R1+0x78] ;  /* 0x00007800010a7983 */ /* 0x000f220000100a00 */
[----:B------:R-:W-:Y:S01]  /*4ddc0*/  FADD R7, R7, -R9 ;  /* 0x8000000907077221 */ /* 0x000fe20000000000 */
[----:B------:R-:W-:-:S02]  /*4ddd0*/  FADD R6, R6, -R8 ;  /* 0x8000000806067221 */ /* 0x000fc40000000000 */
[----:B--2---:R-:W2:Y:S01]  /*4dde0*/  LDL.64 R12, [R1+0x98] ;  /* 0x00009800010c7983 */ /* 0x004ea20000100a00 */
[C---:B------:R-:W-:Y:S01]  /*4ddf0*/  FMUL R9, R7.reuse, UR49 ;  /* 0x0000003107097c20 */ /* 0x040fe20008400000 */
[----:B------:R-:W-:Y:S02]  /*4de00*/  FMUL R27, R7, UR48 ;  /* 0x00000030071b7c20 */ /* 0x000fe40008400000 */
[----:B---3--:R-:W2:Y:S01]  /*4de10*/  LDL.64 R16, [R1+0xb8] ;  /* 0x0000b80001107983 */ /* 0x008ea20000100a00 */
[C---:B------:R-:W-:Y:S01]  /*4de20*/  FFMA R26, R6.reuse, UR48, -R9 ;  /* 0x00000030061a7c23 */ /* 0x040fe20008000809 */
[----:B------:R-:W-:Y:S02]  /*4de30*/  FFMA R27, R6, UR49, R27 ;  /* 0x00000031061b7c23 */ /* 0x000fe4000800001b */
[----:B------:R-:W3:Y:S04]  /*4de40*/  LDL.64 R6, [R1+0xd8] ;  /* 0x0000d80001067983 */ /* 0x000ee80000100a00 */
[----:B------:R0:W-:Y:S04]  /*4de50*/  STL.64 [R1+0xff0], R26 ;  /* 0x000ff01a01007387 */ /* 0x0001e80000100a00 */
[----:B------:R-:W3:Y:S01]  /*4de60*/  LDL.64 R8, [R1+0xf8] ;  /* 0x0000f80001087983 */ /* 0x000ee20000100a00 */
[C-C-:B-1----:R-:W-:Y:S01]  /*4de70*/  FADD R24, R15.reuse, -R19.reuse ;  /* 0x800000130f187221 */ /* 0x142fe20000000000 */
[----:B------:R-:W-:Y:S01]  /*4de80*/  FADD R23, R15, R19 ;  /* 0x000000130f177221 */ /* 0x000fe20000000000 */
[C-C-:B------:R-:W-:Y:S01]  /*4de90*/  FADD R22, R14.reuse, R18.reuse ;  /* 0x000000120e167221 */ /* 0x140fe20000000000 */
[----:B------:R-:W-:Y:S01]  /*4dea0*/  FADD R14, R14, -R18 ;  /* 0x800000120e0e7221 */ /* 0x000fe20000000000 */
[C---:B------:R-:W-:Y:S01]  /*4deb0*/  FMUL R15, R24.reuse, UR57 ;  /* 0x00000039180f7c20 */ /* 0x040fe20008400000 */
[----:B------:R-:W-:Y:S01]  /*4dec0*/  FMUL R25, R24, UR56 ;  /* 0x0000003818197c20 */ /* 0x000fe20008400000 */
[----:B------:R-:W5:Y:S01]  /*4ded0*/  LDL.64 R18, [R1+0x138] ;  /* 0x0001380001127983 */ /* 0x000f620000100a00 */
[C-C-:B----4-:R-:W-:Y:S01]  /*4dee0*/  FADD R28, R5.reuse, -R11.reuse ;  /* 0x8000000b051c7221 */ /* 0x150fe20000000000 */
[----:B0-----:R-:W-:Y:S01]  /*4def0*/  FADD R27, R5, R11 ;  /* 0x0000000b051b7221 */ /* 0x001fe20000000000 */
[C-C-:B------:R-:W-:Y:S01]  /*4df00*/  FADD R26, R4.reuse, R10.reuse ;  /* 0x0000000a041a7221 */ /* 0x140fe20000000000 */
[----:B------:R0:W-:Y:S01]  /*4df10*/  STL.64 [R1+0x18], R22 ;  /* 0x0000181601007387 */ /* 0x0001e20000100a00 */
[----:B------:R-:W-:Y:S01]  /*4df20*/  FADD R4, R4, -R10 ;  /* 0x8000000a04047221 */ /* 0x000fe20000000000 */
[----:B------:R-:W-:Y:S01]  /*4df30*/  FMUL R5, R28, UR57 ;  /* 0x000000391c057c20 */ /* 0x000fe20008400000 */
[C---:B------:R-:W-:Y:S01]  /*4df40*/  FFMA R24, R14.reuse, UR56, -R15 ;  /* 0x000000380e187c23 */ /* 0x040fe2000800080f */
[----:B------:R-:W-:Y:S01]  /*4df50*/  FFMA R25, R14, UR57, R25 ;  /* 0x000000390e197c23 */ /* 0x000fe20008000019 */
[----:B------:R-:W4:Y:S04]  /*4df60*/  LDL.64 R10, [R1+0x178] ;  /* 0x00017800010a7983 */ /* 0x000f280000100a00 */
[----:B------:R-:W5:Y:S01]  /*4df70*/  LDL.64 R14, [R1+0x118] ;  /* 0x00011800010e7983 */ /* 0x000f620000100a00 */
[----:B0-----:R-:W-:Y:S01]  /*4df80*/  FMUL R23, R28, UR56 ;  /* 0x000000381c177c20 */ /* 0x001fe20008400000 */
[----:B------:R-:W-:-:S03]  /*4df90*/  FFMA R22, R4, UR56, -R5 ;  /* 0x0000003804167c23 */ /* 0x000fc60008000805 */
[----:B------:R-:W-:Y:S02]  /*4dfa0*/  FFMA R23, R4, UR57, R23 ;  /* 0x0000003904177c23 */ /* 0x000fe40008000017 */
[----:B------:R-:W4:Y:S01]  /*4dfb0*/  LDL.64 R4, [R1+0x158] ;  /* 0x0001580001047983 */ /* 0x000f220000100a00 */
[----:B--2---:R-:W-:-:S03]  /*4dfc0*/  FADD R28, R13, -R17 ;  /* 0x800000110d1c7221 */ /* 0x004fc60000000000 */
[----:B------:R0:W-:Y:S04]  /*4dfd0*/  STL.64 [R1+0x38], R24 ;  /* 0x0000381801007387 */ /* 0x0001e80000100a00 */
[----:B------:R1:W-:Y:S04]  /*4dfe0*/  STL.64 [R1+0x58], R26 ;  /* 0x0000581a01007387 */ /* 0x0003e80000100a00 */
[----:B------:R2:W-:Y:S01]  /*4dff0*/  STL.64 [R1+0x78], R22 ;  /* 0x0000781601007387 */ /* 0x0005e20000100a00 */
[----:B0-----:R-:W-:Y:S01]  /*4e000*/  FADD R25, R13, R17 ;  /* 0x000000110d197221 */ /* 0x001fe20000000000 */
[C-C-:B------:R-:W-:Y:S01]  /*4e010*/  FADD R24, R12.reuse, R16.reuse ;  /* 0x000000100c187221 */ /* 0x140fe20000000000 */
[----:B------:R-:W-:Y:S01]  /*4e020*/  FADD R12, R12, -R16 ;  /* 0x800000100c0c7221 */ /* 0x000fe20000000000 */
[C---:B------:R-:W-:Y:S01]  /*4e030*/  FMUL R13, R28.reuse, UR57 ;  /* 0x000000391c0d7c20 */ /* 0x040fe20008400000 */
[----:B-1----:R-:W-:Y:S01]  /*4e040*/  FMUL R27, R28, UR56 ;  /* 0x000000381c1b7c20 */ /* 0x002fe20008400000 */
[C-C-:B---3--:R-:W-:Y:S01]  /*4e050*/  FADD R29, R7.reuse, R9.reuse ;  /* 0x00000009071d7221 */ /* 0x148fe20000000000 */
[----:B--2---:R-:W-:Y:S01]  /*4e060*/  FADD R22, R7, -R9 ;  /* 0x8000000907167221 */ /* 0x004fe20000000000 */
[C---:B------:R-:W-:Y:S01]  /*4e070*/  FFMA R26, R12.reuse, UR56, -R13 ;  /* 0x000000380c1a7c23 */ /* 0x040fe2000800080d */
[----:B------:R-:W-:Y:S01]  /*4e080*/  FFMA R27, R12, UR57, R27 ;  /* 0x000000390c1b7c23 */ /* 0x000fe2000800001b */
[C-C-:B------:R-:W-:Y:S01]  /*4e090*/  FADD R28, R6.reuse, R8.reuse ;  /* 0x00000008061c7221 */ /* 0x140fe20000000000 */
[----:B------:R-:W2:Y:S01]  /*4e0a0*/  LDL.64 R12, [R1+0x198] ;  /* 0x00019800010c7983 */ /* 0x000ea20000100a00 */
[----:B------:R-:W-:Y:S01]  /*4e0b0*/  FADD R6, R6, -R8 ;  /* 0x8000000806067221 */ /* 0x000fe20000000000 */
[C---:B------:R-:W-:Y:S01]  /*4e0c0*/  FMUL R7, R22.reuse, UR57 ;  /* 0x0000003916077c20 */ /* 0x040fe20008400000 */
[----:B------:R-:W-:Y:S01]  /*4e0d0*/  FMUL R23, R22, UR56 ;  /* 0x0000003816177c20 */ /* 0x000fe20008400000 */
[----:B------:R-:W2:Y:S02]  /*4e0e0*/  LDL.64 R16, [R1+0x1b8] ;  /* 0x0001b80001107983 */ /* 0x000ea40000100a00 */
[C---:B------:R-:W-:Y:S01]  /*4e0f0*/  FFMA R22, R6.reuse, UR56, -R7 ;  /* 0x0000003806167c23 */ /* 0x040fe20008000807 */
[----:B------:R-:W-:Y:S01]  /*4e100*/  FFMA R23, R6, UR57, R23 ;  /* 0x0000003906177c23 */ /* 0x000fe20008000017 */
[----:B------:R-:W-:Y:S04]  /*4e110*/  STL.64 [R1+0x98], R24 ;  /* 0x0000981801007387 */ /* 0x000fe80000100a00 */
[----:B------:R0:W-:Y:S04]  /*4e120*/  STL.64 [R1+0xb8], R26 ;  /* 0x0000b81a01007387 */ /* 0x0001e80000100a00 */
[----:B------:R1:W-:Y:S04]  /*4e130*/  STL.64 [R1+0xd8], R28 ;  /* 0x0000d81c01007387 */ /* 0x0003e80000100a00 */
[----:B------:R-:W3:Y:S04]  /*4e140*/  LDL.64 R6, [R1+0x1f8] ;  /* 0x0001f80001067983 */ /* 0x000ee80000100a00 */
[----:B------:R1:W-:Y:S01]  /*4e150*/  STL.64 [R1+0xf8], R22 ;  /* 0x0000f81601007387 */ /* 0x0003e20000100a00 */
[C-C-:B-----5:R-:W-:Y:S01]  /*4e160*/  FADD R8, R15.reuse, -R19.reuse ;  /* 0x800000130f087221 */ /* 0x160fe20000000000 */
[C-C-:B0-----:R-:W-:Y:S01]  /*4e170*/  FADD R27, R14.reuse, -R18.reuse ;  /* 0x800000120e1b7221 */ /* 0x141fe20000000000 */
[----:B------:R-:W-:Y:S01]  /*4e180*/  FADD R24, R14, R18 ;  /* 0x000000120e187221 */ /* 0x000fe20000000000 */
[----:B------:R-:W-:Y:S01]  /*4e190*/  FADD R25, R15, R19 ;  /* 0x000000130f197221 */ /* 0x000fe20000000000 */
[C---:B------:R-:W-:Y:S01]  /*4e1a0*/  FMUL R26, R8.reuse, UR57 ;  /* 0x00000039081a7c20 */ /* 0x040fe20008400000 */
[----:B------:R-:W-:Y:S01]  /*4e1b0*/  FMUL R8, R8, UR56 ;  /* 0x0000003808087c20 */ /* 0x000fe20008400000 */
[----:B------:R-:W3:Y:S01]  /*4e1c0*/  LDL.64 R18, [R1+0x1d8] ;  /* 0x0001d80001127983 */ /* 0x000ee20000100a00 */
[C-C-:B----4-:R-:W-:Y:S01]  /*4e1d0*/  FADD R30, R5.reuse, -R11.reuse ;  /* 0x8000000b051e7221 */ /* 0x150fe20000000000 */
[----:B-1----:R-:W-:Y:S01]  /*4e1e0*/  FADD R29, R5, R11 ;  /* 0x0000000b051d7221 */ /* 0x002fe20000000000 */
[C-C-:B------:R-:W-:Y:S01]  /*4e1f0*/  FADD R28, R4.reuse, R10.reuse ;  /* 0x0000000a041c7221 */ /* 0x140fe20000000000 */
[----:B------:R-:W-:Y:S01]  /*4e200*/  FADD R4, R4, -R10 ;  /* 0x8000000a04047221 */ /* 0x000fe20000000000 */
[C---:B------:R-:W-:Y:S01]  /*4e210*/  FMUL R5, R30.reuse, UR57 ;  /* 0x000000391e057c20 */ /* 0x040fe20008400000 */
[----:B------:R-:W-:Y:S01]  /*4e220*/  FMUL R11, R30, UR56 ;  /* 0x000000381e0b7c20 */ /* 0x000fe20008400000 */
[C---:B------:R-:W-:Y:S01]  /*4e230*/  FFMA R26, R27.reuse, UR56, -R26 ;  /* 0x000000381b1a7c23 */ /* 0x040fe2000800081a */
[----:B------:R-:W-:Y:S01]  /*4e240*/  FFMA R27, R27, UR57, R8 ;  /* 0x000000391b1b7c23 */ /* 0x000fe20008000008 */
[----:B------:R-:W4:Y:S01]  /*4e250*/  LDL.64 R14, [R1+0x238] ;  /* 0x00023800010e7983 */ /* 0x000f220000100a00 */
[C---:B------:R-:W-:Y:S01]  /*4e260*/  FFMA R22, R4.reuse, UR56, -R5 ;  /* 0x0000003804167c23 */ /* 0x040fe20008000805 */
[----:B------:R-:W-:-:S02]  /*4e270*/  FFMA R23, R4, UR57, R11 ;  /* 0x0000003904177c23 */ /* 0x000fc4000800000b */
[----:B------:R-:W4:Y:S04]  /*4e280*/  LDL.64 R8, [R1+0x218] ;  /* 0x0002180001087983 */ /* 0x000f280000100a00 */
[----:B------:R-:W5:Y:S04]  /*4e290*/  LDL.64 R4, [R1+0x258] ;  /* 0x0002580001047983 */ /* 0x000f680000100a00 */
[----:B------:R-:W5:Y:S04]  /*4e2a0*/  LDL.64 R10, [R1+0x278] ;  /* 0x00027800010a7983 */ /* 0x000f680000100a00 */
[----:B------:R2:W-:Y:S04]  /*4e2b0*/  STL.64 [R1+0x138], R26 ;  /* 0x0001381a01007387 */ /* 0x0005e80000100a00 */
[----:B------:R0:W-:Y:S01]  /*4e2c0*/  STL.64 [R1+0x118], R24 ;  /* 0x0001181801007387 */ /* 0x0001e20000100a00 */
[----:B--2---:R-:W-:-:S03]  /*4e2d0*/  FADD R26, R13, -R17 ;  /* 0x800000110d1a7221 */ /* 0x004fc60000000000 */
[----:B------:R3:W-:Y:S01]  /*4e2e0*/  STL.64 [R1+0x178], R22 ;  /* 0x0001781601007387 */ /* 0x0007e20000100a00 */
        /* <DEDUP_REMOVED lines=8> */
[----:B------:R-:W2:Y:S04]  /*4e370*/  LDL.64 R16, [R1+0x2b8] ;  /* 0x0002b80001107983 */ /* 0x000ea80000100a00 */
[----:B------:R-:W2:Y:S04]  /*4e380*/  LDL.64 R12, [R1+0x298] ;  /* 0x00029800010c7983 */ /* 0x000ea80000100a00 */
[----:B------:R5:W-:Y:S04]  /*4e390*/  STL.64 [R1+0x1b8], R26 ;  /* 0x0001b81a01007387 */ /* 0x000be80000100a00 */
[----:B------:R0:W-:Y:S01]  /*4e3a0*/  STL.64 [R1+0x198], R24 ;  /* 0x0001981801007387 */ /* 0x0001e20000100a00 */
[C-C-:B---3--:R-:W-:Y:S01]  /*4e3b0*/  FADD R23, R18.reuse, -R6.reuse ;  /* 0x8000000612177221 */ /* 0x148fe20000000000 */
[----:B------:R-:W-:Y:S01]  /*4e3c0*/  FADD R18, R18, R6 ;  /* 0x0000000612127221 */ /* 0x000fe20000000000 */
[----:B------:R-:W-:-:S04]  /*4e3d0*/  FADD R6, R19, -R7 ;  /* 0x8000000713067221 */ /* 0x000fc80000000000 */
[C---:B------:R-:W-:Y:S01]  /*4e3e0*/  FMUL R22, R6.reuse, UR57 ;  /* 0x0000003906167c20 */ /* 0x040fe20008400000 */
[----:B------:R-:W-:Y:S01]  /*4e3f0*/  FMUL R6, R6, UR56 ;  /* 0x0000003806067c20 */ /* 0x000fe20008400000 */
[----:B------:R-:W-:Y:S02]  /*4e400*/  FADD R19, R19, R7 ;  /* 0x0000000713137221 */ /* 0x000fe40000000000 */
[----:B------:R-:W-:Y:S01]  /*4e410*/  FFMA R22, R23, UR56, -R22 ;  /* 0x0000003817167c23 */ /* 0x000fe20008000816 */
[C-C-:B----4-:R-:W-:Y:S01]  /*4e420*/  FADD R29, R9.reuse, R15.reuse ;  /* 0x0000000f091d7221 */ /* 0x150fe20000000000 */
[----:B------:R-:W-:Y:S01]  /*4e430*/  FADD R9, R9, -R15 ;  /* 0x8000000f09097221 */ /* 0x000fe20000000000 */
[C---:B------:R-:W-:Y:S01]  /*4e440*/  FADD R28, R8.reuse, R14 ;  /* 0x0000000e081c7221 */ /* 0x040fe20000000000 */
[----:B------:R-:W-:Y:S01]  /*4e450*/  FFMA R23, R23, UR57, R6 ;  /* 0x0000003917177c23 */ /* 0x000fe20008000006 */
[----:B------:R-:W-:Y:S01]  /*4e460*/  FADD R14, R8, -R14 ;  /* 0x8000000e080e7221 */ /* 0x000fe20000000000 */
[----:B-----5:R-:W-:Y:S01]  /*4e470*/  FADD R26, R5, -R11 ;  /* 0x8000000b051a7221 */ /* 0x020fe20000000000 */
[C-C-:B------:R-:W-:Y:S01]  /*4e480*/  FADD R27, R4.reuse, -R10.reuse ;  /* 0x8000000a041b7221 */ /* 0x140fe20000000000 */
[----:B0-----:R-:W-:Y:S01]  /*4e490*/  FADD R24, R4, R10 ;  /* 0x0000000a04187221 */ /* 0x001fe20000000000 */
[C---:B------:R-:W-:Y:S01]  /*4e4a0*/  FMUL R15, R9.reuse, UR57 ;  /* 0x00000039090f7c20 */ /* 0x040fe20008400000 */
[----:B------:R-:W-:Y:S01]  /*4e4b0*/  FMUL R25, R9, UR56 ;  /* 0x0000003809197c20 */ /* 0x000fe20008400000 */
[C---:B------:R-:W-:Y:S01]  /*4e4c0*/  FMUL R4, R26.reuse, UR57 ;  /* 0x000000391a047c20 */ /* 0x040fe20008400000 */
[----:B------:R-:W-:Y:S01]  /*4e4d0*/  FMUL R10, R26, UR56 ;  /* 0x000000381a0a7c20 */ /* 0x000fe20008400000 */
[----:B------:R-:W3:Y:S04]  /*4e4e0*/  LDL.64 R6, [R1+0x2d8] ;  /* 0x0002d80001067983 */ /* 0x000ee80000100a00 */
[----:B------:R-:W3:Y:S01]  /*4e4f0*/  LDL.64 R8, [R1+0x2f8] ;  /* 0x0002f80001087983 */ /* 0x000ee20000100a00 */
[C---:B------:R-:W-:Y:S01]  /*4e500*/  FFMA R26, R27.reuse, UR56, -R4 ;  /* 0x000000381b1a7c23 */ /* 0x040fe20008000804 */
[----:B------:R-:W-:-:S02]  /*4e510*/  FFMA R27, R27, UR57, R10 ;  /* 0x000000391b1b7c23 */ /* 0x000fc4000800000a */
[----:B------:R0:W-:Y:S04]  /*4e520*/  STL.64 [R1+0x1d8], R18 ;  /* 0x0001d81201007387 */ /* 0x0001e80000100a00 */
[----:B------:R1:W-:Y:S01]  /*4e530*/  STL.64 [R1+0x1f8], R22 ;  /* 0x0001f81601007387 */ /* 0x0003e20000100a00 */
[C---:B0-----:R-:W-:Y:S01]  /*4e540*/  FFMA R19, R14.reuse, UR57, R25 ;  /* 0x000000390e137c23 */ /* 0x041fe20008000019 */
[----:B------:R-:W-:Y:S02]  /*4e550*/  FADD R25, R5, R11 ;  /* 0x0000000b05197221 */ /* 0x000fe40000000000 */
[----:B------:R-:W4:Y:S04]  /*4e560*/  LDL.64 R10, [R1+0x338] ;  /* 0x00033800010a7983 */ /* 0x000f280000100a00 */
[----:B-1----:R-:W4:Y:S01]  /*4e570*/  LDL.64 R22, [R1+0x318] ;  /* 0x0003180001167983 */ /* 0x002f220000100a00 */
[----:B------:R-:W-:Y:S01]  /*4e580*/  FFMA R18, R14, UR56, -R15 ;  /* 0x000000380e127c23 */ /* 0x000fe2000800080f */
[----:B--2---:R-:W-:-:S02]  /*4e590*/  FADD R30, R13, -R17 ;  /* 0x800000110d1e7221 */ /* 0x004fc40000000000 */
[----:B------:R0:W-:Y:S04]  /*4e5a0*/  STL.64 [R1+0x218], R28 ;  /* 0x0002181c01007387 */ /* 0x0001e80000100a00 */
[----:B------:R-:W2:Y:S04]  /*4e5b0*/  LDL.64 R4, [R1+0x358] ;  /* 0x0003580001047983 */ /* 0x000ea80000100a00 */
[----:B------:R-:W2:Y:S01]  /*4e5c0*/  LDL.64 R14, [R1+0x378] ;  /* 0x00037800010e7983 */ /* 0x000ea20000100a00 */
[----:B0-----:R-:W-:-:S03]  /*4e5d0*/  FADD R29, R13, R17 ;  /* 0x000000110d1d7221 */ /* 0x001fc60000000000 */
[----:B------:R0:W-:Y:S01]  /*4e5e0*/  STL.64 [R1+0x238], R18 ;  /* 0x0002381201007387 */ /* 0x0001e20000100a00 */
[C-C-:B------:R-:W-:Y:S01]  /*4e5f0*/  FADD R28, R12.reuse, R16.reuse ;  /* 0x000000100c1c7221 */ /* 0x140fe20000000000 */
[----:B------:R-:W-:Y:S02]  /*4e600*/  FADD R13, R12, -R16 ;  /* 0x800000100c0d7221 */ /* 0x000fe40000000000 */
[----:B------:R-:W5:Y:S04]  /*4e610*/  LDL.64 R16, [R1+0x398] ;  /* 0x0003980001107983 */ /* 0x000f680000100a00 */
[----:B0-----:R-:W5:Y:S04]  /*4e620*/  LDL.64 R18, [R1+0x3b8] ;  /* 0x0003b80001127983 */ /* 0x001f680000100a00 */
[----:B------:R-:W-:Y:S01]  /*4e630*/  STL.64 [R1+0x258], R24 ;  /* 0x0002581801007387 */ /* 0x000fe20000100a00 */
[----:B------:R-:W-:-:S03]  /*4e640*/  FMUL R12, R30, UR57 ;  /* 0x000000391e0c7c20 */ /* 0x000fc60008400000 */
[----:B------:R-:W-:Y:S01]  /*4e650*/  STL.64 [R1+0x278], R26 ;  /* 0x0002781a01007387 */ /* 0x000fe20000100a00 */
[----:B------:R-:W-:Y:S01]  /*4e660*/  FMUL R30, R30, UR56 ;  /* 0x000000381e1e7c20 */ /* 0x000fe20008400000 */
[----:B------:R-:W-:-:S03]  /*4e670*/  FFMA R12, R13, UR56, -R12 ;  /* 0x000000380d0c7c23 */ /* 0x000fc6000800080c */
[----:B------:R-:W-:-:S05]  /*4e680*/  FFMA R13, R13, UR57, R30 ;  /* 0x000000390d0d7c23 */ /* 0x000fca000800001e */
[----:B------:R0:W-:Y:S04]  /*4e690*/  STL.64 [R1+0x2b8], R12 ;  /* 0x0002b80c01007387 */ /* 0x0001e80000100a00 */
[----:B0-----:R-:W5:Y:S01]  /*4e6a0*/  LDL.64 R12, [R1+0x3d8] ;  /* 0x0003d800010c7983 */ /* 0x001f620000100a00 */
[C-C-:B---3--:R-:W-:Y:S01]  /*4e6b0*/  FADD R24, R7.reuse, -R9.reuse ;  /* 0x8000000907187221 */ /* 0x148fe20000000000 */
        /* <DEDUP_REMOVED lines=8> */
[----:B----4-:R-:W-:Y:S01]  /*4e740*/  FADD R8, R23, -R11 ;  /* 0x8000000b17087221 */ /* 0x010fe20000000000 */
[----:B------:R-:W-:-:S03]  /*4e750*/  FADD R6, R22, -R10 ;  /* 0x8000000a16067221 */ /* 0x000fc60000000000 */
[C---:B------:R-:W-:Y:S01]  /*4e760*/  FMUL R7, R8.reuse, UR57 ;  /* 0x0000003908077c20 */ /* 0x040fe20008400000 */
[----:B------:R-:W-:Y:S01]  /*4e770*/  FMUL R9, R8, UR56 ;  /* 0x0000003808097c20 */ /* 0x000fe20008400000 */
[----:B------:R-:W-:Y:S02]  /*4e780*/  FADD R22, R22, R10 ;  /* 0x0000000a16167221 */ /* 0x000fe40000000000 */
[C---:B0-----:R-:W-:Y:S01]  /*4e790*/  FFMA R26, R6.reuse, UR56, -R7 ;  /* 0x00000038061a7c23 */ /* 0x041fe20008000807 */
[----:B------:R-:W-:Y:S01]  /*4e7a0*/  FFMA R27, R6, UR57, R9 ;  /* 0x00000039061b7c23 */ /* 0x000fe20008000009 */
[----:B------:R-:W-:Y:S01]  /*4e7b0*/  FADD R23, R23, R11 ;  /* 0x0000000b17177221 */ /* 0x000fe20000000000 */
[----:B------:R-:W3:Y:S04]  /*4e7c0*/  LDL.64 R6, [R1+0x3f8] ;  /* 0x0003f80001067983 */ /* 0x000ee80000100a00 */
[----:B------:R-:W4:Y:S04]  /*4e7d0*/  LDL.64 R8, [R1+0x418] ;  /* 0x0004180001087983 */ /* 0x000f280000100a00 */
[----:B------:R-:W4:Y:S01]  /*4e7e0*/  LDL.64 R10, [R1+0x438] ;  /* 0x00043800010a7983 */ /* 0x000f220000100a00 */
[----:B--2---:R-:W-:-:S03]  /*4e7f0*/  FADD R30, R5, -R15 ;  /* 0x8000000f051e7221 */ /* 0x004fc60000000000 */
[----:B------:R0:W-:Y:S04]  /*4e800*/  STL.64 [R1+0x298], R28 ;  /* 0x0002981c01007387 */ /* 0x0001e80000100a00 */
[----:B------:R1:W-:Y:S01]  /*4e810*/  STL.64 [R1+0x2f8], R24 ;  /* 0x0002f81801007387 */ /* 0x0003e20000100a00 */
[C-C-:B0-----:R-:W-:Y:S01]  /*4e820*/  FADD R28, R4.reuse, R14.reuse ;  /* 0x0000000e041c7221 */ /* 0x141fe20000000000 */
[----:B------:R-:W-:Y:S01]  /*4e830*/  FADD R4, R4, -R14 ;  /* 0x8000000e04047221 */ /* 0x000fe20000000000 */
[----:B-----5:R-:W-:Y:S01]  /*4e840*/  FADD R14, R17, -R19 ;  /* 0x80000013110e7221 */ /* 0x020fe20000000000 */
[----:B------:R-:W-:Y:S01]  /*4e850*/  FADD R29, R5, R15 ;  /* 0x0000000f051d7221 */ /* 0x000fe20000000000 */
[----:B------:R0:W-:Y:S01]  /*4e860*/  STL.64 [R1+0x338], R26 ;  /* 0x0003381a01007387 */ /* 0x0001e20000100a00 */
[C---:B------:R-:W-:Y:S01]  /*4e870*/  FMUL R5, R30.reuse, UR57 ;  /* 0x000000391e057c20 */ /* 0x040fe20008400000 */
[----:B-1----:R-:W-:-:S02]  /*4e880*/  FMUL R25, R30, UR56 ;  /* 0x000000381e197c20 */ /* 0x002fc40008400000 */
[----:B------:R1:W-:Y:S01]  /*4e890*/  STL.64 [R1+0x318], R22 ;  /* 0x0003181601007387 */ /* 0x0003e20000100a00 */
[C---:B------:R-:W-:Y:S01]  /*4e8a0*/  FFMA R24, R4.reuse, UR56, -R5 ;  /* 0x0000003804187c23 */ /* 0x040fe20008000805 */
[----:B------:R-:W-:Y:S01]  /*4e8b0*/  FFMA R25, R4, UR57, R25 ;  /* 0x0000003904197c23 */ /* 0x000fe20008000019 */
[----:B------:R-:W-:Y:S01]  /*4e8c0*/  FADD R19, R17, R19 ;  /* 0x0000001311137221 */ /* 0x000fe20000000000 */
[----:B------:R-:W2:Y:S01]  /*4e8d0*/  LDL.64 R4, [R1+0x478] ;  /* 0x0004780001047983 */ /* 0x000ea20000100a00 */
[----:B0-----:R-:W-:Y:S01]  /*4e8e0*/  FMUL R26, R14, UR57 ;  /* 0x000000390e1a7c20 */ /* 0x001fe20008400000 */
[--C-:B------:R-:W-:Y:S01]  /*4e8f0*/  FADD R27, R16, -R18.reuse ;  /* 0x80000012101b7221 */ /* 0x100fe20000000000 */
[----:B------:R-:W-:Y:S01]  /*4e900*/  FMUL R14, R14, UR56 ;  /* 0x000000380e0e7c20 */ /* 0x000fe20008400000 */
[----:B------:R-:W-:Y:S01]  /*4e910*/  FADD R18, R16, R18 ;  /* 0x0000001210127221 */ /* 0x000fe20000000000 */
[----:B-1----:R-:W2:Y:S01]  /*4e920*/  LDL.64 R22, [R1+0x458] ;  /* 0x0004580001167983 */ /* 0x002ea20000100a00 */
[C---:B------:R-:W-:Y:S01]  /*4e930*/  FFMA R26, R27.reuse, UR56, -R26 ;  /* 0x000000381b1a7c23 */ /* 0x040fe2000800081a */
[----:B------:R-:W-:-:S02]  /*4e940*/  FFMA R27, R27, UR57, R14 ;  /* 0x000000391b1b7c23 */ /* 0x000fc4000800000e */
[----:B------:R-:W5:Y:S04]  /*4e950*/  LDL.64 R14, [R1+0x498] ;  /* 0x00049800010e7983 */ /* 0x000f680000100a00 */
[----:B------:R-:W5:Y:S04]  /*4e960*/  LDL.64 R16, [R1+0x4b8] ;  /* 0x0004b80001107983 */ /* 0x000f680000100a00 */
[----:B------:R-:W-:Y:S04]  /*4e970*/  STL.64 [R1+0x358], R28 ;  /* 0x0003581c01007387 */ /* 0x000fe80000100a00 */
[----:B------:R-:W-:Y:S04]  /*4e980*/  STL.64 [R1+0x3b8], R26 ;  /* 0x0003b81a01007387 */ /* 0x000fe80000100a00 */
[----:B------:R-:W-:Y:S04]  /*4e990*/  STL.64 [R1+0x378], R24 ;  /* 0x0003781801007387 */ /* 0x000fe80000100a00 */
[----:B------:R0:W-:Y:S04]  /*4e9a0*/  STL.64 [R1+0x398], R18 ;  /* 0x0003981201007387 */ /* 0x0001e80000100a00 */
[----:B0-----:R-:W5:Y:S01]  /*4e9b0*/  LDL.64 R18, [R1+0x4d8] ;  /* 0x0004d80001127983 */ /* 0x001f620000100a00 */
[C-C-:B---3--:R-:W-:Y:S01]  /*4e9c0*/  FADD R30, R13.reuse, -R7.reuse ;  /* 0x800000070d1e7221 */ /* 0x148fe20000000000 */
[----:B------:R-:W-:Y:S01]  /*4e9d0*/  FADD R29, R13, R7 ;  /* 0x000000070d1d7221 */ /* 0x000fe20000000000 */
[C-C-:B------:R-:W-:Y:S01]  /*4e9e0*/  FADD R28, R12.reuse, R6.reuse ;  /* 0x000000060c1c7221 */ /* 0x140fe20000000000 */
[----:B------:R-:W-:Y:S01]  /*4e9f0*/  FADD R7, R12, -R6 ;  /* 0x800000060c077221 */ /* 0x000fe20000000000 */
[C-C-:B----4-:R-:W-:Y:S01]  /*4ea00*/  FADD R12, R9.reuse, -R11.reuse ;  /* 0x8000000b090c7221 */ /* 0x150fe20000000000 */
[C-C-:B------:R-:W-:Y:S01]  /*4ea10*/  FADD R27, R8.reuse, -R10.reuse ;  /* 0x8000000a081b7221 */ /* 0x140fe20000000000 */
[----:B------:R-:W-:Y:S01]  /*4ea20*/  FADD R24, R8, R10 ;  /* 0x0000000a08187221 */ /* 0x000fe20000000000 */
        /* <DEDUP_REMOVED lines=8> */
[C---:B------:R-:W-:Y:S01]  /*4eab0*/  FMUL R6, R30.reuse, UR57 ;  /* 0x000000391e067c20 */ /* 0x040fe20008400000 */
[----:B------:R-:W-:-:S03]  /*4eac0*/  FMUL R30, R30, UR56 ;  /* 0x000000381e1e7c20 */ /* 0x000fc60008400000 */
[C---:B------:R-:W-:Y:S01]  /*4ead0*/  FFMA R6, R7.reuse, UR56, -R6 ;  /* 0x0000003807067c23 */ /* 0x040fe20008000806 */
[----:B------:R-:W-:Y:S01]  /*4eae0*/  FFMA R7, R7, UR57, R30 ;  /* 0x0000003907077c23 */ /* 0x000fe2000800001e */
[----:B------:R-:W-:Y:S04]  /*4eaf0*/  STL.64 [R1+0x438], R26 ;  /* 0x0004381a01007387 */ /* 0x000fe80000100a00 */
        /* <DEDUP_REMOVED lines=8> */
[C-C-:B-----5:R-:W-:Y:S01]  /*4eb80*/  FADD R26, R15.reuse, -R17.reuse ;  /* 0x800000110f1a7221 */ /* 0x160fe20000000000 */
[----:B-1----:R-:W-:Y:S01]  /*4eb90*/  FADD R25, R15, R17 ;  /* 0x000000110f197221 */ /* 0x002fe20000000000 */
[C-C-:B------:R-:W-:Y:S01]  /*4eba0*/  FADD R24, R14.reuse, R16.reuse ;  /* 0x000000100e187221 */ /* 0x140fe20000000000 */
[----:B------:R-:W-:Y:S01]  /*4ebb0*/  FADD R14, R14, -R16 ;  /* 0x800000100e0e7221 */ /* 0x000fe20000000000 */
[C---:B------:R-:W-:Y:S01]  /*4ebc0*/  FMUL R15, R26.reuse, UR57 ;  /* 0x000000391a0f7c20 */ /* 0x040fe20008400000 */
[----:B------:R-:W-:Y:S01]  /*4ebd0*/  FMUL R27, R26, UR56 ;  /* 0x000000381a1b7c20 */ /* 0x000fe20008400000 */
[----:B------:R0:W-:Y:S01]  /*4ebe0*/  STL.64 [R1+0x3f8], R6 ;  /* 0x0003f80601007387 */ /* 0x0001e20000100a00 */
[C---:B------:R-:W-:Y:S01]  /*4ebf0*/  FFMA R22, R4.reuse, UR56, -R5 ;  /* 0x0000003804167c23 */ /* 0x040fe20008000805 */
[----:B------:R-:W-:Y:S01]  /*4ec00*/  FFMA R23, R4, UR57, R23 ;  /* 0x0000003904177c23 */ /* 0x000fe20008000017 */
[C---:B------:R-:W-:Y:S01]  /*4ec10*/  FFMA R26, R14.reuse, UR56, -R15 ;  /* 0x000000380e1a7c23 */ /* 0x040fe2000800080f */
[----:B------:R-:W2:Y:S01]  /*4ec20*/  LDL.64 R4, [R1+0x558] ;  /* 0x0005580001047983 */ /* 0x000ea20000100a00 */
[----:B------:R-:W-:-:S03]  /*4ec30*/  FFMA R27, R14, UR57, R27 ;  /* 0x000000390e1b7c23 */ /* 0x000fc6000800001b */
[----:B------:R-:W5:Y:S04]  /*4ec40*/  LDL.64 R14, [R1+0x598] ;  /* 0x00059800010e7983 */ /* 0x000f680000100a00 */
[----:B0-----:R-:W2:Y:S04]  /*4ec50*/  LDL.64 R6, [R1+0x578] ;  /* 0x0005780001067983 */ /* 0x001ea80000100a00 */
[----:B------:R-:W5:Y:S04]  /*4ec60*/  LDL.64 R16, [R1+0x5b8] ;  /* 0x0005b80001107983 */ /* 0x000f680000100a00 */
        /* <DEDUP_REMOVED lines=15> */
[C---:B------:R-:W-:Y:S01]  /*4ed60*/  FMUL R13, R11.reuse, UR57 ;  /* 0x000000390b0d7c20 */ /* 0x040fe20008400000 */
[----:B-1----:R-:W-:Y:S01]  /*4ed70*/  FMUL R25, R11, UR56 ;  /* 0x000000380b197c20 */ /* 0x002fe20008400000 */
[----:B------:R-:W3:Y:S04]  /*4ed80*/  LDL.64 R8, [R1+0x5d8] ;  /* 0x0005d80001087983 */ /* 0x000ee80000100a00 */
[----:B------:R-:W3:Y:S04]  /*4ed90*/  LDL.64 R10, [R1+0x5f8] ;  /* 0x0005f800010a7983 */ /* 0x000ee80000100a00 */
[----:B------:R0:W-:Y:S04]  /*4eda0*/  STL.64 [R1+0x4d8], R22 ;  /* 0x0004d81601007387 */ /* 0x0001e80000100a00 */
[----:B------:R1:W-:Y:S01]  /*4edb0*/  STL.64 [R1+0x4f8], R18 ;  /* 0x0004f81201007387 */ /* 0x0003e20000100a00 */
[C---:B0-----:R-:W-:Y:S01]  /*4edc0*/  FFMA R22, R12.reuse, UR56, -R13 ;  /* 0x000000380c167c23 */ /* 0x041fe2000800080d */
[----:B------:R-:W-:-:S02]  /*4edd0*/  FFMA R23, R12, UR57, R25 ;  /* 0x000000390c177c23 */ /* 0x000fc40008000019 */
[----:B------:R-:W4:Y:S04]  /*4ede0*/  LDL.64 R12, [R1+0x638] ;  /* 0x00063800010c7983 */ /* 0x000f280000100a00 */
[----:B-1----:R-:W4:Y:S04]  /*4edf0*/  LDL.64 R18, [R1+0x618] ;  /* 0x0006180001127983 */ /* 0x002f280000100a00 */
[----:B------:R0:W-:Y:S04]  /*4ee00*/  STL.64 [R1+0x4b8], R26 ;  /* 0x0004b81a01007387 */ /* 0x0001e80000100a00 */
[----:B------:R1:W-:Y:S01]  /*4ee10*/  STL.64 [R1+0x518], R28 ;  /* 0x0005181c01007387 */ /* 0x0003e20000100a00 */
[C-C-:B--2---:R-:W-:Y:S01]  /*4ee20*/  FADD R24, R4.reuse, R6.reuse ;  /* 0x0000000604187221 */ /* 0x144fe20000000000 */
[----:B0-----:R-:W-:Y:S01]  /*4ee30*/  FADD R26, R5, -R7 ;  /* 0x80000007051a7221 */ /* 0x001fe20000000000 */
[----:B-----5:R-:W-:Y:S01]  /*4ee40*/  FADD R30, R15, -R17 ;  /* 0x800000110f1e7221 */ /* 0x020fe20000000000 */
[----:B------:R-:W-:Y:S01]  /*4ee50*/  FADD R27, R4, -R6 ;  /* 0x80000006041b7221 */ /* 0x000fe20000000000 */
[----:B------:R-:W-:Y:S01]  /*4ee60*/  FADD R25, R5, R7 ;  /* 0x0000000705197221 */ /* 0x000fe20000000000 */
[C---:B------:R-:W-:Y:S01]  /*4ee70*/  FMUL R4, R26.reuse, UR57 ;  /* 0x000000391a047c20 */ /* 0x040fe20008400000 */
[----:B------:R-:W-:Y:S01]  /*4ee80*/  FMUL R6, R26, UR56 ;  /* 0x000000381a067c20 */ /* 0x000fe20008400000 */
[----:B-1----:R-:W-:Y:S01]  /*4ee90*/  FADD R29, R15, R17 ;  /* 0x000000110f1d7221 */ /* 0x002fe20000000000 */
[C-C-:B------:R-:W-:Y:S01]  /*4eea0*/  FADD R28, R14.reuse, R16.reuse ;  /* 0x000000100e1c7221 */ /* 0x140fe20000000000 */
[----:B------:R-:W-:Y:S01]  /*4eeb0*/  FADD R14, R14, -R16 ;  /* 0x800000100e0e7221 */ /* 0x000fe20000000000 */
[C---:B------:R-:W-:Y:S01]  /*4eec0*/  FMUL R15, R30.reuse, UR57 ;  /* 0x000000391e0f7c20 */ /* 0x040fe20008400000 */
[----:B------:R-:W-:Y:S01]  /*4eed0*/  FMUL R17, R30, UR56 ;  /* 0x000000381e117c20 */ /* 0x000fe20008400000 */
[C---:B------:R-:W-:Y:S01]  /*4eee0*/  FFMA R26, R27.reuse, UR56, -R4 ;  /* 0x000000381b1a7c23 */ /* 0x040fe20008000804 */
[----:B------:R-:W-:Y:S01]  /*4eef0*/  FFMA R27, R27, UR57, R6 ;  /* 0x000000391b1b7c23 */ /* 0x000fe20008000006 */
[----:B------:R0:W-:Y:S04]  /*4ef00*/  STL.64 [R1+0x558], R24 ;  /* 0x0005581801007387 */ /* 0x0001e80000100a00 */
[----:B------:R-:W2:Y:S04]  /*4ef10*/  LDL.64 R4, [R1+0x658] ;  /* 0x0006580001047983 */ /* 0x000ea80000100a00 */
[----:B------:R-:W2:Y:S01]  /*4ef20*/  LDL.64 R6, [R1+0x678] ;  /* 0x0006780001067983 */ /* 0x000ea20000100a00 */
[C---:B0-----:R-:W-:Y:S01]  /*4ef30*/  FFMA R24, R14.reuse, UR56, -R15 ;  /* 0x000000380e187c23 */ /* 0x041fe2000800080f */
[----:B------:R-:W-:-:S02]  /*4ef40*/  FFMA R25, R14, UR57, R17 ;  /* 0x000000390e197c23 */ /* 0x000fc40008000011 */
[----:B------:R-:W5:Y:S04]  /*4ef50*/  LDL.64 R14, [R1+0x698] ;  /* 0x00069800010e7983 */ /* 0x000f680000100a00 */
        /* <DEDUP_REMOVED lines=17> */
[----:B-1----:R-:W-:Y:S01]  /*4f070*/  FADD R24, R18, R12 ;  /* 0x0000000c12187221 */ /* 0x002fe20000000000 */
[----:B------:R-:W-:Y:S01]  /*4f080*/  FADD R25, R19, R13 ;  /* 0x0000000d13197221 */ /* 0x000fe20000000000 */
[C---:B0-----:R-:W-:Y:S01]  /*4f090*/  FFMA R26, R8.reuse, UR56, -R9 ;  /* 0x00000038081a7c23 */ /* 0x041fe20008000809 */
[----:B------:R-:W-:Y:S01]  /*4f0a0*/  FFMA R27, R8, UR57, R11 ;  /* 0x00000039081b7c23 */ /* 0x000fe2000800000b */
[----:B------:R-:W3:Y:S04]  /*4f0b0*/  LDL.64 R18, [R1+0x6d8] ;  /* 0x0006d80001127983 */ /* 0x000ee80000100a00 */
[----:B------:R-:W3:Y:S04]  /*4f0c0*/  LDL.64 R8, [R1+0x6f8] ;  /* 0x0006f80001087983 */ /* 0x000ee80000100a00 */
[----:B------:R-:W4:Y:S04]  /*4f0d0*/  LDL.64 R10, [R1+0x718] ;  /* 0x00071800010a7983 */ /* 0x000f280000100a00 */
[----:B------:R-:W4:Y:S04]  /*4f0e0*/  LDL.64 R12, [R1+0x738] ;  /* 0x00073800010c7983 */ /* 0x000f280000100a00 */
[----:B------:R2:W-:Y:S04]  /*4f0f0*/  STL.64 [R1+0x598], R28 ;  /* 0x0005981c01007387 */ /* 0x0005e80000100a00 */
[----:B------:R-:W-:Y:S04]  /*4f100*/  STL.64 [R1+0x618], R24 ;  /* 0x0006181801007387 */ /* 0x000fe80000100a00 */
[----:B------:R0:W-:Y:S01]  /*4f110*/  STL.64 [R1+0x638], R26 ;  /* 0x0006381a01007387 */ /* 0x0001e20000100a00 */
[C-C-:B--2---:R-:W-:Y:S01]  /*4f120*/  FADD R28, R4.reuse, R6.reuse ;  /* 0x00000006041c7221 */ /* 0x144fe20000000000 */
[----:B------:R-:W-:Y:S01]  /*4f130*/  FADD R4, R4, -R6 ;  /* 0x8000000604047221 */ /* 0x000fe20000000000 */
[C-C-:B-----5:R-:W-:Y:S01]  /*4f140*/  FADD R6, R15.reuse, -R17.reuse ;  /* 0x800000110f067221 */ /* 0x160fe20000000000 */
        /* <DEDUP_REMOVED lines=40> */
[----:B------:R-:W-:Y:S01]  /*4f3d0*/  FFMA R27, R10, UR57, R27 ;  /* 0x000000390a1b7c23 */ /* 0x000fe2000800001b */
[----:B------:R2:W-:Y:S04]  /*4f3e0*/  STL.64 [R1+0x6d8], R28 ;  /* 0x0006d81c01007387 */ /* 0x0005e80000100a00 */
[----:B------:R-:W4:Y:S04]  /*4f3f0*/  LDL.64 R10, [R1+0x818] ;  /* 0x00081800010a7983 */ /* 0x000f280000100a00 */
[----:B------:R0:W-:Y:S01]  /*4f400*/  STL.64 [R1+0x6f8], R22 ;  /* 0x0006f81601007387 */ /* 0x0001e20000100a00 */
[----:B--2---:R-:W-:-:S03]  /*4f410*/  FADD R28, R17, -R15 ;  /* 0x8000000f111c7221 */ /* 0x004fc60000000000 */
[----:B------:R1:W-:Y:S01]  /*4f420*/  STL.64 [R1+0x718], R24 ;  /* 0x0007181801007387 */ /* 0x0003e20000100a00 */
[----:B0-----:R-:W-:Y:S01]  /*4f430*/  FADD R23, R17, R15 ;  /* 0x0000000f11177221 */ /* 0x001fe20000000000 */
[C-C-:B------:R-:W-:Y:S01]  /*4f440*/  FADD R22, R16.reuse, R14.reuse ;  /* 0x0000000e10167221 */ /* 0x140fe20000000000 */
[----:B------:R-:W-:Y:S01]  /*4f450*/  FADD R14, R16, -R14 ;  /* 0x8000000e100e7221 */ /* 0x000fe20000000000 */
[C---:B------:R-:W-:Y:S01]  /*4f460*/  FMUL R15, R28.reuse, UR57 ;  /* 0x000000391c0f7c20 */ /* 0x040fe20008400000 */
[----:B------:R-:W2:Y:S01]  /*4f470*/  LDL.64 R16, [R1+0x878] ;  /* 0x0008780001107983 */ /* 0x000ea20000100a00 */
[----:B-1----:R-:W-:Y:S02]  /*4f480*/  FMUL R25, R28, UR56 ;  /* 0x000000381c197c20 */ /* 0x002fe40008400000 */
[C---:B------:R-:W-:Y:S02]  /*4f490*/  FFMA R24, R14.reuse, UR56, -R15 ;  /* 0x000000380e187c23 */ /* 0x040fe4000800080f */
[----:B------:R-:W-:-:S02]  /*4f4a0*/  FFMA R25, R14, UR57, R25 ;  /* 0x000000390e197c23 */ /* 0x000fc40008000019 */
[----:B------:R-:W2:Y:S01]  /*4f4b0*/  LDL.64 R14, [R1+0x858] ;  /* 0x00085800010e7983 */ /* 0x000ea20000100a00 */
[----:B-----5:R-:W-:-:S03]  /*4f4c0*/  FADD R28, R5, -R7 ;  /* 0x80000007051c7221 */ /* 0x020fc60000000000 */
        /* <DEDUP_REMOVED lines=34> */
[----:B------:R-:W4:Y:S01]  /*4f6f0*/  LDL.64 R12, [R1+0x938] ;  /* 0x00093800010c7983 */ /* 0x000f220000100a00 */
[----:B--2---:R-:W-:-:S03]  /*4f700*/  FADD R26, R15, -R17 ;  /* 0x800000110f1a7221 */ /* 0x004fc60000000000 */
[----:B------:R0:W-:Y:S01]  /*4f710*/  STL.64 [R1+0x7d8], R24 ;  /* 0x0007d81801007387 */ /* 0x0001e20000100a00 */
[----:B------:R-:W-:Y:S01]  /*4f720*/  FMUL R27, R26, UR56 ;  /* 0x000000381a1b7c20 */ /* 0x000fe20008400000 */
[----:B0-----:R-:W-:Y:S01]  /*4f730*/  FADD R25, R15, R17 ;  /* 0x000000110f197221 */ /* 0x001fe20000000000 */
[C-C-:B------:R-:W-:Y:S01]  /*4f740*/  FADD R24, R14.reuse, R16.reuse ;  /* 0x000000100e187221 */ /* 0x140fe20000000000 */
[----:B------:R-:W-:Y:S01]  /*4f750*/  FADD R14, R14, -R16 ;  /* 0x800000100e0e7221 */ /* 0x000fe20000000000 */
[----:B------:R-:W-:Y:S01]  /*4f760*/  FMUL R15, R26, UR57 ;  /* 0x000000391a0f7c20 */ /* 0x000fe20008400000 */
[----:B------:R-:W2:Y:S02]  /*4f770*/  LDL.64 R16, [R1+0x978] ;  /* 0x0009780001107983 */ /* 0x000ea40000100a00 */
[C---:B------:R-:W-:Y:S01]  /*4f780*/  FFMA R27, R14.reuse, UR57, R27 ;  /* 0x000000390e1b7c23 */ /* 0x040fe2000800001b */
[----:B------:R-:W-:Y:S02]  /*4f790*/  FFMA R26, R14, UR56, -R15 ;  /* 0x000000380e1a7c23 */ /* 0x000fe4000800080f */
        /* <DEDUP_REMOVED lines=14> */
[----:B------:R0:W-:Y:S01]  /*4f880*/  STL.64 [R1+0x878], R26 ;  /* 0x0008781a01007387 */ /* 0x0001e20000100a00 */
[C-C-:B-----5:R-:W-:Y:S01]  /*4f890*/  FADD R24, R7.reuse, -R9.reuse ;  /* 0x8000000907187221 */ /* 0x160fe20000000000 */
[C-C-:B0-----:R-:W-:Y:S01]  /*4f8a0*/  FADD R26, R6.reuse, R8.reuse ;  /* 0x00000008061a7221 */ /* 0x141fe20000000000 */
[----:B------:R-:W-:Y:S01]  /*4f8b0*/  FADD R27, R7, R9 ;  /* 0x00000009071b7221 */ /* 0x000fe20000000000 */
[----:B------:R-:W-:Y:S01]  /*4f8c0*/  FADD R6, R6, -R8 ;  /* 0x8000000806067221 */ /* 0x000fe20000000000 */
[C---:B------:R-:W-:Y:S01]  /*4f8d0*/  FMUL R7, R24.reuse, UR57 ;  /* 0x0000003918077c20 */ /* 0x040fe20008400000 */
[----:B------:R-:W-:-:S03]  /*4f8e0*/  FMUL R25, R24, UR56 ;  /* 0x0000003818197c20 */ /* 0x000fc60008400000 */
[C---:B------:R-:W-:Y:S01]  /*4f8f0*/  FFMA R24, R6.reuse, UR56, -R7 ;  /* 0x0000003806187c23 */ /* 0x040fe20008000807 */
[----:B------:R-:W-:Y:S01]  /*4f900*/  FFMA R25, R6, UR57, R25 ;  /* 0x0000003906197c23 */ /* 0x000fe20008000019 */
[----:B----4-:R-:W-:Y:S01]  /*4f910*/  FADD R8, R11, -R13 ;  /* 0x8000000d0b087221 */ /* 0x010fe20000000000 */
[----:B------:R-:W-:-:S03]  /*4f920*/  FADD R6, R10, -R12 ;  /* 0x8000000c0a067221 */ /* 0x000fc60000000000 */
[C---:B------:R-:W-:Y:S01]  /*4f930*/  FMUL R9, R8.reuse, UR56 ;  /* 0x0000003808097c20 */ /* 0x040fe20008400000 */
[----:B------:R0:W-:Y:S01]  /*4f940*/  STL.64 [R1+0x8d8], R26 ;  /* 0x0008d81a01007387 */ /* 0x0001e20000100a00 */
[----:B------:R-:W-:-:S03]  /*4f950*/  FMUL R7, R8, UR57 ;  /* 0x0000003908077c20 */ /* 0x000fc60008400000 */
[----:B------:R1:W-:Y:S01]  /*4f960*/  STL.64 [R1+0x898], R22 ;  /* 0x0008981601007387 */ /* 0x0003e20000100a00 */
[----:B------:R-:W-:Y:S01]  /*4f970*/  FADD R12, R10, R12 ;  /* 0x0000000c0a0c7221 */ /* 0x000fe20000000000 */
[----:B------:R-:W-:Y:S02]  /*4f980*/  FADD R13, R11, R13 ;  /* 0x0000000d0b0d7221 */ /* 0x000fe40000000000 */
[----:B------:R4:W-:Y:S01]  /*4f990*/  STL.64 [R1+0x8b8], R28 ;  /* 0x0008b81c01007387 */ /* 0x0009e20000100a00 */
[C---:B0-----:R-:W-:Y:S01]  /*4f9a0*/  FFMA R27, R6.reuse, UR57, R9 ;  /* 0x00000039061b7c23 */ /* 0x041fe20008000009 */
[----:B------:R-:W-:Y:S02]  /*4f9b0*/  FFMA R26, R6, UR56, -R7 ;  /* 0x00000038061a7c23 */ /* 0x000fe40008000807 */
[----:B------:R-:W5:Y:S04]  /*4f9c0*/  LDL.64 R8, [R1+0x9f8] ;  /* 0x0009f80001087983 */ /* 0x000f680000100a00 */
[----:B-1----:R-:W5:Y:S01]  /*4f9d0*/  LDL.64 R22, [R1+0x9d8] ;  /* 0x0009d80001167983 */ /* 0x002f620000100a00 */
[C-C-:B--2---:R-:W-:Y:S01]  /*4f9e0*/  FADD R30, R15.reuse, -R17.reuse ;  /* 0x800000110f1e7221 */ /* 0x144fe20000000000 */
[----:B----4-:R-:W-:Y:S01]  /*4f9f0*/  FADD R29, R15, R17 ;  /* 0x000000110f1d7221 */ /* 0x010fe20000000000 */
[C-C-:B------:R-:W-:Y:S01]  /*4fa00*/  FADD R28, R14.reuse, R16.reuse ;  /* 0x000000100e1c7221 */ /* 0x140fe20000000000 */
[----:B------:R-:W2:Y:S01]  /*4fa10*/  LDL.64 R10, [R1+0xa18] ;  /* 0x000a1800010a7983 */ /* 0x000ea20000100a00 */
[----:B------:R-:W-:Y:S01]  /*4fa20*/  FADD R14, R14, -R16 ;  /* 0x800000100e0e7221 */ /* 0x000fe20000000000 */
[C---:B------:R-:W-:Y:S01]  /*4fa30*/  FMUL R15, R30.reuse, UR57 ;  /* 0x000000391e0f7c20 */ /* 0x040fe20008400000 */
[----:B------:R-:W-:Y:S01]  /*4fa40*/  FMUL R17, R30, UR56 ;  /* 0x000000381e117c20 */ /* 0x000fe20008400000 */
[----:B------:R-:W2:Y:S04]  /*4fa50*/  LDL.64 R6, [R1+0xa38] ;  /* 0x000a380001067983 */ /* 0x000ea80000100a00 */
[----:B------:R0:W-:Y:S04]  /*4fa60*/  STL.64 [R1+0x8f8], R24 ;  /* 0x0008f81801007387 */ /* 0x0001e80000100a00 */
[----:B------:R1:W-:Y:S01]  /*4fa70*/  STL.64 [R1+0x918], R12 ;  /* 0x0009180c01007387 */ /* 0x0003e20000100a00 */
[C---:B0-----:R-:W-:Y:S01]  /*4fa80*/  FFMA R24, R14.reuse, UR56, -R15 ;  /* 0x000000380e187c23 */ /* 0x041fe2000800080f */
[----:B------:R-:W-:-:S02]  /*4fa90*/  FFMA R25, R14, UR57, R17 ;  /* 0x000000390e197c23 */ /* 0x000fc40008000011 */
[----:B------:R-:W4:Y:S04]  /*4faa0*/  LDL.64 R14, [R1+0xa78] ;  /* 0x000a7800010e7983 */ /* 0x000f280000100a00 */
[----:B-1----:R-:W4:Y:S04]  /*4fab0*/  LDL.64 R12, [R1+0xa58] ;  /* 0x000a5800010c7983 */ /* 0x002f280000100a00 */
[----:B------:R0:W-:Y:S01]  /*4fac0*/  STL.64 [R1+0x938], R26 ;  /* 0x0009381a01007387 */ /* 0x0001e20000100a00 */
[C-C-:B---3--:R-:W-:Y:S01]  /*4fad0*/  FADD R16, R19.reuse, -R5.reuse ;  /* 0x8000000513107221 */ /* 0x148fe20000000000 */
[----:B0-----:R-:W-:Y:S01]  /*4fae0*/  FADD R27, R19, R5 ;  /* 0x00000005131b7221 */ /* 0x001fe20000000000 */
[C-C-:B------:R-:W-:Y:S01]  /*4faf0*/  FADD R26, R18.reuse, R4.reuse ;  /* 0x00000004121a7221 */ /* 0x140fe20000000000 */
[----:B------:R-:W-:Y:S01]  /*4fb00*/  FADD R4, R18, -R4 ;  /* 0x8000000412047221 */ /* 0x000fe20000000000 */
[C---:B------:R-:W-:Y:S01]  /*4fb10*/  FMUL R5, R16.reuse, UR57 ;  /* 0x0000003910057c20 */ /* 0x040fe20008400000 */
[----:B------:R-:W-:-:S02]  /*4fb20*/  FMUL R19, R16, UR56 ;  /* 0x0000003810137c20 */ /* 0x000fc40008400000 */
[----:B------:R-:W3:Y:S01]  /*4fb30*/  LDL.64 R16, [R1+0xa98] ;  /* 0x000a980001107983 */ /* 0x000ee20000100a00 */
[C---:B------:R-:W-:Y:S01]  /*4fb40*/  FFMA R18, R4.reuse, UR56, -R5 ;  /* 0x0000003804127c23 */ /* 0x040fe20008000805 */
[----:B------:R-:W-:Y:S02]  /*4fb50*/  FFMA R19, R4, UR57, R19 ;  /* 0x0000003904137c23 */ /* 0x000fe40008000013 */
[----:B------:R-:W3:Y:S04]  /*4fb60*/  LDL.64 R4, [R1+0xab8] ;  /* 0x000ab80001047983 */ /* 0x000ee80000100a00 */
[----:B------:R5:W-:Y:S04]  /*4fb70*/  STL.64 [R1+0x978], R24 ;  /* 0x0009781801007387 */ /* 0x000be80000100a00 */
[----:B------:R2:W-:Y:S04]  /*4fb80*/  STL.64 [R1+0x998], R26 ;  /* 0x0009981a01007387 */ /* 0x0005e80000100a00 */
[----:B------:R0:W-:Y:S01]  /*4fb90*/  STL.64 [R1+0x9b8], R18 ;  /* 0x0009b81201007387 */ /* 0x0001e20000100a00 */
[C-C-:B-----5:R-:W-:Y:S01]  /*4fba0*/  FADD R25, R22.reuse, -R8.reuse ;  /* 0x8000000816197221 */ /* 0x160fe20000000000 */
[----:B------:R-:W-:Y:S01]  /*4fbb0*/  FADD R22, R22, R8 ;  /* 0x0000000816167221 */ /* 0x000fe20000000000 */
[----:B------:R-:W-:-:S04]  /*4fbc0*/  FADD R8, R23, -R9 ;  /* 0x8000000917087221 */ /* 0x000fc80000000000 */
[C---:B------:R-:W-:Y:S01]  /*4fbd0*/  FMUL R24, R8.reuse, UR57 ;  /* 0x0000003908187c20 */ /* 0x040fe20008400000 */
[----:B------:R-:W-:Y:S01]  /*4fbe0*/  FMUL R8, R8, UR56 ;  /* 0x0000003808087c20 */ /* 0x000fe20008400000 */
[C-C-:B--2---:R-:W-:Y:S01]  /*4fbf0*/  FADD R27, R11.reuse, R7.reuse ;  /* 0x000000070b1b7221 */ /* 0x144fe20000000000 */
[----:B------:R-:W-:Y:S01]  /*4fc00*/  FADD R11, R11, -R7 ;  /* 0x800000070b0b7221 */ /* 0x000fe20000000000 */
[----:B------:R-:W-:Y:S01]  /*4fc10*/  FADD R23, R23, R9 ;  /* 0x0000000917177221 */ /* 0x000fe20000000000 */
[C---:B------:R-:W-:Y:S01]  /*4fc20*/  FFMA R24, R25.reuse, UR56, -R24 ;  /* 0x0000003819187c23 */ /* 0x040fe20008000818 */
[----:B------:R-:W-:Y:S01]  /*4fc30*/  FFMA R25, R25, UR57, R8 ;  /* 0x0000003919197c23 */ /* 0x000fe20008000008 */
[C-C-:B------:R-:W-:Y:S01]  /*4fc40*/  FADD R26, R10.reuse, R6.reuse ;  /* 0x000000060a1a7221 */ /* 0x140fe20000000000 */
[C---:B0-----:R-:W-:Y:S01]  /*4fc50*/  FMUL R19, R11.reuse, UR57 ;  /* 0x000000390b137c20 */ /* 0x041fe20008400000 */
[----:B------:R-:W-:Y:S01]  /*4fc60*/  FADD R10, R10, -R6 ;  /* 0x800000060a0a7221 */ /* 0x000fe20000000000 */
[----:B------:R-:W-:Y:S01]  /*4fc70*/  FMUL R11, R11, UR56 ;  /* 0x000000380b0b7c20 */ /* 0x000fe20008400000 */
[----:B------:R-:W2:Y:S04]  /*4fc80*/  LDL.64 R6, [R1+0xad8] ;  /* 0x000ad80001067983 */ /* 0x000ea80000100a00 */
[----:B------:R-:W2:Y:S04]  /*4fc90*/  LDL.64 R8, [R1+0xaf8] ;  /* 0x000af80001087983 */ /* 0x000ea80000100a00 */
[----:B------:R0:W-:Y:S01]  /*4fca0*/  STL.64 [R1+0x9d8], R22 ;  /* 0x0009d81601007387 */ /* 0x0001e20000100a00 */
[----:B----4-:R-:W-:-:S03]  /*4fcb0*/  FADD R18, R13, -R15 ;  /* 0x8000000f0d127221 */ /* 0x010fc60000000000 */
[----:B------:R1:W-:Y:S04]  /*4fcc0*/  STL.64 [R1+0x9f8], R24 ;  /* 0x0009f81801007387 */ /* 0x0003e80000100a00 */
[----:B------:R4:W-:Y:S01]  /*4fcd0*/  STL.64 [R1+0xa18], R26 ;  /* 0x000a181a01007387 */ /* 0x0009e20000100a00 */
[C---:B0-----:R-:W-:Y:S01]  /*4fce0*/  FFMA R22, R10.reuse, UR56, -R19 ;  /* 0x000000380a167c23 */ /* 0x041fe20008000813 */
[----:B------:R-:W-:Y:S01]  /*4fcf0*/  FFMA R23, R10, UR57, R11 ;  /* 0x000000390a177c23 */ /* 0x000fe2000800000b */
[--C-:B------:R-:W-:Y:S01]  /*4fd00*/  FADD R10, R12, -R14.reuse ;  /* 0x8000000e0c0a7221 */ /* 0x100fe20000000000 */
[----:B------:R-:W-:Y:S01]  /*4fd10*/  FMUL R11, R18, UR57 ;  /* 0x00000039120b7c20 */ /* 0x000fe20008400000 */
[----:B-1----:R-:W-:Y:S01]  /*4fd20*/  FADD R24, R12, R14 ;  /* 0x0000000e0c187221 */ /* 0x002fe20000000000 */
[----:B------:R-:W-:-:S02]  /*4fd30*/  FADD R25, R13, R15 ;  /* 0x0000000f0d197221 */ /* 0x000fc40000000000 */
[----:B------:R-:W5:Y:S01]  /*4fd40*/  LDL.64 R14, [R1+0xb38] ;  /* 0x000b3800010e7983 */ /* 0x000f620000100a00 */
[----:B----4-:R-:W-:-:S03]  /*4fd50*/  FMUL R27, R18, UR56 ;  /* 0x00000038121b7c20 */ /* 0x010fc60008400000 */
[----:B------:R-:W5:Y:S01]  /*4fd60*/  LDL.64 R18, [R1+0xb18] ;  /* 0x000b180001127983 */ /* 0x000f620000100a00 */
[C---:B------:R-:W-:Y:S01]  /*4fd70*/  FFMA R26, R10.reuse, UR56, -R11 ;  /* 0x000000380a1a7c23 */ /* 0x040fe2000800080b */
[----:B------:R-:W-:Y:S02]  /*4fd80*/  FFMA R27, R10, UR57, R27 ;  /* 0x000000390a1b7c23 */ /* 0x000fe4000800001b */
[----:B------:R-:W4:Y:S04]  /*4fd90*/  LDL.64 R10, [R1+0xb58] ;  /* 0x000b5800010a7983 */ /* 0x000f280000100a00 */
[----:B------:R-:W4:Y:S04]  /*4fda0*/  LDL.64 R12, [R1+0xb78] ;  /* 0x000b7800010c7983 */ /* 0x000f280000100a00 */
        /* <DEDUP_REMOVED lines=34> */
[----:B------:R-:W2:Y:S01]  /*4ffd0*/  LDL.64 R6, [R1+0xbf8] ;  /* 0x000bf80001067983 */ /* 0x000ea20000100a00 */
[C-C-:B----4-:R-:W-:Y:S01]  /*4ffe0*/  FADD R30, R11.reuse, -R13.reuse ;  /* 0x8000000d0b1e7221 */ /* 0x150fe20000000000 */
[----:B------:R-:W-:Y:S01]  /*4fff0*/  FADD R29, R11, R13 ;  /* 0x0000000d0b1d7221 */ /* 0x000fe20000000000 */
[C-C-:B------:R-:W-:Y:S01]  /*50000*/  FADD R28, R10.reuse, R12.reuse ;  /* 0x0000000c0a1c7221 */ /* 0x140fe20000000000 */
[----:B------:R0:W-:Y:S01]  /*50010*/  STL.64 [R1+0xaf8], R22 ;  /* 0x000af81601007387 */ /* 0x0001e20000100a00 */
[----:B------:R-:W-:Y:S01]  /*50020*/  FADD R10, R10, -R12 ;  /* 0x8000000c0a0a7221 */ /* 0x000fe20000000000 */
[----:B------:R-:W-:-:S02]  /*50030*/  FMUL R11, R30, UR57 ;  /* 0x000000391e0b7c20 */ /* 0x000fc40008400000 */
[----:B------:R-:W4:Y:S04]  /*50040*/  LDL.64 R14, [R1+0xc18] ;  /* 0x000c1800010e7983 */ /* 0x000f280000100a00 */
[----:B------:R-:W4:Y:S01]  /*50050*/  LDL.64 R8, [R1+0xc38] ;  /* 0x000c380001087983 */ /* 0x000f220000100a00 */
[----:B0-----:R-:W-:-:S03]  /*50060*/  FMUL R23, R30, UR56 ;  /* 0x000000381e177c20 */ /* 0x001fc60008400000 */
[----:B------:R-:W-:Y:S01]  /*50070*/  STL.64 [R1+0xb18], R24 ;  /* 0x000b181801007387 */ /* 0x000fe20000100a00 */
[C---:B------:R-:W-:Y:S01]  /*50080*/  FFMA R22, R10.reuse, UR56, -R11 ;  /* 0x000000380a167c23 */ /* 0x040fe2000800080b */
[----:B------:R-:W-:Y:S02]  /*50090*/  FFMA R23, R10, UR57, R23 ;  /* 0x000000390a177c23 */ /* 0x000fe40008000017 */
[----:B------:R0:W-:Y:S04]  /*500a0*/  STL.64 [R1+0xb38], R26 ;  /* 0x000b381a01007387 */ /* 0x0001e80000100a00 */
[----:B------:R-:W5:Y:S01]  /*500b0*/  LDL.64 R10, [R1+0xc78] ;  /* 0x000c7800010a7983 */ /* 0x000f620000100a00 */
[C-C-:B---3--:R-:W-:Y:S01]  /*500c0*/  FADD R12, R5.reuse, -R17.reuse ;  /* 0x80000011050c7221 */ /* 0x148fe20000000000 */
[C-C-:B0-----:R-:W-:Y:S01]  /*500d0*/  FADD R27, R4.reuse, -R16.reuse ;  /* 0x80000010041b7221 */ /* 0x141fe20000000000 */
[----:B------:R-:W-:Y:S01]  /*500e0*/  FADD R24, R4, R16 ;  /* 0x0000001004187221 */ /* 0x000fe20000000000 */
[----:B------:R-:W-:-:S02]  /*500f0*/  FADD R25, R5, R17 ;  /* 0x0000001105197221 */ /* 0x000fc40000000000 */
        /* <DEDUP_REMOVED lines=21> */
[C-C-:B----4-:R-:W-:Y:S01]  /*50250*/  FADD R26, R15.reuse, -R9.reuse ;  /* 0x800000090f1a7221 */ /* 0x150fe20000000000 */
[----:B------:R-:W-:Y:S01]  /*50260*/  FADD R25, R15, R9 ;  /* 0x000000090f197221 */ /* 0x000fe20000000000 */
[C-C-:B------:R-:W-:Y:S01]  /*50270*/  FADD R24, R14.reuse, R8.reuse ;  /* 0x000000080e187221 */ /* 0x140fe20000000000 */
[----:B------:R-:W-:Y:S01]  /*50280*/  FADD R8, R14, -R8 ;  /* 0x800000080e087221 */ /* 0x000fe20000000000 */
[C---:B------:R-:W-:Y:S01]  /*50290*/  FMUL R9, R26.reuse, UR57 ;  /* 0x000000391a097c20 */ /* 0x040fe20008400000 */
[----:B------:R5:W-:Y:S01]  /*502a0*/  STL.64 [R1+0xbd8], R28 ;  /* 0x000bd81c01007387 */ /* 0x000be20000100a00 */
[----:B------:R-:W-:-:S02]  /*502b0*/  FMUL R27, R26, UR56 ;  /* 0x000000381a1b7c20 */ /* 0x000fc40008400000 */
[C---:B------:R-:W-:Y:S01]  /*502c0*/  FFMA R26, R8.reuse, UR56, -R9 ;  /* 0x00000038081a7c23 */ /* 0x040fe20008000809 */
[----:B------:R0:W-:Y:S01]  /*502d0*/  STL.64 [R1+0xbf8], R22 ;  /* 0x000bf81601007387 */ /* 0x0001e20000100a00 */
[----:B------:R-:W-:-:S03]  /*502e0*/  FFMA R27, R8, UR57, R27 ;  /* 0x00000039081b7c23 */ /* 0x000fc6000800001b */
        /* <DEDUP_REMOVED lines=36> */
[----:B------:R-:W2:Y:S04]  /*50530*/  LDL.64 R12, [R1+0xdd8] ;  /* 0x000dd800010c7983 */ /* 0x000ea80000100a00 */
[----:B------:R-:W2:Y:S01]  /*50540*/  LDL.64 R6, [R1+0xdf8] ;  /* 0x000df80001067983 */ /* 0x000ea20000100a00 */
[C-C-:B----4-:R-:W-:Y:S01]  /*50550*/  FADD R30, R15.reuse, -R9.reuse ;  /* 0x800000090f1e7221 */ /* 0x150fe20000000000 */
[----:B------:R-:W-:Y:S01]  /*50560*/  FADD R29, R15, R9 ;  /* 0x000000090f1d7221 */ /* 0x000fe20000000000 */
[C-C-:B------:R-:W-:Y:S01]  /*50570*/  FADD R28, R14.reuse, R8.reuse ;  /* 0x000000080e1c7221 */ /* 0x140fe20000000000 */
[----:B------:R-:W-:Y:S01]  /*50580*/  FADD R8, R14, -R8 ;  /* 0x800000080e087221 */ /* 0x000fe20000000000 */
[C---:B------:R-:W-:Y:S01]  /*50590*/  FMUL R9, R30.reuse, UR57 ;  /* 0x000000391e097c20 */ /* 0x040fe20008400000 */
[----:B------:R-:W-:Y:S01]  /*505a0*/  FMUL R15, R30, UR56 ;  /* 0x000000381e0f7c20 */ /* 0x000fe20008400000 */
[----:B------:R5:W-:Y:S02]  /*505b0*/  STL.64 [R1+0xcf8], R26 ;  /* 0x000cf81a01007387 */ /* 0x000be40000100a00 */
[C---:B---3--:R-:W-:Y:S01]  /*505c0*/  FFMA R22, R8.reuse, UR56, -R9 ;  /* 0x0000003808167c23 */ /* 0x048fe20008000809 */
[----:B------:R-:W-:Y:S01]  /*505d0*/  FFMA R23, R8, UR57, R15 ;  /* 0x0000003908177c23 */ /* 0x000fe2000800000f */
[----:B------:R0:W-:Y:S04]  /*505e0*/  STL.64 [R1+0xcd8], R24 ;  /* 0x000cd81801007387 */ /* 0x0001e80000100a00 */
[----:B------:R-:W3:Y:S04]  /*505f0*/  LDL.64 R8, [R1+0xe18] ;  /* 0x000e180001087983 */ /* 0x000ee80000100a00 */
[----:B------:R-:W3:Y:S01]  /*50600*/  LDL.64 R14, [R1+0xe38] ;  /* 0x000e3800010e7983 */ /* 0x000ee20000100a00 */
[C-C-:B-----5:R-:W-:Y:S01]  /*50610*/  FADD R26, R11.reuse, -R17.reuse ;  /* 0x800000110b1a7221 */ /* 0x160fe20000000000 */
        /* <DEDUP_REMOVED lines=21> */
[C-C-:B------:R-:W-:Y:S01]  /*50770*/  FADD R4, R13.reuse, -R7.reuse ;  /* 0x800000070d047221 */ /* 0x140fe20000000000 */
[----:B-1----:R-:W-:Y:S01]  /*50780*/  FADD R27, R13, R7 ;  /* 0x000000070d1b7221 */ /* 0x002fe20000000000 */
[C-C-:B------:R-:W-:Y:S01]  /*50790*/  FADD R26, R12.reuse, R6.reuse ;  /* 0x000000060c1a7221 */ /* 0x140fe20000000000 */
[----:B------:R-:W-:Y:S01]  /*507a0*/  FADD R6, R12, -R6 ;  /* 0x800000060c067221 */ /* 0x000fe20000000000 */
[C---:B------:R-:W-:Y:S01]  /*507b0*/  FMUL R5, R4.reuse, UR57 ;  /* 0x0000003904057c20 */ /* 0x040fe20008400000 */
[----:B------:R-:W-:Y:S01]  /*507c0*/  FMUL R7, R4, UR56 ;  /* 0x0000003804077c20 */ /* 0x000fe20008400000 */
[----:B------:R0:W-:Y:S02]  /*507d0*/  STL.64 [R1+0xd98], R22 ;  /* 0x000d981601007387 */ /* 0x0001e40000100a00 */
[C---:B0-----:R-:W-:Y:S01]  /*507e0*/  FFMA R22, R6.reuse, UR56, -R5 ;  /* 0x0000003806167c23 */ /* 0x041fe20008000805 */
[----:B------:R-:W-:Y:S01]  /*507f0*/  FFMA R23, R6, UR57, R7 ;  /* 0x0000003906177c23 */ /* 0x000fe20008000007 */
[----:B------:R-:W2:Y:S04]  /*50800*/  LDL.64 R4, [R1+0xeb8] ;  /* 0x000eb80001047983 */ /* 0x000ea80000100a00 */
[----:B------:R-:W2:Y:S01]  /*50810*/  LDL.64 R6, [R1+0xe98] ;  /* 0x000e980001067983 */ /* 0x000ea20000100a00 */
[--C-:B---3--:R-:W-:Y:S01]  /*50820*/  FADD R13, R9, -R15.reuse ;  /* 0x8000000f090d7221 */ /* 0x108fe20000000000 */
[C-C-:B------:R-:W-:Y:S01]  /*50830*/  FADD R12, R8.reuse, -R14.reuse ;  /* 0x8000000e080c7221 */ /* 0x140fe20000000000 */
[----:B------:R-:W-:Y:S01]  /*50840*/  FADD R24, R8, R14 ;  /* 0x0000000e08187221 */ /* 0x000fe20000000000 */
[----:B------:R0:W-:Y:S01]  /*50850*/  STL.64 [R1+0xdb8], R18 ;  /* 0x000db81201007387 */ /* 0x0001e20000100a00 */
[----:B------:R-:W-:Y:S01]  /*50860*/  FMUL R29, R13, UR57 ;  /* 0x000000390d1d7c20 */ /* 0x000fe20008400000 */
[----:B------:R-:W-:Y:S01]  /*50870*/  FADD R25, R9, R15 ;  /* 0x0000000f09197221 */ /* 0x000fe20000000000 */
[----:B------:R-:W-:Y:S01]  /*50880*/  FMUL R13, R13, UR56 ;  /* 0x000000380d0d7c20 */ /* 0x000fe20008400000 */
[----:B------:R-:W3:Y:S04]  /*50890*/  LDL.64 R14, [R1+0xef8] ;  /* 0x000ef800010e7983 */ /* 0x000ee80000100a00 */
[----:B------:R1:W-:Y:S04]  /*508a0*/  STL.64 [R1+0xdd8], R26 ;  /* 0x000dd81a01007387 */ /* 0x0003e80000100a00 */
[----:B0-----:R-:W3:Y:S04]  /*508b0*/  LDL.64 R18, [R1+0xed8] ;  /* 0x000ed80001127983 */ /* 0x001ee80000100a00 */
[----:B------:R-:W5:Y:S01]  /*508c0*/  LDL.64 R8, [R1+0xf38] ;  /* 0x000f380001087983 */ /* 0x000f620000100a00 */
[C---:B-1----:R-:W-:Y:S01]  /*508d0*/  FFMA R26, R12.reuse, UR56, -R29 ;  /* 0x000000380c1a7c23 */ /* 0x042fe2000800081d */
[----:B------:R-:W-:-:S02]  /*508e0*/  FFMA R27, R12, UR57, R13 ;  /* 0x000000390c1b7c23 */ /* 0x000fc4000800000d */
[----:B------:R-:W5:Y:S04]  /*508f0*/  LDL.64 R12, [R1+0xf18] ;  /* 0x000f1800010c7983 */ /* 0x000f680000100a00 */
[----:B------:R0:W-:Y:S01]  /*50900*/  STL.64 [R1+0xdf8], R22 ;  /* 0x000df81601007387 */ /* 0x0001e20000100a00 */
[C-C-:B----4-:R-:W-:Y:S01]  /*50910*/  FADD R30, R11.reuse, -R17.reuse ;  /* 0x800000110b1e7221 */ /* 0x150fe20000000000 */
[----:B------:R-:W-:Y:S01]  /*50920*/  FADD R29, R11, R17 ;  /* 0x000000110b1d7221 */ /* 0x000fe20000000000 */
        /* <DEDUP_REMOVED lines=21> */
[C-C-:B---3--:R-:W-:Y:S01]  /*50a80*/  FADD R4, R19.reuse, -R15.reuse ;  /* 0x8000000f13047221 */ /* 0x148fe20000000000 */
[----:B-1----:R-:W-:Y:S01]  /*50a90*/  FADD R23, R19, R15 ;  /* 0x0000000f13177221 */ /* 0x002fe20000000000 */
[C-C-:B------:R-:W-:Y:S01]  /*50aa0*/  FADD R22, R18.reuse, R14.reuse ;  /* 0x0000000e12167221 */ /* 0x140fe20000000000 */
[----:B------:R-:W-:Y:S01]  /*50ab0*/  FADD R15, R18, -R14 ;  /* 0x8000000e120f7221 */ /* 0x000fe20000000000 */
[C---:B------:R-:W-:Y:S01]  /*50ac0*/  FMUL R14, R4.reuse, UR57 ;  /* 0x00000039040e7c20 */ /* 0x040fe20008400000 */
[----:B------:R-:W-:Y:S01]  /*50ad0*/  FMUL R4, R4, UR56 ;  /* 0x0000003804047c20 */ /* 0x000fe20008400000 */
[----:B------:R-:W-:Y:S02]  /*50ae0*/  STL.64 [R1+0xeb8], R26 ;  /* 0x000eb81a01007387 */ /* 0x000fe40000100a00 */
[----:B------:R-:W-:Y:S01]  /*50af0*/  FFMA R14, R15, UR56, -R14 ;  /* 0x000000380f0e7c23 */ /* 0x000fe2000800080e */
[--C-:B-----5:R-:W-:Y:S01]  /*50b00*/  FADD R24, R13, -R9.reuse ;  /* 0x800000090d187221 */ /* 0x120fe20000000000 */
[----:B------:R-:W-:Y:S01]  /*50b10*/  FFMA R15, R15, UR57, R4 ;  /* 0x000000390f0f7c23 */ /* 0x000fe20008000004 */
[----:B------:R-:W-:Y:S01]  /*50b20*/  FADD R19, R13, R9 ;  /* 0x000000090d137221 */ /* 0x000fe20000000000 */
[C-C-:B------:R-:W-:Y:S01]  /*50b30*/  FADD R18, R12.reuse, R8.reuse ;  /* 0x000000080c127221 */ /* 0x140fe20000000000 */
[----:B------:R-:W2:Y:S01]  /*50b40*/  LDL.64 R4, [R1+0xfb8] ;  /* 0x000fb80001047983 */ /* 0x000ea20000100a00 */
[----:B------:R-:W-:Y:S01]  /*50b50*/  FADD R8, R12, -R8 ;  /* 0x800000080c087221 */ /* 0x000fe20000000000 */
[C---:B------:R-:W-:Y:S01]  /*50b60*/  FMUL R9, R24.reuse, UR57 ;  /* 0x0000003918097c20 */ /* 0x040fe20008400000 */
[----:B------:R-:W-:Y:S01]  /*50b70*/  FMUL R25, R24, UR56 ;  /* 0x0000003818197c20 */ /* 0x000fe20008400000 */
[----:B------:R-:W-:Y:S02]  /*50b80*/  STL.64 [R1+0xed8], R22 ;  /* 0x000ed81601007387 */ /* 0x000fe40000100a00 */
[C---:B------:R-:W-:Y:S01]  /*50b90*/  FFMA R24, R8.reuse, UR56, -R9 ;  /* 0x0000003808187c23 */ /* 0x040fe20008000809 */
[----:B------:R-:W-:Y:S01]  /*50ba0*/  FFMA R25, R8, UR57, R25 ;  /* 0x0000003908197c23 */ /* 0x000fe20008000019 */
[----:B------:R-:W3:Y:S04]  /*50bb0*/  LDL.64 R12, [R1+0xfd8] ;  /* 0x000fd800010c7983 */ /* 0x000ee80000100a00 */
[----:B------:R-:W3:Y:S04]  /*50bc0*/  LDL.64 R8, [R1+0xff8] ;  /* 0x000ff80001087983 */ /* 0x000ee80000100a00 */
[----:B------:R0:W-:Y:S04]  /*50bd0*/  STL.64 [R1+0xef8], R14 ;  /* 0x000ef80e01007387 */ /* 0x0001e80000100a00 */
[----:B------:R1:W-:Y:S04]  /*50be0*/  STL.64 [R1+0xf18], R18 ;  /* 0x000f181201007387 */ /* 0x0003e80000100a00 */
[----:B0-----:R-:W5:Y:S04]  /*50bf0*/  LDL.64 R14, [R1] ;  /* 0x00000000010e7983 */ /* 0x001f680000100a00 */
[----:B-1----:R-:W5:Y:S01]  /*50c00*/  LDL.64 R18, [R1+0x30] ;  /* 0x0000300001127983 */ /* 0x002f620000100a00 */
[C-C-:B----4-:R-:W-:Y:S01]  /*50c10*/  FADD R27, R11.reuse, R17.reuse ;  /* 0x000000110b1b7221 */ /* 0x150fe20000000000 */
[----:B------:R-:W-:Y:S01]  /*50c20*/  FADD R11, R11, -R17 ;  /* 0x800000110b0b7221 */ /* 0x000fe20000000000 */
[C-C-:B------:R-:W-:Y:S01]  /*50c30*/  FADD R26, R10.reuse, R16.reuse ;  /* 0x000000100a1a7221 */ /* 0x140fe20000000000 */
[----:B------:R-:W-:-:S02]  /*50c40*/  FADD R16, R10, -R16 ;  /* 0x800000100a107221 */ /* 0x000fc40000000000 */
[C---:B------:R-:W-:Y:S01]  /*50c50*/  FMUL R17, R11.reuse, UR57 ;  /* 0x000000390b117c20 */ /* 0x040fe20008400000 */
[----:B------:R-:W-:Y:S02]  /*50c60*/  FMUL R23, R11, UR56 ;  /* 0x000000380b177c20 */ /* 0x000fe40008400000 */
[----:B------:R-:W5:Y:S01]  /*50c70*/  LDL.64 R10, [R1+0x10] ;  /* 0x00001000010a7983 */ /* 0x000f620000100a00 */
[C---:B------:R-:W-:Y:S01]  /*50c80*/  FFMA R22, R16.reuse, UR56, -R17 ;  /* 0x0000003810167c23 */ /* 0x040fe20008000811 */
[----:B------:R-:W-:Y:S02]  /*50c90*/  FFMA R23, R16, UR57, R23 ;  /* 0x0000003910177c23 */ /* 0x000fe40008000017 */
[----:B------:R-:W4:Y:S04]  /*50ca0*/  LDL.64 R16, [R1+0x20] ;  /* 0x0000200001107983 */ /* 0x000f280000100a00 */
[----:B------:R2:W-:Y:S04]  /*50cb0*/  STL.64 [R1+0xe58], R28 ;  /* 0x000e581c01007387 */ /* 0x0005e80000100a00 */
[----:B------:R0:W-:Y:S04]  /*50cc0*/  STL.64 [R1+0xf38], R24 ;  /* 0x000f381801007387 */ /* 0x0001e80000100a00 */
[----:B------:R3:W-:Y:S04]  /*50cd0*/  STL.64 [R1+0xf58], R26 ;  /* 0x000f581a01007387 */ /* 0x0007e80000100a00 */
[----:B------:R4:W-:Y:S01]  /*50ce0*/  STL.64 [R1+0xf78], R22 ;  /* 0x000f781601007387 */ /* 0x0009e20000100a00 */
[----:B------:R-:W-:Y:S01]  /*50cf0*/  UMOV UR62, 0x8 ;  /* 0x00000008003e7882 */ /* 0x000fe20000000000 */
        /* <DEDUP_REMOVED lines=18> */
[----:B------:R1:W-:Y:S04]  /*50e20*/  STL.64 [R1+0xfd8], R6 ;  /* 0x000fd80601007387 */ /* 0x0003e80000100a00 */
[----:B------:R1:W-:Y:S01]  /*50e30*/  STL.64 [R1+0xff8], R8 ;  /* 0x000ff80801007387 */ /* 0x0003e20000100a00 */
[----:B-----5:R-:W-:Y:S01]  /*50e40*/  FADD R12, R14, -R10 ;  /* 0x8000000a0e0c7221 */ /* 0x020fe20000000000 */
[----:B------:R-:W-:Y:S01]  /*50e50*/  FADD R13, R15, -R11 ;  /* 0x8000000b0f0d7221 */ /* 0x000fe20000000000 */
[----:B----4-:R-:W-:Y:S01]  /*50e60*/  FADD R22, R16, -R18 ;  /* 0x8000001210167221 */ /* 0x010fe20000000000 */
[----:B------:R-:W-:Y:S01]  /*50e70*/  FADD R23, R17, -R19 ;  /* 0x8000001311177221 */ /* 0x000fe20000000000 */
[----:B------:R-:W-:Y:S01]  /*50e80*/  FADD R14, R14, R10 ;  /* 0x0000000a0e0e7221 */ /* 0x000fe20000000000 */
[----:B------:R-:W-:Y:S01]  /*50e90*/  FADD R15, R15, R11 ;  /* 0x0000000b0f0f7221 */ /* 0x000fe20000000000 */
[----:B------:R-:W-:Y:S01]  /*50ea0*/  FFMA R10, -RZ, R13, R12 ;  /* 0x0000000dff0a7223 */ /* 0x000fe2000000010c */
[----:B------:R-:W-:Y:S01]  /*50eb0*/  FFMA R11, RZ, R12, R13 ;  /* 0x0000000cff0b7223 */ /* 0x000fe2000000000d */
[----:B------:R-:W-:Y:S01]  /*50ec0*/  FADD R16, R16, R18 ;  /* 0x0000001210107221 */ /* 0x000fe20000000000 */
[----:B------:R-:W-:Y:S01]  /*50ed0*/  FADD R17, R17, R19 ;  /* 0x0000001311117221 */ /* 0x000fe20000000000 */
[----:B0-----:R-:W-:Y:S01]  /*50ee0*/  FFMA R4, -RZ, R23, R22 ;  /* 0x00000017ff047223 */ /* 0x001fe20000000116 */
[----:B------:R-:W-:Y:S01]  /*50ef0*/  FFMA R5, RZ, R22, R23 ;  /* 0x00000016ff057223 */ /* 0x000fe20000000017 */
[----:B------:R1:W-:Y:S04]  /*50f00*/  STL.64 [R1], R14 ;  /* 0x0000000e01007387 */ /* 0x0003e80000100a00 */
[----:B------:R1:W-:Y:S04]  /*50f10*/  STL.64 [R1+0x10], R10 ;  /* 0x0000100a01007387 */ /* 0x0003e80000100a00 */
[----:B------:R1:W-:Y:S04]  /*50f20*/  STL.64 [R1+0x20], R16 ;  /* 0x0000201001007387 */ /* 0x0003e80000100a00 */
[----:B------:R1:W-:Y:S02]  /*50f30*/  STL.64 [R1+0x30], R4 ;  /* 0x0000300401007387 */ /* 0x0003e40000100a00 */
.L_x_48:
        /* <DEDUP_REMOVED lines=264> */
[----:B------:R-:W-:Y:S01]  /*51fc0*/  FMUL R14, R10, UR54 ;  /* 0x000000360a0e7c20 */ /* 0x000fe20008400000 */
[----:B---3--:R-:W-:-:S02]  /*51fd0*/  FADD R13, R7, -R5 ;  /* 0x80000005070d7221 */ /* 0x008fc40000000000 */
[----:B------:R-:W-:Y:S01]  /*51fe0*/  FFMA R10, R11, UR54, -R12 ;  /* 0x000000360b0a7c23 */ /* 0x000fe2000800080c */
[C-C-:B------:R-:W-:Y:S01]  /*51ff0*/  FADD R12, R6.reuse, -R4.reuse ;  /* 0x80000004060c7221 */ /* 0x140fe20000000000 */
[----:B------:R-:W-:Y:S01]  /*52000*/  FADD R4, R6, R4 ;  /* 0x0000000406047221 */ /* 0x000fe20000000000 */
[C---:B------:R-:W-:Y:S01]  /*52010*/  FMUL R15, R13.reuse, UR55 ;  /* 0x000000370d0f7c20 */ /* 0x040fe20008400000 */
[----:B------:R-:W-:Y:S01]  /*52020*/  FMUL R13, R13, UR54 ;  /* 0x000000360d0d7c20 */ /* 0x000fe20008400000 */
[----:B------:R-:W-:Y:S01]  /*52030*/  FADD R5, R7, R5 ;  /* 0x0000000507057221 */ /* 0x000fe20000000000 */
[----:B------:R-:W-:Y:S01]  /*52040*/  FFMA R11, R11, UR55, R14 ;  /* 0x000000370b0b7c23 */ /* 0x000fe2000800000e */
[C---:B------:R-:W-:Y:S01]  /*52050*/  FFMA R6, R12.reuse, UR54, -R15 ;  /* 0x000000360c067c23 */ /* 0x040fe2000800080f */
[----:B------:R-:W-:Y:S01]  /*52060*/  FFMA R7, R12, UR55, R13 ;  /* 0x000000370c077c23 */ /* 0x000fe2000800000d */
[----:B------:R0:W-:Y:S04]  /*52070*/  STL.64 [R1+0x8], R8 ;  /* 0x0000080801007387 */ /* 0x0001e80000100a00 */
[----:B------:R0:W-:Y:S04]  /*52080*/  STL.64 [R1+0x18], R10 ;  /* 0x0000180a01007387 */ /* 0x0001e80000100a00 */
[----:B------:R0:W-:Y:S04]  /*52090*/  STL.64 [R1+0x28], R4 ;  /* 0x0000280401007387 */ /* 0x0001e80000100a00 */
[----:B------:R0:W-:Y:S02]  /*520a0*/  STL.64 [R1+0x38], R6 ;  /* 0x0000380601007387 */ /* 0x0001e40000100a00 */
.L_x_49:
        /* <DEDUP_REMOVED lines=239> */
[----:B0-----:R-:W2:Y:S04]  /*52fa0*/  LDL.64 R4, [UR4] ;  /* 0x00000004ff047983 */ /* 0x001ea80008100a00 */
        /* <DEDUP_REMOVED lines=16> */
[----:B------:R-:W4:Y:S04]  /*530b0*/  LDL.128 R12, [R1+0x20] ;  /* 0x00002000010c7983 */ /* 0x000f280000100c00 */
[----:B------:R-:W5:Y:S01]  /*530c0*/  LDL.128 R4, [R1+0x30] ;  /* 0x0000300001047983 */ /* 0x000f620000100c00 */
[----:B------:R-:W-:Y:S01]  /*530d0*/  UMOV UR62, 0x8 ;  /* 0x00000008003e7882 */ /* 0x000fe20000000000 */
[C-C-:B--2---:R-:W-:Y:S01]  /*530e0*/  FADD R22, -R10.reuse, R8.reuse ;  /* 0x000000080a167221 */ /* 0x144fe20000000100 */
[C-C-:B------:R-:W-:Y:S01]  /*530f0*/  FADD R23, -R11.reuse, R9.reuse ;  /* 0x000000090b177221 */ /* 0x140fe20000000100 */
[----:B------:R-:W-:Y:S01]  /*53100*/  FADD R8, R10, R8 ;  /* 0x000000080a087221 */ /* 0x000fe20000000000 */
[----:B------:R-:W-:-:S02]  /*53110*/  FADD R9, R11, R9 ;  /* 0x000000090b097221 */ /* 0x000fc40000000000 */
[----:B------:R-:W-:Y:S01]  /*53120*/  FFMA R10, -RZ, R23, R22 ;  /* 0x00000017ff0a7223 */ /* 0x000fe20000000116 */
[----:B------:R-:W-:Y:S01]  /*53130*/  FFMA R11, RZ, R22, R23 ;  /* 0x00000016ff0b7223 */ /* 0x000fe20000000017 */
        /* <DEDUP_REMOVED lines=8> */
[C-C-:B------:R-:W-:Y:S01]  /*531c0*/  FADD R23, -R15.reuse, R13.reuse ;  /* 0x0000000d0f177221 */ /* 0x140fe20000000100 */
[----:B------:R-:W-:Y:S01]  /*531d0*/  FADD R12, R14, R12 ;  /* 0x0000000c0e0c7221 */ /* 0x000fe20000000000 */
[----:B------:R-:W-:Y:S01]  /*531e0*/  FADD R13, R15, R13 ;  /* 0x0000000d0f0d7221 */ /* 0x000fe20000000000 */
[----:B------:R0:W-:Y:S01]  /*531f0*/  STL.128 [R1+0x10], R16 ;  /* 0x0000101001007387 */ /* 0x0001e20000100c00 */
[----:B------:R-:W-:Y:S01]  /*53200*/  FFMA R14, -RZ, R23, R22 ;  /* 0x00000017ff0e7223 */ /* 0x000fe20000000116 */
[----:B------:R-:W-:Y:S01]  /*53210*/  FFMA R15, RZ, R22, R23 ;  /* 0x00000016ff0f7223 */ /* 0x000fe20000000017 */
[C-C-:B-----5:R-:W-:Y:S01]  /*53220*/  FADD R22, -R6.reuse, R4.reuse ;  /* 0x0000000406167221 */ /* 0x160fe20000000100 */
[C-C-:B------:R-:W-:Y:S01]  /*53230*/  FADD R23, -R7.reuse, R5.reuse ;  /* 0x0000000507177221 */ /* 0x140fe20000000100 */
[----:B------:R-:W-:Y:S01]  /*53240*/  FADD R4, R6, R4 ;  /* 0x0000000406047221 */ /* 0x000fe20000000000 */
[----:B------:R-:W-:Y:S01]  /*53250*/  FADD R5, R7, R5 ;  /* 0x0000000507057221 */ /* 0x000fe20000000000 */
[----:B------:R0:W-:Y:S01]  /*53260*/  STL.128 [R1+0x20], R12 ;  /* 0x0000200c01007387 */ /* 0x0001e20000100c00 */
[----:B------:R-:W-:Y:S01]  /*53270*/  FFMA R6, -RZ, R23, R22 ;  /* 0x00000017ff067223 */ /* 0x000fe20000000116 */
[----:B------:R-:W-:-:S05]  /*53280*/  FFMA R7, RZ, R22, R23 ;  /* 0x00000016ff077223 */ /* 0x000fca0000000017 */
[----:B------:R0:W-:Y:S02]  /*53290*/  STL.128 [R1+0x30], R4 ;  /* 0x0000300401007387 */ /* 0x0001e40000100c00 */
.L_x_50:
        /* <DEDUP_REMOVED lines=282> */
[----:B--2---:R-:W-:-:S07]  /*54440*/  HFMA2 R5, -RZ, RZ, 0, 0 ;  /* 0x00000000ff057431 */ /* 0x004fce00000001ff */
.L_x_52:
[----:B0-----:R-:W0:Y:S02]  /*54450*/  BREV R4, R5 ;  /* 0x0000000500047301 */ /* 0x001e240000000000 */
[----:B0-----:R-:W-:-:S04]  /*54460*/  SHF.R.U32.HI R4, RZ, 0x17, R4 ;  /* 0x00000017ff047819 */ /* 0x001fc80000011604 */
[----:B------:R-:W-:-:S13]  /*54470*/  ISETP.GT.U32.AND P0, PT, R4, R5, PT ;  /* 0x000000050400720c */ /* 0x000fda0003f04070 */
[----:B------:R-:W-:Y:S02]  /*54480*/  @P0 LEA R14, R4, UR8, 0x3 ;  /* 0x00000008040e0c11 */ /* 0x000fe4000f8e18ff */
[----:B------:R-:W-:-:S03]  /*54490*/  LEA R4, R5, UR8, 0x3 ;  /* 0x0000000805047c11 */ /* 0x000fc6000f8e18ff */
[----:B------:R-:W2:Y:S04]  /*544a0*/  @P0 LDL.64 R8, [R14] ;  /* 0x000000000e080983 */ /* 0x000ea80000100a00 */
[----:B------:R-:W3:Y:S01]  /*544b0*/  @P0 LDL.64 R6, [R4] ;  /* 0x0000000004060983 */ /* 0x000ee20000100a00 */
[----:B------:R-:W-:-:S04]  /*544c0*/  IADD3 R15, PT, PT, R5, 0x1, RZ ;  /* 0x00000001050f7810 */ /* 0x000fc80007ffe0ff */
[----:B------:R-:W0:Y:S02]  /*544d0*/  BREV R10, R15 ;  /* 0x0000000f000a7301 */ /* 0x000e240000000000 */
[----:B0-----:R-:W-:-:S04]  /*544e0*/  SHF.R.U32.HI R10, RZ, 0x17, R10 ;  /* 0x00000017ff0a7819 */ /* 0x001fc8000001160a */
[----:B------:R-:W-:-:S13]  /*544f0*/  ISETP.GT.U32.AND P1, PT, R10, R15, PT ;  /* 0x0000000f0a00720c */ /* 0x000fda0003f24070 */
[----:B------:R-:W-:Y:S01]  /*54500*/  @P1 LEA R16, R10, UR8, 0x3 ;  /* 0x000000080a101c11 */ /* 0x000fe2000f8e18ff */
[----:B--2---:R0:W-:Y:S04]  /*54510*/  @P0 STL.64 [R4], R8 ;  /* 0x0000000804000387 */ /* 0x0041e80000100a00 */
[----:B---3--:R1:W-:Y:S04]  /*54520*/  @P0 STL.64 [R14], R6 ;  /* 0x000000060e000387 */ /* 0x0083e80000100a00 */
        /* <DEDUP_REMOVED lines=119> */
[----:B------:R-:W-:-:S02]  /*54ca0*/  IADD3 R14, PT, PT, R5, 0xf, RZ ;  /* 0x0000000f050e7810 */ /* 0x000fc40007ffe0ff */
[----:B------:R-:W-:Y:S02]  /*54cb0*/  IADD3 R5, PT, PT, R5, 0x10, RZ ;  /* 0x0000001005057810 */ /* 0x000fe40007ffe0ff */
[----:B------:R-:W0:Y:S02]  /*54cc0*/  BREV R18, R14 ;  /* 0x0000000e00127301 */ /* 0x000e240000000000 */
[----:B------:R-:W-:Y:S02]  /*54cd0*/  ISETP.NE.AND P1, PT, R5, 0x200, PT ;  /* 0x000002000500780c */ /* 0x000fe40003f25270 */
[----:B0-----:R-:W-:Y:S01]  /*54ce0*/  SHF.R.U32.HI R19, RZ, 0x17, R18 ;  /* 0x00000017ff137819 */ /* 0x001fe20000011612 */
        /* <DEDUP_REMOVED lines=9> */
.L_x_51:
[----:B------:R-:W-:Y:S05]  /*54d80*/  @P1 BRA `(.L_x_52) ;  /* 0xfffffff400b01947 */ /* 0x000fea000383ffff */
[----:B0-----:R-:W-:-:S07]  /*54d90*/  MOV R11, RZ ;  /* 0x000000ff000b7202 */ /* 0x001fce0000000f00 */
.L_x_66:
[----:B0-----:R-:W-:-:S05]  /*54da0*/  LEA R10, R11, UR8, 0x3 ;  /* 0x000000080b0a7c11 */ /* 0x001fca000f8e18ff */
[----:B------:R-:W2:Y:S01]  /*54db0*/  LDL.64 R4, [R10] ;  /* 0x000000000a047983 */ /* 0x000ea20000100a00 */
        /* <DEDUP_REMOVED lines=11> */
.L_x_54:
[----:B------:R-:W-:Y:S01]  /*54e70*/  FMUL.FTZ R4, R5, R6 ;  /* 0x0000000605047220 */ /* 0x000fe20000410000 */
[----:B------:R-:W-:-:S03]  /*54e80*/  FMUL.FTZ R6, R6, 0.5 ;  /* 0x3f00000006067820 */ /* 0x000fc60000410000 */
[----:B------:R-:W-:-:S04]  /*54e90*/  FFMA R5, -R4, R4, R5 ;  /* 0x0000000404057223 */ /* 0x000fc80000000105 */
[----:B------:R-:W-:-:S07]  /*54ea0*/  FFMA R4, R5, R6, R4 ;  /* 0x0000000605047223 */ /* 0x000fce0000000004 */
.L_x_55:
[----:B------:R-:W-:Y:S05]  /*54eb0*/  BSYNC.RECONVERGENT B2 ;  /* 0x0000000000027941 */ /* 0x000fea0003800200 */
.L_x_53:
        /* <DEDUP_REMOVED lines=16> */
.L_x_58:
[----:B------:R-:W-:Y:S01]  /*54fc0*/  FMUL.FTZ R8, R5, R6 ;  /* 0x0000000605087220 */ /* 0x000fe20000410000 */
[----:B------:R-:W-:-:S03]  /*54fd0*/  FMUL.FTZ R4, R6, 0.5 ;  /* 0x3f00000006047820 */ /* 0x000fc60000410000 */
[----:B------:R-:W-:-:S04]  /*54fe0*/  FFMA R5, -R8, R8, R5 ;  /* 0x0000000808057223 */ /* 0x000fc80000000105 */
[----:B------:R-:W-:-:S07]  /*54ff0*/  FFMA R8, R5, R4, R8 ;  /* 0x0000000405087223 */ /* 0x000fce0000000008 */
.L_x_59:
[----:B------:R-:W-:Y:S05]  /*55000*/  BSYNC.RECONVERGENT B2 ;  /* 0x0000000000027941 */ /* 0x000fea0003800200 */
.L_x_57:
        /* <DEDUP_REMOVED lines=14> */
.L_x_61:
[----:B------:R-:W-:Y:S01]  /*550f0*/  FMUL.FTZ R4, R5, R12 ;  /* 0x0000000c05047220 */ /* 0x000fe20000410000 */
[----:B------:R-:W-:-:S03]  /*55100*/  FMUL.FTZ R8, R12, 0.5 ;  /* 0x3f0000000c087820 */ /* 0x000fc60000410000 */
[----:B------:R-:W-:-:S04]  /*55110*/  FFMA R5, -R4, R4, R5 ;  /* 0x0000000404057223 */ /* 0x000fc80000000105 */
[----:B------:R-:W-:-:S07]  /*55120*/  FFMA R4, R5, R8, R4 ;  /* 0x0000000805047223 */ /* 0x000fce0000000004 */
.L_x_62:
[----:B------:R-:W-:Y:S05]  /*55130*/  BSYNC.RECONVERGENT B2 ;  /* 0x0000000000027941 */ /* 0x000fea0003800200 */
.L_x_60:
        /* <DEDUP_REMOVED lines=11> */
.L_x_64:
[----:B------:R-:W-:Y:S01]  /*551f0*/  FMUL.FTZ R6, R5, R8 ;  /* 0x0000000805067220 */ /* 0x000fe20000410000 */
[----:B------:R-:W-:-:S03]  /*55200*/  FMUL.FTZ R7, R8, 0.5 ;  /* 0x3f00000008077820 */ /* 0x000fc60000410000 */
[----:B------:R-:W-:-:S04]  /*55210*/  FFMA R5, -R6, R6, R5 ;  /* 0x0000000606057223 */ /* 0x000fc80000000105 */
[----:B------:R-:W-:-:S07]  /*55220*/  FFMA R6, R5, R7, R6 ;  /* 0x0000000705067223 */ /* 0x000fce0000000006 */
.L_x_65:
[----:B------:R-:W-:Y:S05]  /*55230*/  BSYNC.RECONVERGENT B2 ;  /* 0x0000000000027941 */ /* 0x000fea0003800200 */
.L_x_63:
[----:B------:R-:W-:Y:S01]  /*55240*/  HFMA2 R5, -RZ, RZ, 0, 0 ;  /* 0x00000000ff057431 */ /* 0x000fe200000001ff */
[----:B------:R-:W-:Y:S02]  /*55250*/  MOV R7, RZ ;  /* 0x000000ff00077202 */ /* 0x000fe40000000f00 */
[----:B------:R-:W-:-:S03]  /*55260*/  IADD3 R11, PT, PT, R11, 0x4, RZ ;  /* 0x000000040b0b7810 */ /* 0x000fc60007ffe0ff */
[----:B------:R0:W-:Y:S01]  /*55270*/  STL.128 [R10+0x10], R4 ;  /* 0x000010040a007387 */ /* 0x0001e20000100c00 */
[----:B------:R-:W-:Y:S05]  /*55280*/  BRA `(.L_x_66) ;  /* 0xfffffff800c47947 */ /* 0x000fea000383ffff */
.L_x_56:
[----:B------:R-:W1:Y:S01]  /*55290*/  LDCU UR4, c[0x0][0x3a8] ;  /* 0x00007500ff0477ac */ /* 0x000e620008000800 */
[----:B------:R-:W-:Y:S01]  /*552a0*/  MOV R8, RZ ;  /* 0x000000ff00087202 */ /* 0x000fe20000000f00 */
[----:B-1----:R-:W-:-:S09]  /*552b0*/  UISETP.GE.U32.AND UP0, UPT, UR4, 0x8, UPT ;  /* 0x000000080400788c */ /* 0x002fd2000bf06070 */
[----:B------:R-:W-:Y:S05]  /*552c0*/  BRA.U !UP0, `(.L_x_67) ;  /* 0x0000000908c87547 */ /* 0x000fea000b800000 */
[----:B0-----:R-:W0:Y:S01]  /*552d0*/  LDC R4, c[0x0][0x398] ;  /* 0x0000e600ff047b82 */ /* 0x001e220000000800 */
[----:B------:R-:W-:Y:S01]  /*552e0*/  MOV R15, RZ ;  /* 0x000000ff000f7202 */ /* 0x000fe20000000f00 */
[----:B------:R-:W-:-:S06]  /*552f0*/  ULOP3.LUT UR4, UR4, 0x7ffffff8, URZ, 0xc0, !UPT ;  /* 0x7ffffff804047892 */ /* 0x000fcc000f8ec0ff */
[----:B------:R-:W1:Y:S08]  /*55300*/  LDC R14, c[0x0][0x398] ;  /* 0x0000e600ff0e7b82 */ /* 0x000e700000000800 */
[----:B------:R-:W2:Y:S01]  /*55310*/  LDC.64 R6, c[0x0][0x388] ;  /* 0x0000e200ff067b82 */ /* 0x000ea20000000a00 */
[----:B0-----:R-:W-:-:S07]  /*55320*/  IABS R12, R4 ;  /* 0x00000004000c7213 */ /* 0x001fce0000000000 */
[----:B------:R-:W0:Y:S01]  /*55330*/  LDC.64 R4, c[0x0][0x3a0] ;  /* 0x0000e800ff047b82 */ /* 0x000e220000000a00 */
[----:B------:R-:W3:Y:S08]  /*55340*/  I2F.RP R10, R12 ;  /* 0x0000000c000a7306 */ /* 0x000ef00000209400 */
[----:B---3--:R-:W3:Y:S02]  /*55350*/  MUFU.RCP R10, R10 ;  /* 0x0000000a000a7308 */ /* 0x008ee40000001000 */
[----:B---3--:R-:W-:-:S06]  /*55360*/  IADD3 R8, PT, PT, R10, 0xffffffe, RZ ;  /* 0x0ffffffe0a087810 */ /* 0x008fcc0007ffe0ff */
[----:B------:R3:W4:Y:S02]  /*55370*/  F2I.FTZ.U32.TRUNC.NTZ R9, R8 ;  /* 0x0000000800097305 */ /* 0x000724000021f000 */
[----:B---3--:R-:W-:Y:S01]  /*55380*/  HFMA2 R8, -RZ, RZ, 0, 0 ;  /* 0x00000000ff087431 */ /* 0x008fe200000001ff */
[----:B----4-:R-:W-:-:S05]  /*55390*/  IADD3 R13, PT, PT, RZ, -R9, RZ ;  /* 0x80000009ff0d7210 */ /* 0x010fca0007ffe0ff */
[----:B------:R-:W-:-:S04]  /*553a0*/  IMAD R13, R13, R12, RZ ;  /* 0x0000000c0d0d7224 */ /* 0x000fc800078e02ff */
[----:B012---:R-:W-:-:S07]  /*553b0*/  IMAD.HI.U32 R13, R9, R13, R8 ;  /* 0x0000000d090d7227 */ /* 0x007fce00078e0008 */
.L_x_68:
[----:B------:R-:W-:-:S05]  /*553c0*/  IMAD.WIDE.U32 R8, R15, 0x4, R4 ;  /* 0x000000040f087825 */ /* 0x000fca00078e0004 */
[----:B0-----:R-:W2:Y:S01]  /*553d0*/  LDG.E R10, desc[UR6][R8.64] ;  /* 0x00000006080a7981 */ /* 0x001ea2000c1e1900 */
[----:B------:R-:W-:Y:S02]  /*553e0*/  IABS R16, R14 ;  /* 0x0000000e00107213 */ /* 0x000fe40000000000 */
[----:B--2---:R-:W-:-:S04]  /*553f0*/  SHF.L.U32 R11, R10, 0x9, RZ ;  /* 0x000000090a0b7819 */ /* 0x004fc800000006ff */
[----:B------:R-:W-:Y:S02]  /*55400*/  IABS R17, R11 ;  /* 0x0000000b00117213 */ /* 0x000fe40000000000 */
[----:B------:R-:W-:-:S03]  /*55410*/  LOP3.LUT R11, R11, R14, RZ, 0x3c, !PT ;  /* 0x0000000e0b0b7212 */ /* 0x000fc600078e3cff */
[----:B------:R-:W-:Y:S01]  /*55420*/  IMAD.HI.U32 R13, R13, R17, RZ ;  /* 0x000000110d0d7227 */ /* 0x000fe200078e00ff */
[----:B------:R-:W-:-:S04]  /*55430*/  ISETP.GE.AND P2, PT, R11, RZ, PT ;  /* 0x000000ff0b00720c */ /* 0x000fc80003f46270 */
[----:B------:R-:W-:-:S05]  /*55440*/  IADD3 R10, PT, PT, -R13, RZ, RZ ;  /* 0x000000ff0d0a7210 */ /* 0x000fca0007ffe1ff */
[----:B------:R-:W-:-:S05]  /*55450*/  IMAD R17, R16, R10, R17 ;  /* 0x0000000a10117224 */ /* 0x000fca00078e0211 */
[----:B------:R-:W-:-:S13]  /*55460*/  ISETP.GT.U32.AND P1, PT, R12, R17, PT ;  /* 0x000000110c00720c */ /* 0x000fda0003f24070 */
[----:B------:R-:W-:Y:S02]  /*55470*/  @!P1 IADD3 R17, PT, PT, R17, -R16, RZ ;  /* 0x8000001011119210 */ /* 0x000fe40007ffe0ff */
[----:B------:R-:W-:Y:S02]  /*55480*/  @!P1 IADD3 R13, PT, PT, R13, 0x1, RZ ;  /* 0x000000010d0d9810 */ /* 0x000fe40007ffe0ff */
[----:B------:R-:W-:Y:S02]  /*55490*/  ISETP.GE.U32.AND P0, PT, R17, R12, PT ;  /* 0x0000000c1100720c */ /* 0x000fe40003f06070 */
[----:B------:R-:W-:-:S11]  /*554a0*/  LOP3.LUT R17, RZ, R14, RZ, 0x33, !PT ;  /* 0x0000000eff117212 */ /* 0x000fd600078e33ff */
[----:B------:R-:W-:Y:S02]  /*554b0*/  @P0 IADD3 R13, PT, PT, R13, 0x1, RZ ;  /* 0x000000010d0d0810 */ /* 0x000fe40007ffe0ff */
[----:B------:R-:W-:Y:S02]  /*554c0*/  ISETP.NE.AND P0, PT, R14, RZ, PT ;  /* 0x000000ff0e00720c */ /* 0x000fe40003f05270 */
[----:B------:R-:W-:-:S04]  /*554d0*/  @!P2 IADD3 R13, PT, PT, -R13, RZ, RZ ;  /* 0x000000ff0d0da210 */ /* 0x000fc80007ffe1ff */
[----:B------:R-:W-:-:S04]  /*554e0*/  SEL R13, R17, R13, !P0 ;  /* 0x0000000d110d7207 */ /* 0x000fc80004000000 */
[----:B------:R-:W-:-:S05]  /*554f0*/  LEA R18, R13, UR8, 0x3 ;  /* 0x000000080d127c11 */ /* 0x000fca000f8e18ff */
[----:B------:R-:W2:Y:S01]  /*55500*/  LDL R23, [R18] ;  /* 0x0000000012177983 */ /* 0x000ea20000100800 */
[----:B------:R-:W-:-:S05]  /*55510*/  IADD3 R11, PT, PT, R3, R15, RZ ;  /* 0x0000000f030b7210 */ /* 0x000fca0007ffe0ff */
[----:B------:R-:W-:Y:S01]  /*55520*/  IMAD.WIDE R10, R11, 0x4, R6 ;  /* 0x000000040b0a7825 */ /* 0x000fe200078e0206 */
[----:B------:R-:W0:Y:S08]  /*55530*/  I2F.RP R22, R16 ;  /* 0x0000001000167306 */ /* 0x000e300000209400 */
[----:B0-----:R-:W0:Y:S01]  /*55540*/  MUFU.RCP R22, R22 ;  /* 0x0000001600167308 */ /* 0x001e220000001000 */
[----:B--2---:R1:W-:Y:S04]  /*55550*/  STG.E desc[UR6][R10.64], R23 ;  /* 0x000000170a007986 */ /* 0x0043e8000c101906 */
[----:B------:R-:W2:Y:S01]  /*55560*/  LDG.E R19, desc[UR6][R8.64+0x4] ;  /* 0x0000040608137981 */ /* 0x000ea2000c1e1900 */
[----:B0-----:R-:W-:-:S02]  /*55570*/  IADD3 R24, PT, PT, R22, 0xffffffe, RZ ;  /* 0x0ffffffe16187810 */ /* 0x001fc40007ffe0ff */
[----:B------:R-:W-:Y:S02]  /*55580*/  MOV R12, RZ ;  /* 0x000000ff000c7202 */ /* 0x000fe40000000f00 */
[----:B------:R-:W0:Y:S02]  /*55590*/  F2I.FTZ.U32.TRUNC.NTZ R13, R24 ;  /* 0x00000018000d7305 */ /* 0x000e24000021f000 */
[----:B0-----:R-:W-:-:S05]  /*555a0*/  IADD3 R25, PT, PT, RZ, -R13, RZ ;  /* 0x8000000dff197210 */ /* 0x001fca0007ffe0ff */
[----:B------:R-:W-:-:S04]  /*555b0*/  IMAD R25, R25, R16, RZ ;  /* 0x0000001019197224 */ /* 0x000fc800078e02ff */
[----:B------:R-:W-:Y:S01]  /*555c0*/  IMAD.HI.U32 R13, R13, R25, R12 ;  /* 0x000000190d0d7227 */ /* 0x000fe200078e000c */
[----:B--2---:R-:W-:-:S04]  /*555d0*/  SHF.L.U32 R19, R19, 0x9, RZ ;  /* 0x0000000913137819 */ /* 0x004fc800000006ff */
[----:B-1----:R-:W-:Y:S02]  /*555e0*/  IABS R23, R19 ;  /* 0x0000001300177213 */ /* 0x002fe40000000000 */
[----:B------:R-:W-:-:S03]  /*555f0*/  LOP3.LUT R19, R19, R14, RZ, 0x3c, !PT ;  /* 0x0000000e13137212 */ /* 0x000fc600078e3cff */
[----:B------:R-:W-:Y:S01]  /*55600*/  IMAD.HI.U32 R18, R13, R23, RZ ;  /* 0x000000170d127227 */ /* 0x000fe200078e00ff */
[----:B------:R-:W-:-:S04]  /*55610*/  ISETP.GE.AND P3, PT, R19, RZ, PT ;  /* 0x000000ff1300720c */ /* 0x000fc80003f66270 */
[----:B------:R-:W-:-:S05]  /*55620*/  IADD3 R12, PT, PT, -R18, RZ, RZ ;  /* 0x000000ff120c7210 */ /* 0x000fca0007ffe1ff */
[----:B------:R-:W-:Y:S01]  /*55630*/  IMAD R23, R16, R12, R23 ;  /* 0x0000000c10177224 */ /* 0x000fe200078e0217 */
[----:B------:R-:W-:-:S04]  /*55640*/  MOV R12, R16 ;  /* 0x00000010000c7202 */ /* 0x000fc80000000f00 */
[----:B------:R-:W-:-:S13]  /*55650*/  ISETP.GT.U32.AND P2, PT, R12, R23, PT ;  /* 0x000000170c00720c */ /* 0x000fda0003f44070 */
[----:B------:R-:W-:Y:S02]  /*55660*/  @!P2 IADD3 R23, PT, PT, R23, -R16, RZ ;  /* 0x800000101717a210 */ /* 0x000fe40007ffe0ff */
[----:B------:R-:W-:Y:S02]  /*55670*/  @!P2 IADD3 R18, PT, PT, R18, 0x1, RZ ;  /* 0x000000011212a810 */ /* 0x000fe40007ffe0ff */
[----:B------:R-:W-:-:S13]  /*55680*/  ISETP.GE.U32.AND P1, PT, R23, R12, PT ;  /* 0x0000000c1700720c */ /* 0x000fda0003f26070 */
[----:B------:R-:W-:-:S04]  /*55690*/  @P1 IADD3 R18, PT, PT, R18, 0x1, RZ ;  /* 0x0000000112121810 */ /* 0x000fc80007ffe0ff */
[----:B------:R-:W-:-:S04]  /*556a0*/  @!P3 IADD3 R18, PT, PT, -R18, RZ, RZ ;  /* 0x000000ff1212b210 */ /* 0x000fc80007ffe1ff */
[----:B------:R-:W-:-:S04]  /*556b0*/  SEL R18, R17, R18, !P0 ;  /* 0x0000001211127207 */ /* 0x000fc80004000000 */
[----:B------:R-:W-:-:S05]  /*556c0*/  LEA R18, R18, UR8, 0x3 ;  /* 0x0000000812127c11 */ /* 0x000fca000f8e18ff */
[----:B------:R-:W2:Y:S04]  /*556d0*/  LDL R19, [R18] ;  /* 0x0000000012137983 */ /* 0x000ea80000100800 */
[----:B--2---:R0:W-:Y:S04]  /*556e0*/  STG.E desc[UR6][R10.64+0x4], R19 ;  /* 0x000004130a007986 */ /* 0x0041e8000c101906 */
[----:B------:R-:W2:Y:S02]  /*556f0*/  LDG.E R22, desc[UR6][R8.64+0x8] ;  /* 0x0000080608167981 */ /* 0x000ea4000c1e1900 */
        /* <DEDUP_REMOVED lines=15> */
[----:B0-----:R-:W2:Y:S04]  /*557f0*/  LDL R19, [R22] ;  /* 0x0000000016137983 */ /* 0x001ea80000100800 */
        /* <DEDUP_REMOVED lines=88> */
[----:B------:R-:W-:-:S06]  /*55d80*/  LEA R17, R17, UR8, 0x3 ;  /* 0x0000000811117c11 */ /* 0x000fcc000f8e18ff */
[----:B------:R-:W2:Y:S01]  /*55d90*/  LDL R17, [R17] ;  /* 0x0000000011117983 */ /* 0x000ea20000100800 */
[----:B------:R-:W-:-:S04]  /*55da0*/  IADD3 R15, PT, PT, R15, 0x8, RZ ;  /* 0x000000080f0f7810 */ /* 0x000fc80007ffe0ff */
[----:B------:R-:W-:Y:S01]  /*55db0*/  ISETP.NE.AND P0, PT, R15, UR4, PT ;  /* 0x000000040f007c0c */ /* 0x000fe2000bf05270 */
[----:B--2---:R0:W-:-:S12]  /*55dc0*/  STG.E desc[UR6][R10.64+0x1c], R17 ;  /* 0x00001c110a007986 */ /* 0x0041d8000c101906 */
[----:B------:R-:W-:Y:S05]  /*55dd0*/  @P0 BRA `(.L_x_68) ;  /* 0xfffffff400780947 */ /* 0x000fea000383ffff */
[----:B------:R-:W-:-:S07]  /*55de0*/  MOV R8, UR4 ;  /* 0x0000000400087c02 */ /* 0x000fce0008000f00 */
.L_x_67:
[----:B------:R-:W1:Y:S02]  /*55df0*/  LDCU UR5, c[0x0][0x3a8] ;  /* 0x00007500ff0577ac */ /* 0x000e640008000800 */
[----:B-1----:R-:W-:-:S09]  /*55e00*/  ULOP3.LUT UP0, URZ, UR5, 0x7, URZ, 0xc0, !UPT ;  /* 0x0000000705ff7892 */ /* 0x002fd2000f80c0ff */
[----:B------:R-:W-:Y:S05]  /*55e10*/  BRA.U !UP0, `(.L_x_69) ;  /* 0x0000000d08107547 */ /* 0x000fea000b800000 */
[----:B------:R-:W-:Y:S02]  /*55e20*/  ULOP3.LUT UR4, UR5, 0x7, URZ, 0xc0, !UPT ;  /* 0x0000000705047892 */ /* 0x000fe4000f8ec0ff */
[----:B------:R-:W-:Y:S02]  /*55e30*/  ULOP3.LUT UP1, UR62, UR5, 0x3, URZ, 0xc0, !UPT ;  /* 0x00000003053e7892 */ /* 0x000fe4000f82c0ff */
[----:B------:R-:W-:-:S04]  /*55e40*/  UIADD3 UR4, UPT, UPT, UR4, -0x1, URZ ;  /* 0xffffffff04047890 */ /* 0x000fc8000fffe0ff */
[----:B------:R-:W-:-:S09]  /*55e50*/  UISETP.GE.U32.AND UP0, UPT, UR4, 0x3, UPT ;  /* 0x000000030400788c */ /* 0x000fd2000bf06070 */
[----:B------:R-:W-:Y:S05]  /*55e60*/  BRA.U !UP0, `(.L_x_70) ;  /* 0x0000000508687547 */ /* 0x000fea000b800000 */
[----:B0-----:R-:W0:Y:S08]  /*55e70*/  LDC.64 R4, c[0x0][0x3a0] ;  /* 0x0000e800ff047b82 */ /* 0x001e300000000a00 */
[----:B------:R-:W1:Y:S01]  /*55e80*/  LDC R10, c[0x0][0x398] ;  /* 0x0000e600ff0a7b82 */ /* 0x000e620000000800 */
[----:B0-----:R-:W-:-:S05]  /*55e90*/  IMAD.WIDE.U32 R4, R8, 0x4, R4 ;  /* 0x0000000408047825 */ /* 0x001fca00078e0004 */
[----:B------:R-:W2:Y:S01]  /*55ea0*/  LDG.E R6, desc[UR6][R4.64] ;  /* 0x0000000604067981 */ /* 0x000ea2000c1e1900 */
[----:B-1----:R-:W-:-:S04]  /*55eb0*/  IABS R9, R10 ;  /* 0x0000000a00097213 */ /* 0x002fc80000000000 */
[----:B------:R-:W0:Y:S08]  /*55ec0*/  I2F.RP R14, R9 ;  /* 0x00000009000e7306 */ /* 0x000e300000209400 */
[----:B0-----:R-:W0:Y:S02]  /*55ed0*/  MUFU.RCP R14, R14 ;  /* 0x0000000e000e7308 */ /* 0x001e240000001000 */
[----:B0-----:R-:W-:-:S06]  /*55ee0*/  IADD3 R15, PT, PT, R14, 0xffffffe, RZ ;  /* 0x0ffffffe0e0f7810 */ /* 0x001fcc0007ffe0ff */
[----:B------:R-:W0:Y:S02]  /*55ef0*/  F2I.FTZ.U32.TRUNC.NTZ R7, R15 ;  /* 0x0000000f00077305 */ /* 0x000e24000021f000 */
[----:B0-----:R-:W-:-:S05]  /*55f00*/  IADD3 R12, PT, PT, RZ, -R7, RZ ;  /* 0x80000007ff0c7210 */ /* 0x001fca0007ffe0ff */
[----:B------:R-:W-:Y:S01]  /*55f10*/  IMAD R11, R12, R9, RZ ;  /* 0x000000090c0b7224 */ /* 0x000fe200078e02ff */
[----:B--2---:R-:W-:Y:S01]  /*55f20*/  SHF.L.U32 R13, R6, 0x9, RZ ;  /* 0x00000009060d7819 */ /* 0x004fe200000006ff */
[----:B------:R-:W-:-:S03]  /*55f30*/  HFMA2 R6, -RZ, RZ, 0, 0 ;  /* 0x00000000ff067431 */ /* 0x000fc600000001ff */
[----:B------:R-:W-:Y:S02]  /*55f40*/  IABS R12, R13 ;  /* 0x0000000d000c7213 */ /* 0x000fe40000000000 */
[----:B------:R-:W-:-:S04]  /*55f50*/  LOP3.LUT R13, R13, R10, RZ, 0x3c, !PT ;  /* 0x0000000a0d0d7212 */ /* 0x000fc800078e3cff */
[----:B------:R-:W-:Y:S01]  /*55f60*/  ISETP.GE.AND P2, PT, R13, RZ, PT ;  /* 0x000000ff0d00720c */ /* 0x000fe20003f46270 */
[----:B------:R-:W-:-:S06]  /*55f70*/  IMAD.HI.U32 R11, R7, R11, R6 ;  /* 0x0000000b070b7227 */ /* 0x000fcc00078e0006 */
[----:B------:R-:W-:-:S05]  /*55f80*/  IMAD.HI.U32 R6, R11, R12, RZ ;  /* 0x0000000c0b067227 */ /* 0x000fca00078e00ff */
[----:B------:R-:W-:-:S05]  /*55f90*/  IADD3 R7, PT, PT, -R6, RZ, RZ ;  /* 0x000000ff06077210 */ /* 0x000fca0007ffe1ff */
[----:B------:R-:W-:-:S05]  /*55fa0*/  IMAD R12, R9, R7, R12 ;  /* 0x00000007090c7224 */ /* 0x000fca00078e020c */
[----:B------:R-:W-:-:S13]  /*55fb0*/  ISETP.GT.U32.AND P1, PT, R9, R12, PT ;  /* 0x0000000c0900720c */ /* 0x000fda0003f24070 */
[-C--:B------:R-:W-:Y:S02]  /*55fc0*/  @!P1 IADD3 R12, PT, PT, R12, -R9.reuse, RZ ;  /* 0x800000090c0c9210 */ /* 0x080fe40007ffe0ff */
[----:B------:R-:W-:Y:S02]  /*55fd0*/  @!P1 IADD3 R6, PT, PT, R6, 0x1, RZ ;  /* 0x0000000106069810 */ /* 0x000fe40007ffe0ff */
[----:B------:R-:W-:Y:S02]  /*55fe0*/  ISETP.GE.U32.AND P0, PT, R12, R9, PT ;  /* 0x000000090c00720c */ /* 0x000fe40003f06070 */
[----:B------:R-:W-:-:S11]  /*55ff0*/  LOP3.LUT R12, RZ, R10, RZ, 0x33, !PT ;  /* 0x0000000aff0c7212 */ /* 0x000fd600078e33ff */
[----:B------:R-:W-:Y:S02]  /*56000*/  @P0 IADD3 R6, PT, PT, R6, 0x1, RZ ;  /* 0x0000000106060810 */ /* 0x000fe40007ffe0ff */
[----:B------:R-:W-:Y:S02]  /*56010*/  ISETP.NE.AND P0, PT, R10, RZ, PT ;  /* 0x000000ff0a00720c */ /* 0x000fe40003f05270 */
[----:B------:R-:W-:-:S04]  /*56020*/  @!P2 IADD3 R6, PT, PT, -R6, RZ, RZ ;  /* 0x000000ff0606a210 */ /* 0x000fc80007ffe1ff */
[----:B------:R-:W-:-:S04]  /*56030*/  SEL R6, R12, R6, !P0 ;  /* 0x000000060c067207 */ /* 0x000fc80004000000 */
[----:B------:R-:W-:Y:S02]  /*56040*/  LEA R13, R6, UR8, 0x3 ;  /* 0x00000008060d7c11 */ /* 0x000fe4000f8e18ff */
[----:B------:R-:W0:Y:S04]  /*56050*/  LDC.64 R6, c[0x0][0x388] ;  /* 0x0000e200ff067b82 */ /* 0x000e280000000a00 */
[----:B------:R-:W2:Y:S01]  /*56060*/  LDL R13, [R13] ;  /* 0x000000000d0d7983 */ /* 0x000ea20000100800 */
[----:B------:R-:W-:-:S05]  /*56070*/  IADD3 R15, PT, PT, R3, R8, RZ ;  /* 0x00000008030f7210 */ /* 0x000fca0007ffe0ff */
[----:B0-----:R-:W-:-:S05]  /*56080*/  IMAD.WIDE R6, R15, 0x4, R6 ;  /* 0x000000040f067825 */ /* 0x001fca00078e0206 */
        /* <DEDUP_REMOVED lines=10> */
[-C--:B------:R-:W-:Y:S02]  /*56130*/  @!P2 IADD3 R16, PT, PT, R16, -R9.reuse, RZ ;  /* 0x800000091010a210 */ /* 0x080fe40007ffe0ff */
        /* <DEDUP_REMOVED lines=41> */
[----:B------:R-:W-:-:S06]  /*563d0*/  LEA R11, R11, UR8, 0x3 ;  /* 0x000000080b0b7c11 */ /* 0x000fcc000f8e18ff */
[----:B------:R-:W2:Y:S01]  /*563e0*/  LDL R11, [R11] ;  /* 0x000000000b0b7983 */ /* 0x000ea20000100800 */
[----:B------:R-:W-:-:S03]  /*563f0*/  IADD3 R8, PT, PT, R8, 0x4, RZ ;  /* 0x0000000408087810 */ /* 0x000fc60007ffe0ff */
[----:B--2---:R1:W-:Y:S04]  /*56400*/  STG.E desc[UR6][R6.64+0xc], R11 ;  /* 0x00000c0b06007986 */ /* 0x0043e8000c101906 */
.L_x_70:
[----:B------:R-:W-:Y:S05]  /*56410*/  BRA.U !UP1, `(.L_x_69) ;  /* 0x0000000509907547 */ /* 0x000fea000b800000 */
[----:B------:R-:W-:Y:S02]  /*56420*/  UISETP.NE.AND UP0, UPT, UR62, 0x1, UPT ;  /* 0x000000013e00788c */ /* 0x000fe4000bf05270 */
[----:B------:R-:W-:-:S04]  /*56430*/  ULOP3.LUT UR4, UR5, 0x1, URZ, 0xc0, !UPT ;  /* 0x0000000105047892 */ /* 0x000fc8000f8ec0ff */
[----:B------:R-:W-:-:S03]  /*56440*/  UISETP.NE.U32.AND UP1, UPT, UR4, 0x1, UPT ;  /* 0x000000010400788c */ /* 0x000fc6000bf25070 */
[----:B------:R-:W-:Y:S08]  /*56450*/  BRA.U !UP0, `(.L_x_71) ;  /* 0x0000000108d87547 */ /* 0x000ff0000b800000 */
[----:B0-----:R-:W0:Y:S08]  /*56460*/  LDC.64 R4, c[0x0][0x3a0] ;  /* 0x0000e800ff047b82 */ /* 0x001e300000000a00 */
[----:B------:R-:W2:Y:S01]  /*56470*/  LDC R10, c[0x0][0x398] ;  /* 0x0000e600ff0a7b82 */ /* 0x000ea20000000800 */
[----:B0-----:R-:W-:-:S05]  /*56480*/  IMAD.WIDE.U32 R4, R8, 0x4, R4 ;  /* 0x0000000408047825 */ /* 0x001fca00078e0004 */
[----:B-1----:R-:W3:Y:S01]  /*56490*/  LDG.E R6, desc[UR6][R4.64] ;  /* 0x0000000604067981 */ /* 0x002ee2000c1e1900 */
[----:B--2---:R-:W-:Y:S02]  /*564a0*/  IABS R9, R10 ;  /* 0x0000000a00097213 */ /* 0x004fe40000000000 */
[----:B------:R-:W-:Y:S02]  /*564b0*/  ISETP.NE.AND P3, PT, R10, RZ, PT ;  /* 0x000000ff0a00720c */ /* 0x000fe40003f65270 */
[----:B------:R-:W0:Y:S08]  /*564c0*/  I2F.RP R14, R9 ;  /* 0x00000009000e7306 */ /* 0x000e300000209400 */
[----:B0-----:R-:W0:Y:S02]  /*564d0*/  MUFU.RCP R14, R14 ;  /* 0x0000000e000e7308 */ /* 0x001e240000001000 */
[----:B0-----:R-:W-:-:S06]  /*564e0*/  IADD3 R15, PT, PT, R14, 0xffffffe, RZ ;  /* 0x0ffffffe0e0f7810 */ /* 0x001fcc0007ffe0ff */
[----:B------:R-:W0:Y:S02]  /*564f0*/  F2I.FTZ.U32.TRUNC.NTZ R7, R15 ;  /* 0x0000000f00077305 */ /* 0x000e24000021f000 */
[----:B0-----:R-:W-:-:S05]  /*56500*/  IADD3 R12, PT, PT, RZ, -R7, RZ ;  /* 0x80000007ff0c7210 */ /* 0x001fca0007ffe0ff */
[----:B------:R-:W-:Y:S01]  /*56510*/  IMAD R11, R12, R9, RZ ;  /* 0x000000090c0b7224 */ /* 0x000fe200078e02ff */
[----:B---3--:R-:W-:Y:S02]  /*56520*/  SHF.L.U32 R13, R6, 0x9, RZ ;  /* 0x00000009060d7819 */ /* 0x008fe400000006ff */
[----:B------:R-:W-:Y:S02]  /*56530*/  MOV R6, RZ ;  /* 0x000000ff00067202 */ /* 0x000fe40000000f00 */
[----:B------:R-:W-:Y:S02]  /*56540*/  IABS R12, R13 ;  /* 0x0000000d000c7213 */ /* 0x000fe40000000000 */
[----:B------:R-:W-:Y:S01]  /*56550*/  LOP3.LUT R13, R13, R10, RZ, 0x3c, !PT ;  /* 0x0000000a0d0d7212 */ /* 0x000fe200078e3cff */
[----:B------:R-:W-:-:S03]  /*56560*/  IMAD.HI.U32 R11, R7, R11, R6 ;  /* 0x0000000b070b7227 */ /* 0x000fc600078e0006 */
[----:B------:R-:W-:-:S03]  /*56570*/  ISETP.GE.AND P2, PT, R13, RZ, PT ;  /* 0x000000ff0d00720c */ /* 0x000fc60003f46270 */
        /* <DEDUP_REMOVED lines=8> */
[----:B------:R-:W-:-:S04]  /*56600*/  @P0 IADD3 R6, PT, PT, R6, 0x1, RZ ;  /* 0x0000000106060810 */ /* 0x000fc80007ffe0ff */
        /* <DEDUP_REMOVED lines=8> */
[----:B------:R-:W3:Y:S02]  /*56690*/  LDG.E R4, desc[UR6][R4.64+0x4] ;  /* 0x0000040604047981 */ /* 0x000ee4000c1e1900 */
[----:B---3--:R-:W-:-:S04]  /*566a0*/  SHF.L.U32 R15, R4, 0x9, RZ ;  /* 0x00000009040f7819 */ /* 0x008fc800000006ff */
        /* <DEDUP_REMOVED lines=14> */
[----:B------:R-:W3:Y:S01]  /*56790*/  LDL R11, [R11] ;  /* 0x000000000b0b7983 */ /* 0x000ee20000100800 */
[----:B------:R-:W-:-:S03]  /*567a0*/  IADD3 R8, PT, PT, R8, 0x2, RZ ;  /* 0x0000000208087810 */ /* 0x000fc60007ffe0ff */
[----:B---3--:R2:W-:Y:S04]  /*567b0*/  STG.E desc[UR6][R6.64+0x4], R11 ;  /* 0x0000040b06007986 */ /* 0x0085e8000c101906 */
.L_x_71:
[----:B------:R-:W-:Y:S05]  /*567c0*/  BRA.U UP1, `(.L_x_69) ;  /* 0x0000000101a47547 */ /* 0x000fea000b800000 */
[----:B-12---:R-:W1:Y:S01]  /*567d0*/  LDC.64 R6, c[0x0][0x3a0] ;  /* 0x0000e800ff067b82 */ /* 0x006e620000000a00 */
[----:B------:R-:W0:Y:S01]  /*567e0*/  LDCU UR5, c[0x0][0x398] ;  /* 0x00007300ff0577ac */ /* 0x000e220008000800 */
[----:B-1----:R-:W-:-:S06]  /*567f0*/  IMAD.WIDE.U32 R6, R8, 0x4, R6 ;  /* 0x0000000408067825 */ /* 0x002fcc00078e0006 */
[----:B------:R1:W2:Y:S01]  /*56800*/  LDG.E R6, desc[UR6][R6.64] ;  /* 0x0000000606067981 */ /* 0x0002a2000c1e1900 */
[----:B0-----:R-:W-:Y:S01]  /*56810*/  IABS R11, UR5 ;  /* 0x00000005000b7c13 */ /* 0x001fe20008000000 */
[----:B------:R-:W-:-:S03]  /*56820*/  UISETP.NE.AND UP1, UPT, UR5, URZ, UPT ;  /* 0x000000ff0500728c */ /* 0x000fc6000bf25270 */
[----:B------:R-:W0:Y:S08]  /*56830*/  I2F.RP R10, R11 ;  /* 0x0000000b000a7306 */ /* 0x000e300000209400 */
[----:B0-----:R-:W0:Y:S02]  /*56840*/  MUFU.RCP R10, R10 ;  /* 0x0000000a000a7308 */ /* 0x001e240000001000 */
[----:B0-----:R-:W-:-:S06]  /*56850*/  IADD3 R5, PT, PT, R10, 0xffffffe, RZ ;  /* 0x0ffffffe0a057810 */ /* 0x001fcc0007ffe0ff */
[----:B------:R-:W0:Y:S02]  /*56860*/  F2I.FTZ.U32.TRUNC.NTZ R5, R5 ;  /* 0x0000000500057305 */ /* 0x000e24000021f000 */
[----:B0-----:R-:W-:-:S05]  /*56870*/  IADD3 R4, PT, PT, RZ, -R5, RZ ;  /* 0x80000005ff047210 */ /* 0x001fca0007ffe0ff */
[----:B-1----:R-:W-:Y:S02]  /*56880*/  IMAD R7, R4, R11, RZ ;  /* 0x0000000b04077224 */ /* 0x002fe400078e02ff */
[----:B------:R-:W-:-:S05]  /*56890*/  HFMA2 R4, -RZ, RZ, 0, 0 ;  /* 0x00000000ff047431 */ /* 0x000fca00000001ff */
[----:B------:R-:W-:Y:S01]  /*568a0*/  IMAD.HI.U32 R7, R5, R7, R4 ;  /* 0x0000000705077227 */ /* 0x000fe200078e0004 */
[----:B--2---:R-:W-:-:S04]  /*568b0*/  SHF.L.U32 R9, R6, 0x9, RZ ;  /* 0x0000000906097819 */ /* 0x004fc800000006ff */
[----:B------:R-:W-:Y:S02]  /*568c0*/  IABS R6, R9 ;  /* 0x0000000900067213 */ /* 0x000fe40000000000 */
[----:B------:R-:W-:Y:S02]  /*568d0*/  LOP3.LUT R9, R9, UR5, RZ, 0x3c, !PT ;  /* 0x0000000509097c12 */ /* 0x000fe4000f8e3cff */
[----:B------:R-:W-:Y:S02]  /*568e0*/  MOV R4, R6 ;  /* 0x0000000600047202 */ /* 0x000fe40000000f00 */
[----:B------:R-:W-:-:S03]  /*568f0*/  ISETP.GE.AND P1, PT, R9, RZ, PT ;  /* 0x000000ff0900720c */ /* 0x000fc60003f26270 */
[----:B------:R-:W-:-:S05]  /*56900*/  IMAD.HI.U32 R7, R7, R4, RZ ;  /* 0x0000000407077227 */ /* 0x000fca00078e00ff */
[----:B------:R-:W-:-:S05]  /*56910*/  R2UR UR4, R7 ;  /* 0x00000000070472ca */ /* 0x000fca00000e0000 */
[----:B------:R-:W-:-:S08]  /*56920*/  VOTEU.ANY UP0, P1 ;  /* 0x0000000000ff7886 */ /* 0x000fd00000800100 */
[----:B------:R-:W-:-:S05]  /*56930*/  IADD3 R5, PT, PT, RZ, -UR4, RZ ;  /* 0x80000004ff057c10 */ /* 0x000fca000fffe0ff */
[----:B------:R-:W-:Y:S01]  /*56940*/  IMAD R4, R11, R5, R4 ;  /* 0x000000050b047224 */ /* 0x000fe200078e0204 */
[----:B------:R-:W-:-:S04]  /*56950*/  MOV R5, UR4 ;  /* 0x0000000400057c02 */ /* 0x000fc80008000f00 */
[----:B------:R-:W-:-:S13]  /*56960*/  ISETP.GT.U32.AND P0, PT, R11, R4, PT ;  /* 0x000000040b00720c */ /* 0x000fda0003f04070 */
[----:B------:R-:W-:Y:S02]  /*56970*/  @!P0 IADD3 R5, PT, PT, R5, 0x1, RZ ;  /* 0x0000000105058810 */ /* 0x000fe40007ffe0ff */
[-C--:B------:R-:W-:Y:S02]  /*56980*/  @!P0 IADD3 R4, PT, PT, R4, -R11.reuse, RZ ;  /* 0x8000000b04048210 */ /* 0x080fe40007ffe0ff */
[----:B------:R-:W-:Y:S02]  /*56990*/  @!P0 R2UR UR4, R5 ;  /* 0x00000000050482ca */ /* 0x000fe400000e0000 */
[----:B------:R-:W-:-:S11]  /*569a0*/  ISETP.GE.U32.AND P0, PT, R4, R11, PT ;  /* 0x0000000b0400720c */ /* 0x000fd60003f06070 */
[----:B------:R-:W-:-:S04]  /*569b0*/  MOV R4, UR4 ;  /* 0x0000000400047c02 */ /* 0x000fc80008000f00 */
[----:B------:R-:W-:-:S04]  /*569c0*/  @P0 IADD3 R4, PT, PT, R4, 0x1, RZ ;  /* 0x0000000104040810 */ /* 0x000fc80007ffe0ff */
[----:B------:R-:W-:Y:S02]  /*569d0*/  @P0 R2UR UR4, R4 ;  /* 0x00000000040402ca */ /* 0x000fe400000e0000 */
[----:B------:R-:W0:Y:S11]  /*569e0*/  LDC.64 R4, c[0x0][0x388] ;  /* 0x0000e200ff047b82 */ /* 0x000e360000000a00 */
[----:B------:R-:W-:-:S02]  /*569f0*/  @!UP0 UIADD3 UR4, UPT, UPT, -UR4, URZ, URZ ;  /* 0x000000ff04048290 */ /* 0x000fc4000fffe1ff */
[----:B------:R-:W-:-:S04]  /*56a00*/  @!UP1 ULOP3.LUT UR4, URZ, UR5, URZ, 0x33, !UPT ;  /* 0x00000005ff049292 */ /* 0x000fc8000f8e33ff */
[----:B------:R-:W-:-:S09]  /*56a10*/  ULEA UR4, UR4, UR8, 0x3 ;  /* 0x0000000804047291 */ /* 0x000fd2000f8e18ff */
[----:B------:R-:W2:Y:S01]  /*56a20*/  LDL R7, [UR4] ;  /* 0x00000004ff077983 */ /* 0x000ea20008100800 */
[----:B------:R-:W-:-:S05]  /*56a30*/  IADD3 R9, PT, PT, R3, R8, RZ ;  /* 0x0000000803097210 */ /* 0x000fca0007ffe0ff */
[----:B0-----:R-:W-:-:S05]  /*56a40*/  IMAD.WIDE R4, R9, 0x4, R4 ;  /* 0x0000000409047825 */ /* 0x001fca00078e0204 */
[----:B--2---:R3:W-:Y:S02]  /*56a50*/  STG.E desc[UR6][R4.64], R7 ;  /* 0x0000000704007986 */ /* 0x0047e4000c101906 */
.L_x_69:
[----:B------:R-:W4:Y:S01]  /*56a60*/  LDCU UR4, c[0x0][0x370] ;  /* 0x00006e00ff0477ac */ /* 0x000f220008000800 */
[----:B0--3--:R-:W4:Y:S01]  /*56a70*/  LDC R4, c[0x0][0x360] ;  /* 0x0000d800ff047b82 */ /* 0x009f220000000800 */
[----:B------:R-:W1:Y:S02]  /*56a80*/  LDCU UR5, c[0x0][0x390] ;  /* 0x00007200ff0577ac */ /* 0x000e640008000800 */
[----:B-12---:R-:W-:Y:S01]  /*56a90*/  IADD3 R6, PT, PT, R20, UR5, RZ ;  /* 0x0000000514067c10 */ /* 0x006fe2000fffe0ff */
[----:B----4-:R-:W-:-:S05]  /*56aa0*/  IMAD R4, R4, UR4, RZ ;  /* 0x0000000404047c24 */ /* 0x010fca000f8e02ff */
[----:B------:R-:W-:-:S04]  /*56ab0*/  LEA R21, R4, R21, 0x9 ;  /* 0x0000001504157211 */ /* 0x000fc800078e48ff */
[----:B------:R-:W-:-:S13]  /*56ac0*/  ISETP.GE.AND P0, PT, R21, R6, PT ;  /* 0x000000061500720c */ /* 0x000fda0003f06270 */
[----:B------:R-:W-:Y:S05]  /*56ad0*/  @!P0 BRA `(.L_x_72) ;  /* 0xfffffd4800e08947 */ /* 0x000fea000383ffff */
.L_x_37:
[----:B------:R-:W-:Y:S05]  /*56ae0*/  BSYNC.RECONVERGENT B1 ;  /* 0x0000000000017941 */ /* 0x000fea0003800200 */
.L_x_36:
[----:B------:R-:W0:Y:S01]  /*56af0*/  LDCU UR4, c[0x0][0x364] ;  /* 0x00006c80ff0477ac */ /* 0x000e220008000800 */
[----:B------:R-:W0:Y:S01]  /*56b00*/  LDC R4, c[0x0][0x374] ;  /* 0x0000dd00ff047b82 */ /* 0x000e220000000800 */
[----:B------:R-:W1:Y:S01]  /*56b10*/  LDCU UR5, c[0x0][0x394] ;  /* 0x00007280ff0577ac */ /* 0x000e620008000800 */
[----:B0-----:R-:W-:-:S05]  /*56b20*/  IMAD R35, R4, UR4, R35 ;  /* 0x0000000404237c24 */ /* 0x001fca000f8e0223 */
[----:B-1----:R-:W-:-:S13]  /*56b30*/  ISETP.GE.AND P0, PT, R35, UR5, PT ;  /* 0x0000000523007c0c */ /* 0x002fda000bf06270 */
[----:B------:R-:W-:Y:S05]  /*56b40*/  @!P0 BRA `(.L_x_73) ;  /* 0xfffffd48008c8947 */ /* 0x000fea000383ffff */
[----:B------:R-:W-:Y:S05]  /*56b50*/  BSYNC.RECONVERGENT B0 ;  /* 0x0000000000007941 */ /* 0x000fea0003800200 */
.L_x_35:
[----:B------:R-:W-:Y:S05]  /*56b60*/  EXIT ;  /* 0x000000000000794d */ /* 0x000fea0003800000 */
        .weak           $__internal_0_$__cuda_sm20_sqrt_rn_f32_slowpath
        .type           $__internal_0_$__cuda_sm20_sqrt_rn_f32_slowpath,@function
        .size           $__internal_0_$__cuda_sm20_sqrt_rn_f32_slowpath,(.L_x_110 - $__internal_0_$__cuda_sm20_sqrt_rn_f32_slowpath)
$__internal_0_$__cuda_sm20_sqrt_rn_f32_slowpath:
[----:B------:R-:W-:-:S13]  /*56b70*/  LOP3.LUT P0, RZ, R5, 0x7fffffff, RZ, 0xc0, !PT ;  /* 0x7fffffff05ff7812 */ /* 0x000fda000780c0ff */
[----:B------:R-:W-:Y:S01]  /*56b80*/  @!P0 MOV R15, R5 ;  /* 0x00000005000f8202 */ /* 0x000fe20000000f00 */
[----:B------:R-:W-:Y:S06]  /*56b90*/  @!P0 BRA `(.L_x_74) ;  /* 0x0000000000408947 */ /* 0x000fec0003800000 */
[----:B------:R-:W-:-:S13]  /*56ba0*/  FSETP.GEU.FTZ.AND P0, PT, R5, RZ, PT ;  /* 0x000000ff0500720b */ /* 0x000fda0003f1e000 */
[----:B------:R-:W-:Y:S01]  /*56bb0*/  @!P0 MOV R15, 0x7fffffff ;  /* 0x7fffffff000f8802 */ /* 0x000fe20000000f00 */
[----:B------:R-:W-:Y:S06]  /*56bc0*/  @!P0 BRA `(.L_x_74) ;  /* 0x0000000000348947 */ /* 0x000fec0003800000 */
[----:B------:R-:W-:-:S13]  /*56bd0*/  FSETP.GTU.FTZ.AND P0, PT, |R5|, +INF , PT ;  /* 0x7f8000000500780b */ /* 0x000fda0003f1c200 */
[----:B------:R-:W-:Y:S01]  /*56be0*/  @P0 FADD.FTZ R15, R5, 1 ;  /* 0x3f800000050f0421 */ /* 0x000fe20000010000 */
[----:B------:R-:W-:Y:S06]  /*56bf0*/  @P0 BRA `(.L_x_74) ;  /* 0x0000000000280947 */ /* 0x000fec0003800000 */
[----:B------:R-:W-:-:S13]  /*56c00*/  FSETP.NEU.FTZ.AND P0, PT, |R5|, +INF , PT ;  /* 0x7f8000000500780b */ /* 0x000fda0003f1d200 */
[----:B------:R-:W-:Y:S01]  /*56c10*/  @P0 FFMA R14, R5, 1.84467440737095516160e+19, RZ ;  /* 0x5f800000050e0823 */ /* 0x000fe200000000ff */
[----:B------:R-:W-:-:S03]  /*56c20*/  @!P0 MOV R15, R5 ;  /* 0x00000005000f8202 */ /* 0x000fc60000000f00 */
[----:B------:R-:W0:Y:S02]  /*56c30*/  @P0 MUFU.RSQ R9, R14 ;  /* 0x0000000e00090308 */ /* 0x000e240000001400 */
[----:B0-----:R-:W-:Y:S01]  /*56c40*/  @P0 FMUL.FTZ R13, R14, R9 ;  /* 0x000000090e0d0220 */ /* 0x001fe20000410000 */
[----:B------:R-:W-:-:S03]  /*56c50*/  @P0 FMUL.FTZ R9, R9, 0.5 ;  /* 0x3f00000009090820 */ /* 0x000fc60000410000 */
[----:B------:R-:W-:-:S04]  /*56c60*/  @P0 FADD.FTZ R12, -R13, -RZ ;  /* 0x800000ff0d0c0221 */ /* 0x000fc80000010100 */
[----:B------:R-:W-:-:S04]  /*56c70*/  @P0 FFMA R12, R13, R12, R14 ;  /* 0x0000000c0d0c0223 */ /* 0x000fc8000000000e */
[----:B------:R-:W-:-:S04]  /*56c80*/  @P0 FFMA R9, R12, R9, R13 ;  /* 0x000000090c090223 */ /* 0x000fc8000000000d */
[----:B------:R-:W-:-:S07]  /*56c90*/  @P0 FMUL.FTZ R15, R9, 2.3283064365386962891e-10 ;  /* 0x2f800000090f0820 */ /* 0x000fce0000410000 */
.L_x_74:
[----:B------:R-:W-:-:S04]  /*56ca0*/  HFMA2 R9, -RZ, RZ, 0, 0 ;  /* 0x00000000ff097431 */ /* 0x000fc800000001ff */
[----:B------:R-:W-:Y:S05]  /*56cb0*/  RET.REL.NODEC R8 `(compute_windowed_fft) ;  /* 0xfffffa9008d07950 */ /* 0x000fea0003c3ffff */
.L_x_75:
[----:B------:R-:W-:-:S00]  /*56cc0*/  BRA `(.L_x_75) ;  /* 0xfffffffc00fc7947 */ /* 0x000fc0000383ffff */
[----:B------:R-:W-:-:S00]  /*56cd0*/  NOP ;  /* 0x0000000000007918 */ /* 0x000fc00000000000 */
        /* <DEDUP_REMOVED lines=10> */
.L_x_110:


//--------------------- .text.identityMatrix      --------------------------
	.section	.text.identityMatrix,"ax",@progbits
	.align	128
        .global         identityMatrix
        .type           identityMatrix,@function
        .size           identityMatrix,(.L_x_113 - identityMatrix)
        .other          identityMatrix,@"STO_CUDA_ENTRY STV_DEFAULT"
identityMatrix:
.text.identityMatrix:
[----:B------:R-:W-:Y:S01]  /*0000*/  LDC R1, c[0x0][0x37c] ;  /* 0x0000df00ff017b82 */ /* 0x000fe20000000800 */
[----:B------:R-:W0:Y:S07]  /*0010*/  S2R R2, SR_TID.Y ;  /* 0x0000000000027919 */ /* 0x000e2e0000002200 */
[----:B------:R-:W1:Y:S01]  /*0020*/  LDC R0, c[0x0][0x360] ;  /* 0x0000d800ff007b82 */ /* 0x000e620000000800 */
[----:B------:R-:W2:Y:S01]  /*0030*/  LDCU UR7, c[0x0][0x394] ;  /* 0x00007280ff0777ac */ /* 0x000ea20008000800 */
[----:B------:R-:W1:Y:S06]  /*0040*/  S2R R3, SR_TID.X ;  /* 0x0000000000037919 */ /* 0x000e6c0000002100 */
[----:B------:R-:W0:Y:S08]  /*0050*/  S2UR UR5, SR_CTAID.Y ;  /* 0x00000000000579c3 */ /* 0x000e300000002600 */
[----:B------:R-:W0:Y:S01]  /*0060*/  LDC R13, c[0x0][0x364] ;  /* 0x0000d900ff0d7b82 */ /* 0x000e220000000800 */
[----:B------:R-:W3:Y:S07]  /*0070*/  LDCU UR6, c[0x0][0x370] ;  /* 0x00006e00ff0677ac */ /* 0x000eee0008000800 */
[----:B------:R-:W1:Y:S01]  /*0080*/  S2UR UR4, SR_CTAID.X ;  /* 0x00000000000479c3 */ /* 0x000e620000002500 */
[----:B0-----:R-:W-:-:S05]  /*0090*/  IMAD R2, R13, UR5, R2 ;  /* 0x000000050d027c24 */ /* 0x001fca000f8e0202 */
[----:B--2---:R-:W-:Y:S01]  /*00a0*/  ISETP.GE.AND P0, PT, R2, UR7, PT ;  /* 0x0000000702007c0c */ /* 0x004fe2000bf06270 */
[C---:B-1----:R-:W-:Y:S02]  /*00b0*/  IMAD R3, R0.reuse, UR4, R3 ;  /* 0x0000000400037c24 */ /* 0x042fe4000f8e0203 */
[----:B---3--:R-:W-:-:S10]  /*00c0*/  IMAD R0, R0, UR6, RZ ;  /* 0x0000000600007c24 */ /* 0x008fd4000f8e02ff */
[----:B------:R-:W-:Y:S05]  /*00d0*/  @P0 EXIT ;  /* 0x000000000000094d */ /* 0x000fea0003800000 */
[----:B------:R-:W0:Y:S01]  /*00e0*/  I2F.U32.RP R9, R0 ;  /* 0x0000000000097306 */ /* 0x000e220000209000 */
[----:B------:R-:W1:Y:S01]  /*00f0*/  LDCU UR4, c[0x0][0x390] ;  /* 0x00007200ff0477ac */ /* 0x000e620008000800 */
[----:B------:R-:W-:Y:S01]  /*0100*/  IADD3 R5, PT, PT, R3, R0, RZ ;  /* 0x0000000003057210 */ /* 0x000fe20007ffe0ff */
[----:B------:R-:W-:Y:S01]  /*0110*/  IMAD.MOV R11, RZ, RZ, -R0 ;  /* 0x000000ffff0b7224 */ /* 0x000fe200078e0a00 */
[----:B------:R-:W-:Y:S01]  /*0120*/  ISETP.NE.U32.AND P2, PT, R0, RZ, PT ;  /* 0x000000ff0000720c */ /* 0x000fe20003f45070 */
[----:B------:R-:W2:Y:S03]  /*0130*/  LDCU.64 UR6, c[0x0][0x358] ;  /* 0x00006b00ff0677ac */ /* 0x000ea60008000a00 */
[----:B0-----:R-:W0:Y:S01]  /*0140*/  MUFU.RCP R9, R9 ;  /* 0x0000000900097308 */ /* 0x001e220000001000 */
[C---:B-1----:R-:W-:Y:S02]  /*0150*/  ISETP.GE.AND P0, PT, R5.reuse, UR4, PT ;  /* 0x0000000405007c0c */ /* 0x042fe4000bf06270 */
[----:B------:R-:W-:Y:S01]  /*0160*/  VIMNMX R4, PT, PT, R5, UR4, !PT ;  /* 0x0000000405047c48 */ /* 0x000fe2000ffe0100 */
[----:B------:R-:W1:Y:S01]  /*0170*/  LDCU UR4, c[0x0][0x374] ;  /* 0x00006e80ff0477ac */ /* 0x000e620008000800 */
[----:B------:R-:W-:Y:S01]  /*0180*/  SEL R8, RZ, 0x1, P0 ;  /* 0x00000001ff087807 */ /* 0x000fe20000000000 */
[----:B0-----:R-:W-:-:S04]  /*0190*/  VIADD R6, R9, 0xffffffe ;  /* 0x0ffffffe09067836 */ /* 0x001fc80000000000 */
[----:B------:R0:W3:Y:S01]  /*01a0*/  F2I.FTZ.U32.TRUNC.NTZ R7, R6 ;  /* 0x0000000600077305 */ /* 0x0000e2000021f000 */
[----:B-1----:R-:W-:Y:S02]  /*01b0*/  IMAD R13, R13, UR4, RZ ;  /* 0x000000040d0d7c24 */ /* 0x002fe4000f8e02ff */
[----:B0-----:R-:W-:Y:S02]  /*01c0*/  IMAD.MOV.U32 R6, RZ, RZ, RZ ;  /* 0x000000ffff067224 */ /* 0x001fe400078e00ff */
[----:B---3--:R-:W-:-:S04]  /*01d0*/  IMAD R11, R11, R7, RZ ;  /* 0x000000070b0b7224 */ /* 0x008fc800078e02ff */
[----:B------:R-:W-:Y:S01]  /*01e0*/  IMAD.HI.U32 R10, R7, R11, R6 ;  /* 0x0000000b070a7227 */ /* 0x000fe200078e0006 */
[-C--:B------:R-:W-:Y:S02]  /*01f0*/  IADD3 R7, PT, PT, R4, -R5.reuse, -R8 ;  /* 0x8000000504077210 */ /* 0x080fe40007ffe808 */
[----:B------:R-:W-:-:S03]  /*0200*/  IADD3 R11, PT, PT, R0, R5, RZ ;  /* 0x00000005000b7210 */ /* 0x000fc60007ffe0ff */
[----:B------:R-:W-:-:S04]  /*0210*/  IMAD.HI.U32 R9, R10, R7, RZ ;  /* 0x000000070a097227 */ /* 0x000fc800078e00ff */
[----:B------:R-:W-:-:S04]  /*0220*/  IMAD.MOV R4, RZ, RZ, -R9 ;  /* 0x000000ffff047224 */ /* 0x000fc800078e0a09 */
[C---:B------:R-:W-:Y:S01]  /*0230*/  IMAD R7, R0.reuse, R4, R7 ;  /* 0x0000000400077224 */ /* 0x040fe200078e0207 */
[----:B------:R-:W-:-:S04]  /*0240*/  IADD3 R4, PT, PT, R0, R11, RZ ;  /* 0x0000000b00047210 */ /* 0x000fc80007ffe0ff */
[----:B------:R-:W-:-:S13]  /*0250*/  ISETP.GE.U32.AND P0, PT, R7, R0, PT ;  /* 0x000000000700720c */ /* 0x000fda0003f06070 */
[----:B------:R-:W-:Y:S01]  /*0260*/  @P0 IADD3 R7, PT, PT, -R0, R7, RZ ;  /* 0x0000000700070210 */ /* 0x000fe20007ffe1ff */
[----:B------:R-:W-:-:S03]  /*0270*/  @P0 VIADD R9, R9, 0x1 ;  /* 0x0000000109090836 */ /* 0x000fc60000000000 */
[----:B------:R-:W-:-:S13]  /*0280*/  ISETP.GE.U32.AND P1, PT, R7, R0, PT ;  /* 0x000000000700720c */ /* 0x000fda0003f26070 */
[----:B------:R-:W-:Y:S01]  /*0290*/  @P1 VIADD R9, R9, 0x1 ;  /* 0x0000000109091836 */ /* 0x000fe20000000000 */
[----:B------:R-:W-:-:S05]  /*02a0*/  @!P2 LOP3.LUT R9, RZ, R0, RZ, 0x33, !PT ;  /* 0x00000000ff09a212 */ /* 0x000fca00078e33ff */
[----:B--2---:R-:W-:-:S07]  /*02b0*/  IMAD.IADD R10, R8, 0x1, R9 ;  /* 0x00000001080a7824 */ /* 0x004fce00078e0209 */
.L_x_81:
[----:B0-----:R-:W0:Y:S01]  /*02c0*/  LDC R12, c[0x0][0x390] ;  /* 0x0000e400ff0c7b82 */ /* 0x001e220000000800 */
[----:B------:R-:W-:Y:S01]  /*02d0*/  BSSY.RECONVERGENT B0, `(.L_x_76) ;  /* 0x0000020000007945 */ /* 0x000fe20003800200 */
[----:B0-----:R-:W-:-:S13]  /*02e0*/  ISETP.GE.AND P0, PT, R3, R12, PT ;  /* 0x0000000c0300720c */ /* 0x001fda0003f06270 */
[----:B-12---:R-:W-:Y:S05]  /*02f0*/  @P0 BRA `(.L_x_77) ;  /* 0x0000000000740947 */ /* 0x006fea0003800000 */
[----:B------:R-:W0:Y:S01]  /*0300*/  LDC.64 R6, c[0x0][0x380] ;  /* 0x0000e000ff067b82 */ /* 0x000e220000000a00 */
[----:B------:R-:W-:Y:S01]  /*0310*/  LOP3.LUT R14, R10, 0x3, RZ, 0xc0, !PT ;  /* 0x000000030a0e7812 */ /* 0x000fe200078ec0ff */
[----:B------:R-:W-:Y:S01]  /*0320*/  IMAD R15, R2, R12, R3 ;  /* 0x0000000c020f7224 */ /* 0x000fe200078e0203 */
[----:B------:R-:W-:Y:S01]  /*0330*/  BSSY.RECONVERGENT B1, `(.L_x_78) ;  /* 0x0000011000017945 */ /* 0x000fe20003800200 */
[----:B------:R-:W-:Y:S02]  /*0340*/  ISETP.GE.U32.AND P0, PT, R10, 0x3, PT ;  /* 0x000000030a00780c */ /* 0x000fe40003f06070 */
[----:B------:R-:W-:Y:S02]  /*0350*/  ISETP.NE.AND P1, PT, R14, 0x3, PT ;  /* 0x000000030e00780c */ /* 0x000fe40003f25270 */
[----:B------:R-:W1:Y:S01]  /*0360*/  LDC.64 R8, c[0x0][0x388] ;  /* 0x0000e200ff087b82 */ /* 0x000e620000000a00 */
[----:B0-----:R-:W-:-:S04]  /*0370*/  IMAD.WIDE R6, R15, 0x4, R6 ;  /* 0x000000040f067825 */ /* 0x001fc800078e0206 */
[----:B-1----:R-:W-:-:S04]  /*0380*/  IMAD.WIDE R8, R15, 0x4, R8 ;  /* 0x000000040f087825 */ /* 0x002fc800078e0208 */
[----:B------:R-:W-:Y:S02]  /*0390*/  IMAD.MOV.U32 R15, RZ, RZ, R3 ;  /* 0x000000ffff0f7224 */ /* 0x000fe400078e0003 */
[----:B------:R-:W-:Y:S05]  /*03a0*/  @!P1 BRA `(.L_x_79) ;  /* 0x0000000000249947 */ /* 0x000fea0003800000 */
[----:B------:R-:W2:Y:S01]  /*03b0*/  LDG.E R17, desc[UR6][R6.64] ;  /* 0x0000000606117981 */ /* 0x000ea2000c1e1900 */
[----:B------:R-:W-:Y:S02]  /*03c0*/  ISETP.NE.AND P1, PT, R14, RZ, PT ;  /* 0x000000ff0e00720c */ /* 0x000fe40003f25270 */
[----:B------:R-:W-:Y:S01]  /*03d0*/  MOV R15, R5 ;  /* 0x00000005000f7202 */ /* 0x000fe20000000f00 */
[----:B--2---:R0:W-:Y:S10]  /*03e0*/  STG.E desc[UR6][R8.64], R17 ;  /* 0x0000001108007986 */ /* 0x0041f4000c101906 */
[----:B------:R-:W-:Y:S05]  /*03f0*/  @!P1 BRA `(.L_x_79) ;  /* 0x0000000000109947 */ /* 0x000fea0003800000 */
[----:B------:R-:W-:-:S13]  /*0400*/  ISETP.NE.AND P1, PT, R14, 0x1, PT ;  /* 0x000000010e00780c */ /* 0x000fda0003f25270 */
[----:B------:R1:W-:Y:S01]  /*0410*/  @P1 STG.E desc[UR6][R8.64], R17 ;  /* 0x0000001108001986 */ /* 0x0003e2000c101906 */
[----:B------:R-:W-:Y:S01]  /*0420*/  @P1 IMAD.MOV.U32 R15, RZ, RZ, R4 ;  /* 0x000000ffff0f1224 */ /* 0x000fe200078e0004 */
[----:B------:R-:W-:-:S07]  /*0430*/  @!P1 MOV R15, R11 ;  /* 0x0000000b000f9202 */ /* 0x000fce0000000f00 */
.L_x_79:
[----:B------:R-:W-:Y:S05]  /*0440*/  BSYNC.RECONVERGENT B1 ;  /* 0x0000000000017941 */ /* 0x000fea0003800200 */
.L_x_78:
[----:B------:R-:W-:Y:S05]  /*0450*/  @!P0 BRA `(.L_x_77) ;  /* 0x00000000001c8947 */ /* 0x000fea0003800000 */
[----:B01----:R0:W5:Y:S02]  /*0460*/  LDG.E R17, desc[UR6][R6.64] ;  /* 0x0000000606117981 */ /* 0x003164000c1e1900 */
.L_x_80:
[----:B-----5:R1:W-:Y:S04]  /*0470*/  STG.E desc[UR6][R8.64], R17 ;  /* 0x0000001108007986 */ /* 0x0203e8000c101906 */
[----:B-12---:R-:W2:Y:S01]  /*0480*/  LDG.E R17, desc[UR6][R6.64] ;  /* 0x0000000606117981 */ /* 0x006ea2000c1e1900 */
[----:B------:R-:W-:-:S05]  /*0490*/  IMAD R15, R0, 0x4, R15 ;  /* 0x00000004000f7824 */ /* 0x000fca00078e020f */
[----:B------:R-:W-:Y:S01]  /*04a0*/  ISETP.GE.AND P0, PT, R15, R12, PT ;  /* 0x0000000c0f00720c */ /* 0x000fe20003f06270 */
[----:B--2---:R2:W-:-:S12]  /*04b0*/  STG.E desc[UR6][R8.64], R17 ;  /* 0x0000001108007986 */ /* 0x0045d8000c101906 */
[----:B------:R-:W-:Y:S05]  /*04c0*/  @!P0 BRA `(.L_x_80) ;  /* 0xfffffffc00e88947 */ /* 0x000fea000383ffff */
.L_x_77:
[----:B------:R-:W-:Y:S05]  /*04d0*/  BSYNC.RECONVERGENT B0 ;  /* 0x0000000000007941 */ /* 0x000fea0003800200 */
.L_x_76:
[----:B------:R-:W3:Y:S01]  /*04e0*/  LDCU UR4, c[0x0][0x394] ;  /* 0x00007280ff0477ac */ /* 0x000ee20008000800 */
[----:B------:R-:W-:-:S04]  /*04f0*/  IADD3 R2, PT, PT, R13, R2, RZ ;  /* 0x000000020d027210 */ /* 0x000fc80007ffe0ff */
[----:B---3--:R-:W-:-:S13]  /*0500*/  ISETP.GE.AND P0, PT, R2, UR4, PT ;  /* 0x0000000402007c0c */ /* 0x008fda000bf06270 */
[----:B------:R-:W-:Y:S05]  /*0510*/  @!P0 BRA `(.L_x_81) ;  /* 0xfffffffc00688947 */ /* 0x000fea000383ffff */
[----:B------:R-:W-:Y:S05]  /*0520*/  EXIT ;  /* 0x000000000000794d */ /* 0x000fea0003800000 */
.L_x_82:
        /* <DEDUP_REMOVED lines=13> */
.L_x_113:


//--------------------- .text.resample            --------------------------
	.section	.text.resample,"ax",@progbits
	.align	128
        .global         resample
        .type           resample,@function
        .size           resample,(.L_x_111 - resample)
        .other          resample,@"STO_CUDA_ENTRY STV_DEFAULT"
resample:
.text.resample:
[----:B------:R-:W-:Y:S01]  /*0000*/  LDC R1, c[0x0][0x37c] ;  /* 0x0000df00ff017b82 */ /* 0x000fe20000000800 */
[----:B------:R-:W0:Y:S07]  /*0010*/  S2R R19, SR_TID.Y ;  /* 0x0000000000137919 */ /* 0x000e2e0000002200 */
[----:B------:R-:W0:Y:S01]  /*0020*/  S2UR UR4, SR_CTAID.Y ;  /* 0x00000000000479c3 */ /* 0x000e220000002600 */
[----:B------:R-:W1:Y:S07]  /*0030*/  LDCU UR6, c[0x0][0x394] ;  /* 0x00007280ff0677ac */ /* 0x000e6e0008000800 */
[----:B------:R-:W0:Y:S01]  /*0040*/  LDC R22, c[0x0][0x364] ;  /* 0x0000d900ff167b82 */ /* 0x000e220000000800 */
[----:B------:R-:W2:Y:S01]  /*0050*/  LDCU UR5, c[0x0][0x374] ;  /* 0x00006e80ff0577ac */ /* 0x000ea20008000800 */
[----:B0-----:R-:W-:-:S02]  /*0060*/  IMAD R19, R22, UR4, R19 ;  /* 0x0000000416137c24 */ /* 0x001fc4000f8e0213 */
[----:B--2---:R-:W-:-:S03]  /*0070*/  IMAD R22, R22, UR5, RZ ;  /* 0x0000000516167c24 */ /* 0x004fc6000f8e02ff */
[----:B-1----:R-:W-:-:S13]  /*0080*/  ISETP.GE.AND P0, PT, R19, UR6, PT ;  /* 0x0000000613007c0c */ /* 0x002fda000bf06270 */
[----:B------:R-:W-:Y:S05]  /*0090*/  @P0 EXIT ;  /* 0x000000000000094d */ /* 0x000fea0003800000 */
[----:B------:R-:W0:Y:S01]  /*00a0*/  LDCU UR9, c[0x0][0x390] ;  /* 0x00007200ff0977ac */ /* 0x000e220008000800 */
[----:B------:R-:W1:Y:S01]  /*00b0*/  S2R R20, SR_TID.X ;  /* 0x0000000000147919 */ /* 0x000e620000002100 */
[----:B------:R-:W-:Y:S01]  /*00c0*/  IMAD.MOV.U32 R18, RZ, RZ, RZ ;  /* 0x000000ffff127224 */ /* 0x000fe200078e00ff */
[----:B------:R-:W2:Y:S01]  /*00d0*/  LDCU UR8, c[0x0][0x360] ;  /* 0x00006c00ff0877ac */ /* 0x000ea20008000800 */
[----:B------:R-:W1:Y:S01]  /*00e0*/  S2R R3, SR_CTAID.X ;  /* 0x0000000000037919 */ /* 0x000e620000002500 */
[----:B------:R-:W3:Y:S01]  /*00f0*/  LDCU.64 UR6, c[0x0][0x380] ;  /* 0x00007000ff0677ac */ /* 0x000ee20008000a00 */
[----:B------:R-:W2:Y:S01]  /*0100*/  LDCU UR4, c[0x0][0x370] ;  /* 0x00006e00ff0477ac */ /* 0x000ea20008000800 */
[----:B------:R-:W4:Y:S01]  /*0110*/  LDCU.64 UR10, c[0x0][0x358] ;  /* 0x00006b00ff0a77ac */ /* 0x000f220008000a00 */
[----:B0-----:R-:W-:Y:S01]  /*0120*/  I2FP.F32.S32 R0, UR9 ;  /* 0x0000000900007c45 */ /* 0x001fe20008201400 */
[----:B------:R-:W-:-:S04]  /*0130*/  IMAD R17, R19, UR9, RZ ;  /* 0x0000000913117c24 */ /* 0x000fc8000f8e02ff */
[----:B------:R-:W-:Y:S01]  /*0140*/  FMUL R0, R0, 0.001953125 ;  /* 0x3b00000000007820 */ /* 0x000fe20000400000 */
[----:B---3--:R-:W-:-:S03]  /*0150*/  UIADD3 UR5, UP0, UPT, UR6, 0x20, URZ ;  /* 0x0000002006057890 */ /* 0x008fc6000ff1e0ff */
[----:B------:R0:W3:Y:S01]  /*0160*/  FRND.CEIL R21, R0 ;  /* 0x0000000000157307 */ /* 0x0000e20000209000 */
[----:B--2---:R-:W-:Y:S02]  /*0170*/  UIMAD UR4, UR8, UR4, URZ ;  /* 0x00000004080472a4 */ /* 0x004fe4000f8e02ff */
[----:B------:R-:W-:Y:S02]  /*0180*/  UIADD3.X UR6, UPT, UPT, URZ, UR7, URZ, UP0, !UPT ;  /* 0x00000007ff067290 */ /* 0x000fe400087fe4ff */
[----:B------:R-:W-:Y:S01]  /*0190*/  USHF.L.U32 UR4, UR4, 0x9, URZ ;  /* 0x0000000904047899 */ /* 0x000fe200080006ff */
[----:B01--4-:R-:W-:-:S11]  /*01a0*/  IMAD R20, R3, UR8, R20 ;  /* 0x0000000803147c24 */ /* 0x013fd6000f8e0214 */
.L_x_97:
[----:B0-----:R-:W0:Y:S01]  /*01b0*/  LDC R16, c[0x0][0x390] ;  /* 0x0000e400ff107b82 */ /* 0x001e220000000800 */
[----:B------:R-:W1:Y:S01]  /*01c0*/  LDCU UR7, c[0x0][0x390] ;  /* 0x00007200ff0777ac */ /* 0x000e620008000800 */
[----:B------:R-:W-:Y:S01]  /*01d0*/  IMAD R13, R20, 0x200, R17 ;  /* 0x00000200140d7824 */ /* 0x000fe200078e0211 */
[----:B------:R-:W-:Y:S01]  /*01e0*/  BSSY.RECONVERGENT B1, `(.L_x_83) ;  /* 0x00000d0000017945 */ /* 0x000fe20003800200 */
[----:B-1----:R-:W-:-:S04]  /*01f0*/  IMAD R14, R19, UR7, RZ ;  /* 0x00000007130e7c24 */ /* 0x002fc8000f8e02ff */
[----:B------:R-:W-:Y:S02]  /*0200*/  VIADD R12, R14, UR7 ;  /* 0x000000070e0c7c36 */ /* 0x000fe40008000000 */
[----:B0-----:R-:W-:-:S04]  /*0210*/  IMAD R15, R22, R16, RZ ;  /* 0x00000010160f7224 */ /* 0x001fc800078e02ff */
[----:B------:R-:W-:-:S04]  /*0220*/  IMAD R0, R15, R18, RZ ;  /* 0x000000120f007224 */ /* 0x000fc800078e02ff */
[----:B------:R-:W-:-:S05]  /*0230*/  IMAD.IADD R11, R13, 0x1, R0 ;  /* 0x000000010d0b7824 */ /* 0x000fca00078e0200 */
[----:B------:R-:W-:-:S13]  /*0240*/  ISETP.GE.AND P0, PT, R11, R12, PT ;  /* 0x0000000c0b00720c */ /* 0x000fda0003f06270 */
[----:B------:R-:W-:Y:S05]  /*0250*/  @P0 BRA `(.L_x_84) ;  /* 0x0000000c00200947 */ /* 0x000fea0003800000 */
[----:B------:R-:W-:Y:S01]  /*0260*/  I2FP.F32.U32 R0, R19 ;  /* 0x0000001300007245 */ /* 0x000fe20000201000 */
[----:B------:R-:W0:Y:S01]  /*0270*/  LDC.64 R4, c[0x0][0x388] ;  /* 0x0000e200ff047b82 */ /* 0x000e220000000a00 */
[----:B------:R-:W-:-:S03]  /*0280*/  HFMA2 R10, -RZ, RZ, 0, 0 ;  /* 0x00000000ff0a7431 */ /* 0x000fc600000001ff */
[----:B---3--:R-:W-:-:S04]  /*0290*/  FMUL R2, R21, R0 ;  /* 0x0000000015027220 */ /* 0x008fc80000400000 */
[----:B------:R-:W-:-:S04]  /*02a0*/  FFMA R2, R21, R0, R2 ;  /* 0x0000000015027223 */ /* 0x000fc80000000002 */
[----:B------:R-:W1:Y:S02]  /*02b0*/  F2I.TRUNC.NTZ R3, R2 ;  /* 0x0000000200037305 */ /* 0x000e64000020f100 */
[----:B-1----:R-:W-:-:S04]  /*02c0*/  IMAD R3, R20, 0x2, R3 ;  /* 0x0000000214037824 */ /* 0x002fc800078e0203 */
[----:B0-----:R-:W-:-:S07]  /*02d0*/  IMAD.WIDE R4, R3, 0x4, R4 ;  /* 0x0000000403047825 */ /* 0x001fce00078e0204 */
.L_x_96:
[----:B0-----:R-:W0:Y:S02]  /*02e0*/  LDC.64 R2, c[0x0][0x380] ;  /* 0x0000e000ff027b82 */ /* 0x001e240000000a00 */
[----:B0-----:R-:W-:-:S05]  /*02f0*/  IMAD.WIDE R6, R11, 0x4, R2 ;  /* 0x000000040b067825 */ /* 0x001fca00078e0202 */
[----:B------:R-:W2:Y:S01]  /*0300*/  LDG.E R9, desc[UR10][R6.64] ;  /* 0x0000000a06097981 */ /* 0x000ea2000c1e1900 */
[C---:B------:R-:W-:Y:S01]  /*0310*/  VIADDMNMX R25, R11.reuse, 0xffffff00, R14, !PT ;  /* 0xffffff000b197846 */ /* 0x040fe2000780010e */
[----:B------:R-:W-:Y:S01]  /*0320*/  BSSY.RECONVERGENT B0, `(.L_x_85) ;  /* 0x00000a3000007945 */ /* 0x000fe20003800200 */
[----:B------:R-:W-:Y:S01]  /*0330*/  VIADDMNMX R0, R11, 0x100, R12, PT ;  /* 0x000001000b007846 */ /* 0x000fe2000380010c */
[----:B------:R-:W-:Y:S02]  /*0340*/  IMAD.MOV.U32 R23, RZ, RZ, RZ ;  /* 0x000000ffff177224 */ /* 0x000fe400078e00ff */
[----:B------:R-:W-:Y:S01]  /*0350*/  IMAD.MOV.U32 R24, RZ, RZ, RZ ;  /* 0x000000ffff187224 */ /* 0x000fe200078e00ff */
[----:B------:R-:W-:Y:S01]  /*0360*/  ISETP.GE.AND P0, PT, R25, R0, PT ;  /* 0x000000001900720c */ /* 0x000fe20003f06270 */
[----:B--2---:R-:W-:-:S12]  /*0370*/  IMAD.MOV.U32 R8, RZ, RZ, R9 ;  /* 0x000000ffff087224 */ /* 0x004fd800078e0009 */
[----:B------:R-:W-:Y:S05]  /*0380*/  @P0 BRA `(.L_x_86) ;  /* 0x0000000800700947 */ /* 0x000fea0003800000 */
[----:B------:R-:W-:Y:S01]  /*0390*/  IMAD R8, R15, R18, RZ ;  /* 0x000000120f087224 */ /* 0x000fe200078e02ff */
[----:B------:R-:W-:Y:S01]  /*03a0*/  IADD3 R23, PT, PT, R17, R16, RZ ;  /* 0x0000001011177210 */ /* 0x000fe20007ffe0ff */
[----:B------:R-:W-:Y:S02]  /*03b0*/  BSSY.RECONVERGENT B2, `(.L_x_87) ;  /* 0x000004b000027945 */ /* 0x000fe40003800200 */
[----:B------:R-:W-:-:S04]  /*03c0*/  IMAD.IADD R7, R13, 0x1, R8 ;  /* 0x000000010d077824 */ /* 0x000fc800078e0208 */
[----:B------:R-:W-:Y:S02]  /*03d0*/  IMAD R0, R10, UR4, R7 ;  /* 0x000000040a007c24 */ /* 0x000fe4000f8e0207 */
[----:B------:R-:W-:Y:S02]  /*03e0*/  IMAD.IADD R7, R17, 0x1, R8 ;  /* 0x0000000111077824 */ /* 0x000fe400078e0208 */
[----:B------:R-:W-:-:S03]  /*03f0*/  VIADD R6, R0, 0x100 ;  /* 0x0000010000067836 */ /* 0x000fc60000000000 */
[----:B------:R-:W-:Y:S02]  /*0400*/  VIADDMNMX R7, R0, 0xffffff00, R7, !PT ;  /* 0xffffff0000077846 */ /* 0x000fe40007800107 */
[----:B------:R-:W-:Y:S01]  /*0410*/  VIADDMNMX R6, R23, R8, R6, PT ;  /* 0x0000000817067246 */ /* 0x000fe20003800106 */
[----:B------:R-:W-:Y:S01]  /*0420*/  IMAD.MOV.U32 R8, RZ, RZ, R9 ;  /* 0x000000ffff087224 */ /* 0x000fe200078e0009 */
[----:B------:R-:W-:-:S03]  /*0430*/  MOV R23, RZ ;  /* 0x000000ff00177202 */ /* 0x000fc60000000f00 */
[----:B------:R-:W-:Y:S02]  /*0440*/  IMAD.IADD R0, R7, 0x1, -R6 ;  /* 0x0000000107007824 */ /* 0x000fe400078e0a06 */
[----:B------:R-:W-:-:S03]  /*0450*/  IMAD.IADD R24, R6, 0x1, -R7 ;  /* 0x0000000106187824 */ /* 0x000fc600078e0a07 */
[----:B------:R-:W-:Y:S01]  /*0460*/  ISETP.GT.U32.AND P0, PT, R0, -0x10, PT ;  /* 0xfffffff00000780c */ /* 0x000fe20003f04070 */
[----:B------:R-:W-:Y:S01]  /*0470*/  IMAD.MOV.U32 R0, RZ, RZ, RZ ;  /* 0x000000ffff007224 */ /* 0x000fe200078e00ff */
[----:B------:R-:W-:-:S04]  /*0480*/  LOP3.LUT R32, R24, 0xf, RZ, 0xc0, !PT ;  /* 0x0000000f18207812 */ /* 0x000fc800078ec0ff */
[----:B------:R-:W-:-:S07]  /*0490*/  ISETP.NE.AND P1, PT, R32, RZ, PT ;  /* 0x000000ff2000720c */ /* 0x000fce0003f25270 */
[----:B------:R-:W-:Y:S06]  /*04a0*/  @P0 BRA `(.L_x_88) ;  /* 0x0000000000ec0947 */ /* 0x000fec0003800000 */
[----:B------:R-:W-:Y:S01]  /*04b0*/  LOP3.LUT R0, R24, 0xfffffff0, RZ, 0xc0, !PT ;  /* 0xfffffff018007812 */ /* 0x000fe200078ec0ff */
[----:B------:R-:W-:Y:S02]  /*04c0*/  IMAD.MOV.U32 R23, RZ, RZ, RZ ;  /* 0x000000ffff177224 */ /* 0x000fe400078e00ff */
[----:B------:R-:W-:Y:S01]  /*04d0*/  IMAD.MOV.U32 R8, RZ, RZ, R9 ;  /* 0x000000ffff087224 */ /* 0x000fe200078e0009 */
[----:B------:R-:W-:-:S07]  /*04e0*/  IADD3 R26, PT, PT, -R0, RZ, RZ ;  /* 0x000000ff001a7210 */ /* 0x000fce0007ffe1ff */
.L_x_89:
[----:B------:R-:W-:Y:S02]  /*04f0*/  IMAD.U32 R6, RZ, RZ, UR5 ;  /* 0x00000005ff067e24 */ /* 0x000fe4000f8e00ff */
[----:B------:R-:W-:Y:S02]  /*0500*/  IMAD.U32 R7, RZ, RZ, UR6 ;  /* 0x00000006ff077e24 */ /* 0x000fe4000f8e00ff */
[----:B------:R-:W-:-:S05]  /*0510*/  IMAD.WIDE R6, R25, 0x4, R6 ;  /* 0x0000000419067825 */ /* 0x000fca00078e0206 */
[----:B------:R-:W2:Y:S04]  /*0520*/  LDG.E R34, desc[UR10][R6.64+-0x20] ;  /* 0xffffe00a06227981 */ /* 0x000ea8000c1e1900 */
[----:B------:R-:W3:Y:S04]  /*0530*/  LDG.E R31, desc[UR10][R6.64+-0x1c] ;  /* 0xffffe40a061f7981 */ /* 0x000ee8000c1e1900 */
[----:B------:R-:W4:Y:S04]  /*0540*/  LDG.E R30, desc[UR10][R6.64+-0x18] ;  /* 0xffffe80a061e7981 */ /* 0x000f28000c1e1900 */
[----:B------:R-:W5:Y:S04]  /*0550*/  LDG.E R29, desc[UR10][R6.64+-0x14] ;  /* 0xffffec0a061d7981 */ /* 0x000f68000c1e1900 */
[----:B------:R-:W5:Y:S04]  /*0560*/  LDG.E R28, desc[UR10][R6.64+-0x10] ;  /* 0xfffff00a061c7981 */ /* 0x000f68000c1e1900 */
[----:B------:R-:W5:Y:S04]  /*0570*/  LDG.E R27, desc[UR10][R6.64+-0xc] ;  /* 0xfffff40a061b7981 */ /* 0x000f68000c1e1900 */
[----:B------:R-:W5:Y:S01]  /*0580*/  LDG.E R33, desc[UR10][R6.64+0x14] ;  /* 0x0000140a06217981 */ /* 0x000f62000c1e1900 */
[----:B--2---:R-:W-:-:S03]  /*0590*/  FADD R36, R34, R23 ;  /* 0x0000001722247221 */ /* 0x004fc60000000000 */
[----:B------:R-:W2:Y:S01]  /*05a0*/  LDG.E R23, desc[UR10][R6.64+-0x8] ;  /* 0xfffff80a06177981 */ /* 0x000ea2000c1e1900 */
[-CC-:B---3--:R-:W-:Y:S02]  /*05b0*/  FMNMX3 R9, R9, R34.reuse, R31.reuse, !PT ;  /* 0x0000002209097276 */ /* 0x188fe4000780001f */
[--C-:B------:R-:W-:Y:S02]  /*05c0*/  FMNMX3 R34, R8, R34, R31.reuse, PT ;  /* 0x0000002208227276 */ /* 0x100fe4000380001f */
[----:B------:R-:W2:Y:S01]  /*05d0*/  LDG.E R8, desc[UR10][R6.64+-0x4] ;  /* 0xfffffc0a06087981 */ /* 0x000ea2000c1e1900 */
[----:B------:R-:W-:-:S04]  /*05e0*/  FADD R31, R36, R31 ;  /* 0x0000001f241f7221 */ /* 0x000fc80000000000 */
[----:B----4-:R-:W-:Y:S01]  /*05f0*/  FADD R36, R31, R30 ;  /* 0x0000001e1f247221 */ /* 0x010fe20000000000 */
[-CC-:B-----5:R-:W-:Y:S02]  /*0600*/  FMNMX3 R31, R9, R30.reuse, R29.reuse, !PT ;  /* 0x0000001e091f7276 */ /* 0x1a0fe4000780001d */
[--C-:B------:R-:W-:Y:S01]  /*0610*/  FMNMX3 R34, R34, R30, R29.reuse, PT ;  /* 0x0000001e22227276 */ /* 0x100fe2000380001d */
[----:B------:R-:W-:Y:S01]  /*0620*/  FADD R29, R36, R29 ;  /* 0x0000001d241d7221 */ /* 0x000fe20000000000 */
[----:B------:R-:W3:Y:S01]  /*0630*/  LDG.E R9, desc[UR10][R6.64] ;  /* 0x0000000a06097981 */ /* 0x000ee2000c1e1900 */
[-CC-:B------:R-:W-:Y:S02]  /*0640*/  FMNMX3 R31, R31, R28.reuse, R27.reuse, !PT ;  /* 0x0000001c1f1f7276 */ /* 0x180fe4000780001b */
[----:B------:R-:W-:Y:S01]  /*0650*/  FADD R30, R29, R28 ;  /* 0x0000001c1d1e7221 */ /* 0x000fe20000000000 */
[--C-:B------:R-:W-:Y:S02]  /*0660*/  FMNMX3 R34, R34, R28, R27.reuse, PT ;  /* 0x0000001c22227276 */ /* 0x100fe4000380001b */
[----:B------:R-:W4:Y:S01]  /*0670*/  LDG.E R28, desc[UR10][R6.64+0x4] ;  /* 0x0000040a061c7981 */ /* 0x000f22000c1e1900 */
[----:B------:R-:W-:-:S03]  /*0680*/  FADD R30, R30, R27 ;  /* 0x0000001b1e1e7221 */ /* 0x000fc60000000000 */
[----:B------:R-:W5:Y:S01]  /*0690*/  LDG.E R27, desc[UR10][R6.64+0x8] ;  /* 0x0000080a061b7981 */ /* 0x000f62000c1e1900 */
[-CC-:B--2---:R-:W-:Y:S01]  /*06a0*/  FMNMX3 R29, R31, R23.reuse, R8.reuse, !PT ;  /* 0x000000171f1d7276 */ /* 0x184fe20007800008 */
[----:B------:R-:W-:Y:S02]  /*06b0*/  FADD R31, R30, R23 ;  /* 0x000000171e1f7221 */ /* 0x000fe40000000000 */
[----:B------:R-:W2:Y:S01]  /*06c0*/  LDG.E R30, desc[UR10][R6.64+0xc] ;  /* 0x00000c0a061e7981 */ /* 0x000ea2000c1e1900 */
[----:B------:R-:W-:-:S03]  /*06d0*/  FMNMX3 R23, R34, R23, R8, PT ;  /* 0x0000001722177276 */ /* 0x000fc60003800008 */
[----:B------:R-:W2:Y:S01]  /*06e0*/  LDG.E R34, desc[UR10][R6.64+0x10] ;  /* 0x0000100a06227981 */ /* 0x000ea2000c1e1900 */
[----:B------:R-:W-:-:S03]  /*06f0*/  FADD R36, R31, R8 ;  /* 0x000000081f247221 */ /* 0x000fc60000000000 */
[----:B------:R-:W2:Y:S04]  /*0700*/  LDG.E R8, desc[UR10][R6.64+0x18] ;  /* 0x0000180a06087981 */ /* 0x000ea8000c1e1900 */
[----:B------:R0:W2:Y:S01]  /*0710*/  LDG.E R31, desc[UR10][R6.64+0x1c] ;  /* 0x00001c0a061f7981 */ /* 0x0000a2000c1e1900 */
[----:B---3--:R-:W-:Y:S01]  /*0720*/  FADD R35, R36, R9 ;  /* 0x0000000924237221 */ /* 0x008fe20000000000 */
[----:B----4-:R-:W-:-:S03]  /*0730*/  FMNMX3 R29, R29, R9, R28, !PT ;  /* 0x000000091d1d7276 */ /* 0x010fc6000780001c */
[--C-:B------:R-:W-:Y:S01]  /*0740*/  FADD R36, R35, R28.reuse ;  /* 0x0000001c23247221 */ /* 0x100fe20000000000 */
[----:B------:R-:W-:Y:S01]  /*0750*/  FMNMX3 R23, R23, R9, R28, PT ;  /* 0x0000000917177276 */ /* 0x000fe2000380001c */
[----:B------:R-:W-:Y:S02]  /*0760*/  VIADD R26, R26, 0x10 ;  /* 0x000000101a1a7836 */ /* 0x000fe40000000000 */
[----:B-----5:R-:W-:-:S03]  /*0770*/  FADD R9, R36, R27 ;  /* 0x0000001b24097221 */ /* 0x020fc60000000000 */
[----:B------:R-:W-:Y:S01]  /*0780*/  ISETP.NE.AND P0, PT, R26, RZ, PT ;  /* 0x000000ff1a00720c */ /* 0x000fe20003f05270 */
[----:B------:R-:W-:Y:S02]  /*0790*/  VIADD R25, R25, 0x10 ;  /* 0x0000001019197836 */ /* 0x000fe40000000000 */
[--C-:B--2---:R-:W-:Y:S01]  /*07a0*/  FADD R9, R9, R30.reuse ;  /* 0x0000001e09097221 */ /* 0x104fe20000000000 */
[----:B------:R-:W-:-:S03]  /*07b0*/  FMNMX3 R29, R29, R27, R30, !PT ;  /* 0x0000001b1d1d7276 */ /* 0x000fc6000780001e */
[----:B------:R-:W-:Y:S01]  /*07c0*/  FADD R28, R9, R34 ;  /* 0x00000022091c7221 */ /* 0x000fe20000000000 */
[----:B------:R-:W-:-:S03]  /*07d0*/  FMNMX3 R23, R23, R27, R30, PT ;  /* 0x0000001b17177276 */ /* 0x000fc6000380001e */
[--C-:B0-----:R-:W-:Y:S01]  /*07e0*/  FADD R7, R28, R33.reuse ;  /* 0x000000211c077221 */ /* 0x101fe20000000000 */
[-CC-:B------:R-:W-:Y:S02]  /*07f0*/  FMNMX3 R29, R29, R34.reuse, R33.reuse, !PT ;  /* 0x000000221d1d7276 */ /* 0x180fe40007800021 */
[----:B------:R-:W-:Y:S01]  /*0800*/  FMNMX3 R23, R23, R34, R33, PT ;  /* 0x0000002217177276 */ /* 0x000fe20003800021 */
[----:B------:R-:W-:Y:S01]  /*0810*/  FADD R6, R7, R8 ;  /* 0x0000000807067221 */ /* 0x000fe20000000000 */
[-CC-:B------:R-:W-:Y:S02]  /*0820*/  FMNMX3 R9, R29, R8.reuse, R31.reuse, !PT ;  /* 0x000000081d097276 */ /* 0x180fe4000780001f */
[--C-:B------:R-:W-:Y:S01]  /*0830*/  FMNMX3 R8, R23, R8, R31.reuse, PT ;  /* 0x0000000817087276 */ /* 0x100fe2000380001f */
[----:B------:R-:W-:Y:S01]  /*0840*/  FADD R23, R6, R31 ;  /* 0x0000001f06177221 */ /* 0x000fe20000000000 */
[----:B------:R-:W-:Y:S06]  /*0850*/  @P0 BRA `(.L_x_89) ;  /* 0xfffffffc00240947 */ /* 0x000fec000383ffff */
.L_x_88:
[----:B------:R-:W-:Y:S05]  /*0860*/  BSYNC.RECONVERGENT B2 ;  /* 0x0000000000027941 */ /* 0x000fea0003800200 */
.L_x_87:
[----:B------:R-:W-:Y:S01]  /*0870*/  BSSY.RECONVERGENT B2, `(.L_x_90) ;  /* 0x000004c000027945 */ /* 0x000fe20003800200 */
[----:B------:R-:W-:-:S03]  /*0880*/  LOP3.LUT R35, R24, 0x7, RZ, 0xc0, !PT ;  /* 0x0000000718237812 */ /* 0x000fc600078ec0ff */
[----:B------:R-:W-:Y:S05]  /*0890*/  @!P1 BRA `(.L_x_91) ;  /* 0x0000000400249947 */ /* 0x000fea0003800000 */
[----:B------:R-:W-:Y:S01]  /*08a0*/  ISETP.GE.U32.AND P0, PT, R32, 0x8, PT ;  /* 0x000000082000780c */ /* 0x000fe20003f06070 */
[----:B------:R-:W-:Y:S01]  /*08b0*/  BSSY.RECONVERGENT B3, `(.L_x_92) ;  /* 0x000001e000037945 */ /* 0x000fe20003800200 */
[----:B------:R-:W-:-:S11]  /*08c0*/  ISETP.NE.AND P1, PT, R35, RZ, PT ;  /* 0x000000ff2300720c */ /* 0x000fd60003f25270 */
[----:B------:R-:W-:Y:S05]  /*08d0*/  @!P0 BRA `(.L_x_93) ;  /* 0x00000000006c8947 */ /* 0x000fea0003800000 */
[----:B------:R-:W-:-:S05]  /*08e0*/  IMAD.WIDE R6, R25, 0x4, R2 ;  /* 0x0000000419067825 */ /* 0x000fca00078e0202 */
[----:B------:R-:W2:Y:S04]  /*08f0*/  LDG.E R32, desc[UR10][R6.64] ;  /* 0x0000000a06207981 */ /* 0x000ea8000c1e1900 */
[----:B------:R-:W3:Y:S04]  /*0900*/  LDG.E R31, desc[UR10][R6.64+0x4] ;  /* 0x0000040a061f7981 */ /* 0x000ee8000c1e1900 */
[----:B------:R-:W4:Y:S04]  /*0910*/  LDG.E R29, desc[UR10][R6.64+0x8] ;  /* 0x0000080a061d7981 */ /* 0x000f28000c1e1900 */
[----:B------:R-:W5:Y:S04]  /*0920*/  LDG.E R28, desc[UR10][R6.64+0xc] ;  /* 0x00000c0a061c7981 */ /* 0x000f68000c1e1900 */
[----:B------:R-:W5:Y:S04]  /*0930*/  LDG.E R30, desc[UR10][R6.64+0x10] ;  /* 0x0000100a061e7981 */ /* 0x000f68000c1e1900 */
[----:B------:R-:W5:Y:S04]  /*0940*/  LDG.E R27, desc[UR10][R6.64+0x14] ;  /* 0x0000140a061b7981 */ /* 0x000f68000c1e1900 */
[----:B------:R-:W5:Y:S04]  /*0950*/  LDG.E R26, desc[UR10][R6.64+0x18] ;  /* 0x0000180a061a7981 */ /* 0x000f68000c1e1900 */
[----:B------:R0:W5:Y:S01]  /*0960*/  LDG.E R33, desc[UR10][R6.64+0x1c] ;  /* 0x00001c0a06217981 */ /* 0x000162000c1e1900 */
[----:B------:R-:W-:Y:S01]  /*0970*/  IADD3 R0, PT, PT, R0, 0x8, RZ ;  /* 0x0000000800007810 */ /* 0x000fe20007ffe0ff */
[----:B------:R-:W-:-:S02]  /*0980*/  VIADD R25, R25, 0x8 ;  /* 0x0000000819197836 */ /* 0x000fc40000000000 */
[----:B--2---:R-:W-:-:S04]  /*0990*/  FADD R34, R23, R32 ;  /* 0x0000002017227221 */ /* 0x004fc80000000000 */
[--C-:B---3--:R-:W-:Y:S01]  /*09a0*/  FADD R34, R34, R31.reuse ;  /* 0x0000001f22227221 */ /* 0x108fe20000000000 */
[-CC-:B------:R-:W-:Y:S02]  /*09b0*/  FMNMX3 R9, R9, R32.reuse, R31.reuse, !PT ;  /* 0x0000002009097276 */ /* 0x180fe4000780001f */
[----:B------:R-:W-:Y:S01]  /*09c0*/  FMNMX3 R8, R8, R32, R31, PT ;  /* 0x0000002008087276 */ /* 0x000fe2000380001f */
[----:B----4-:R-:W-:-:S04]  /*09d0*/  FADD R23, R34, R29 ;  /* 0x0000001d22177221 */ /* 0x010fc80000000000 */
[--C-:B-----5:R-:W-:Y:S01]  /*09e0*/  FADD R23, R23, R28.reuse ;  /* 0x0000001c17177221 */ /* 0x120fe20000000000 */
[-CC-:B------:R-:W-:Y:S02]  /*09f0*/  FMNMX3 R9, R9, R29.reuse, R28.reuse, !PT ;  /* 0x0000001d09097276 */ /* 0x180fe4000780001c */
[----:B------:R-:W-:Y:S01]  /*0a00*/  FMNMX3 R8, R8, R29, R28, PT ;  /* 0x0000001d08087276 */ /* 0x000fe2000380001c */
[----:B------:R-:W-:-:S04]  /*0a10*/  FADD R32, R23, R30 ;  /* 0x0000001e17207221 */ /* 0x000fc80000000000 */
[--C-:B------:R-:W-:Y:S01]  /*0a20*/  FADD R23, R32, R27.reuse ;  /* 0x0000001b20177221 */ /* 0x100fe20000000000 */
[-CC-:B------:R-:W-:Y:S02]  /*0a30*/  FMNMX3 R9, R9, R30.reuse, R27.reuse, !PT ;  /* 0x0000001e09097276 */ /* 0x180fe4000780001b */
[----:B------:R-:W-:Y:S01]  /*0a40*/  FMNMX3 R8, R8, R30, R27, PT ;  /* 0x0000001e08087276 */ /* 0x000fe2000380001b */
[----:B0-----:R-:W-:Y:S01]  /*0a50*/  FADD R6, R23, R26 ;  /* 0x0000001a17067221 */ /* 0x001fe20000000000 */
[----:B------:R-:W-:-:S03]  /*0a60*/  FMNMX3 R9, R9, R26, R33, !PT ;  /* 0x0000001a09097276 */ /* 0x000fc60007800021 */
[--C-:B------:R-:W-:Y:S01]  /*0a70*/  FADD R23, R6, R33.reuse ;  /* 0x0000002106177221 */ /* 0x100fe20000000000 */
[----:B------:R-:W-:-:S07]  /*0a80*/  FMNMX3 R8, R8, R26, R33, PT ;  /* 0x0000001a08087276 */ /* 0x000fce0003800021 */
.L_x_93:
[----:B------:R-:W-:Y:S05]  /*0a90*/  BSYNC.RECONVERGENT B3 ;  /* 0x0000000000037941 */ /* 0x000fea0003800200 */
.L_x_92:
[----:B------:R-:W-:Y:S05]  /*0aa0*/  @!P1 BRA `(.L_x_91) ;  /* 0x0000000000a09947 */ /* 0x000fea0003800000 */
[----:B------:R-:W-:-:S13]  /*0ab0*/  ISETP.GE.U32.AND P0, PT, R35, 0x4, PT ;  /* 0x000000042300780c */ /* 0x000fda0003f06070 */
[----:B------:R-:W-:-:S05]  /*0ac0*/  @P0 IMAD.WIDE R6, R25, 0x4, R2 ;  /* 0x0000000419060825 */ /* 0x000fca00078e0202 */
[----:B------:R-:W2:Y:S04]  /*0ad0*/  @P0 LDG.E R28, desc[UR10][R6.64] ;  /* 0x0000000a061c0981 */ /* 0x000ea8000c1e1900 */
[----:B------:R-:W3:Y:S04]  /*0ae0*/  @P0 LDG.E R29, desc[UR10][R6.64+0x4] ;  /* 0x0000040a061d0981 */ /* 0x000ee8000c1e1900 */
[----:B------:R-:W4:Y:S04]  /*0af0*/  @P0 LDG.E R31, desc[UR10][R6.64+0x8] ;  /* 0x0000080a061f0981 */ /* 0x000f28000c1e1900 */
[----:B------:R-:W5:Y:S01]  /*0b00*/  @P0 LDG.E R32, desc[UR10][R6.64+0xc] ;  /* 0x00000c0a06200981 */ /* 0x000f62000c1e1900 */
[----:B------:R-:W-:Y:S01]  /*0b10*/  LOP3.LUT R26, R24, 0x3, RZ, 0xc0, !PT ;  /* 0x00000003181a7812 */ /* 0x000fe200078ec0ff */
[----:B------:R-:W-:-:S02]  /*0b20*/  IMAD.MOV.U32 R24, RZ, RZ, R0 ;  /* 0x000000ffff187224 */ /* 0x000fc400078e0000 */
[----:B------:R-:W-:Y:S01]  /*0b30*/  @P0 VIADD R0, R0, 0x4 ;  /* 0x0000000400000836 */ /* 0x000fe20000000000 */
[----:B------:R-:W-:Y:S01]  /*0b40*/  ISETP.NE.AND P1, PT, R26, RZ, PT ;  /* 0x000000ff1a00720c */ /* 0x000fe20003f25270 */
[----:B------:R-:W-:-:S03]  /*0b50*/  @P0 VIADD R25, R25, 0x4 ;  /* 0x0000000419190836 */ /* 0x000fc60000000000 */
[----:B------:R-:W-:Y:S01]  /*0b60*/  @P0 MOV R24, R0 ;  /* 0x0000000000180202 */ /* 0x000fe20000000f00 */
[----:B--2---:R-:W-:-:S04]  /*0b70*/  @P0 FADD R27, R23, R28 ;  /* 0x0000001c171b0221 */ /* 0x004fc80000000000 */
[--C-:B---3--:R-:W-:Y:S01]  /*0b80*/  @P0 FADD R27, R27, R29.reuse ;  /* 0x0000001d1b1b0221 */ /* 0x108fe20000000000 */
[-CC-:B------:R-:W-:Y:S02]  /*0b90*/  @P0 FMNMX3 R30, R9, R28.reuse, R29.reuse, !PT ;  /* 0x0000001c091e0276 */ /* 0x180fe4000780001d */
[----:B------:R-:W-:Y:S01]  /*0ba0*/  @P0 FMNMX3 R28, R8, R28, R29, PT ;  /* 0x0000001c081c0276 */ /* 0x000fe2000380001d */
[----:B----4-:R-:W-:Y:S01]  /*0bb0*/  @P0 FADD R27, R27, R31 ;  /* 0x0000001f1b1b0221 */ /* 0x010fe20000000000 */
[----:B-----5:R-:W-:-:S03]  /*0bc0*/  @P0 FMNMX3 R9, R30, R31, R32, !PT ;  /* 0x0000001f1e090276 */ /* 0x020fc60007800020 */
[--C-:B------:R-:W-:Y:S01]  /*0bd0*/  @P0 FADD R23, R27, R32.reuse ;  /* 0x000000201b170221 */ /* 0x100fe20000000000 */
[----:B------:R-:W-:Y:S01]  /*0be0*/  @P0 FMNMX3 R8, R28, R31, R32, PT ;  /* 0x0000001f1c080276 */ /* 0x000fe20003800020 */
[----:B------:R-:W-:Y:S06]  /*0bf0*/  @!P1 BRA `(.L_x_91) ;  /* 0x00000000004c9947 */ /* 0x000fec0003800000 */
[----:B------:R-:W-:-:S05]  /*0c00*/  IMAD.WIDE R2, R25, 0x4, R2 ;  /* 0x0000000419027825 */ /* 0x000fca00078e0202 */
[----:B------:R-:W2:Y:S01]  /*0c10*/  LDG.E R0, desc[UR10][R2.64] ;  /* 0x0000000a02007981 */ /* 0x000ea2000c1e1900 */
[----:B------:R-:W-:Y:S01]  /*0c20*/  ISETP.NE.AND P0, PT, R26, 0x1, PT ;  /* 0x000000011a00780c */ /* 0x000fe20003f05270 */
[----:B--2---:R-:W-:Y:S01]  /*0c30*/  FADD R23, R23, R0 ;  /* 0x0000000017177221 */ /* 0x004fe20000000000 */
[-C--:B------:R-:W-:Y:S02]  /*0c40*/  FMNMX R9, R9, R0.reuse, !PT ;  /* 0x0000000009097209 */ /* 0x080fe40007800000 */
[----:B------:R-:W-:Y:S01]  /*0c50*/  FMNMX R8, R8, R0, PT ;  /* 0x0000000008087209 */ /* 0x000fe20003800000 */
[----:B------:R-:W-:-:S08]  /*0c60*/  VIADD R0, R24, 0x1 ;  /* 0x0000000118007836 */ /* 0x000fd00000000000 */
[----:B------:R-:W-:Y:S05]  /*0c70*/  @!P0 BRA `(.L_x_91) ;  /* 0x00000000002c8947 */ /* 0x000fea0003800000 */
[----:B------:R-:W-:Y:S01]  /*0c80*/  ISETP.NE.AND P0, PT, R26, 0x2, PT ;  /* 0x000000021a00780c */ /* 0x000fe20003f05270 */
[----:B------:R-:W2:-:S12]  /*0c90*/  LDG.E R6, desc[UR10][R2.64+0x4] ;  /* 0x0000040a02067981 */ /* 0x000e98000c1e1900 */
[----:B------:R-:W3:Y:S01]  /*0ca0*/  @P0 LDG.E R26, desc[UR10][R2.64+0x8] ;  /* 0x0000080a021a0981 */ /* 0x000ee2000c1e1900 */
[C---:B------:R-:W-:Y:S02]  /*0cb0*/  VIADD R0, R24.reuse, 0x2 ;  /* 0x0000000218007836 */ /* 0x040fe40000000000 */
[----:B------:R-:W-:Y:S02]  /*0cc0*/  @P0 VIADD R0, R24, 0x3 ;  /* 0x0000000318000836 */ /* 0x000fe40000000000 */
[----:B--2---:R-:W-:Y:S01]  /*0cd0*/  FADD R23, R23, R6 ;  /* 0x0000000617177221 */ /* 0x004fe20000000000 */
[-C--:B------:R-:W-:Y:S02]  /*0ce0*/  FMNMX R9, R9, R6.reuse, !PT ;  /* 0x0000000609097209 */ /* 0x080fe40007800000 */
[----:B------:R-:W-:Y:S01]  /*0cf0*/  FMNMX R8, R8, R6, PT ;  /* 0x0000000608087209 */ /* 0x000fe20003800000 */
[----:B---3--:R-:W-:Y:S01]  /*0d00*/  @P0 FADD R23, R23, R26 ;  /* 0x0000001a17170221 */ /* 0x008fe20000000000 */
[----:B------:R-:W-:-:S02]  /*0d10*/  @P0 FMNMX R9, R9, R26, !PT ;  /* 0x0000001a09090209 */ /* 0x000fc40007800000 */
[----:B------:R-:W-:-:S07]  /*0d20*/  @P0 FMNMX R8, R8, R26, PT ;  /* 0x0000001a08080209 */ /* 0x000fce0003800000 */
.L_x_91:
[----:B------:R-:W-:Y:S05]  /*0d30*/  BSYNC.RECONVERGENT B2 ;  /* 0x0000000000027941 */ /* 0x000fea0003800200 */
.L_x_90:
[----:B------:R-:W-:-:S07]  /*0d40*/  I2FP.F32.U32 R24, R0 ;  /* 0x0000000000187245 */ /* 0x000fce0000201000 */
.L_x_86:
[----:B------:R-:W-:Y:S05]  /*0d50*/  BSYNC.RECONVERGENT B0 ;  /* 0x0000000000007941 */ /* 0x000fea0003800200 */
.L_x_85:
[----:B------:R-:W0:Y:S01]  /*0d60*/  MUFU.RCP R3, R24 ;  /* 0x0000001800037308 */ /* 0x000e220000001000 */
[----:B------:R-:W-:Y:S07]  /*0d70*/  BSSY.RECONVERGENT B0, `(.L_x_94) ;  /* 0x000000d000007945 */ /* 0x000fee0003800200 */
[----:B------:R-:W1:Y:S01]  /*0d80*/  FCHK P0, R23, R24 ;  /* 0x0000001817007302 */ /* 0x000e620000000000 */
[----:B0-----:R-:W-:-:S04]  /*0d90*/  FFMA R0, R3, -R24, 1 ;  /* 0x3f80000003007423 */ /* 0x001fc80000000818 */
[----:B------:R-:W-:-:S04]  /*0da0*/  FFMA R0, R3, R0, R3 ;  /* 0x0000000003007223 */ /* 0x000fc80000000003 */
[----:B------:R-:W-:-:S04]  /*0db0*/  FFMA R2, R0, R23, RZ ;  /* 0x0000001700027223 */ /* 0x000fc800000000ff */
[----:B------:R-:W-:-:S04]  /*0dc0*/  FFMA R3, R2, -R24, R23 ;  /* 0x8000001802037223 */ /* 0x000fc80000000017 */
[----:B------:R-:W-:Y:S01]  /*0dd0*/  FFMA R3, R0, R3, R2 ;  /* 0x0000000300037223 */ /* 0x000fe20000000002 */
[----:B-1----:R-:W-:Y:S06]  /*0de0*/  @!P0 BRA `(.L_x_95) ;  /* 0x0000000000148947 */ /* 0x002fec0003800000 */
[----:B------:R-:W-:Y:S01]  /*0df0*/  IMAD.MOV.U32 R0, RZ, RZ, R23 ;  /* 0x000000ffff007224 */ /* 0x000fe200078e0017 */
[----:B------:R-:W-:Y:S02]  /*0e00*/  MOV R3, R24 ;  /* 0x0000001800037202 */ /* 0x000fe40000000f00 */
[----:B------:R-:W-:-:S07]  /*0e10*/  MOV R2, 0xe30 ;  /* 0x00000e3000027802 */ /* 0x000fce0000000f00 */
[----:B------:R-:W-:Y:S05]  /*0e20*/  CALL.REL.NOINC `($__internal_1_$__cuda_sm3x_div_rn_noftz_f32_slowpath) ;  /* 0x0000000000487944 */ /* 0x000fea0003c00000 */
[----:B------:R-:W-:-:S07]  /*0e30*/  IMAD.MOV.U32 R3, RZ, RZ, R0 ;  /* 0x000000ffff037224 */ /* 0x000fce00078e0000 */
.L_x_95:
[----:B------:R-:W-:Y:S05]  /*0e40*/  BSYNC.RECONVERGENT B0 ;  /* 0x0000000000007941 */ /* 0x000fea0003800200 */
.L_x_94:
[C---:B------:R-:W-:Y:S01]  /*0e50*/  FADD R0, -R3.reuse, R9 ;  /* 0x0000000903007221 */ /* 0x040fe20000000100 */
[----:B------:R-:W-:Y:S01]  /*0e60*/  FADD R7, -R3, R8 ;  /* 0x0000000803077221 */ /* 0x000fe20000000100 */
[----:B------:R0:W-:Y:S01]  /*0e70*/  STG.E desc[UR10][R4.64], R3 ;  /* 0x0000000304007986 */ /* 0x0001e2000c10190a */
[----:B------:R-:W-:Y:S02]  /*0e80*/  VIADD R11, R11, UR4 ;  /* 0x000000040b0b7c36 */ /* 0x000fe40008000000 */
[----:B------:R-:W-:Y:S01]  /*0e90*/  VIADD R10, R10, 0x1 ;  /* 0x000000010a0a7836 */ /* 0x000fe20000000000 */
[----:B------:R-:W-:Y:S02]  /*0ea0*/  FMNMX R7, |R0|, |R7|, !PT ;  /* 0x4000000700077209 */ /* 0x000fe40007800200 */
[----:B------:R-:W-:-:S03]  /*0eb0*/  ISETP.GE.AND P0, PT, R11, R12, PT ;  /* 0x0000000c0b00720c */ /* 0x000fc60003f06270 */
[----:B------:R0:W-:Y:S10]  /*0ec0*/  STG.E desc[UR10][R4.64+0x4], R7 ;  /* 0x0000040704007986 */ /* 0x0001f4000c10190a */
[----:B------:R-:W-:Y:S05]  /*0ed0*/  @!P0 BRA `(.L_x_96) ;  /* 0xfffffff400008947 */ /* 0x000fea000383ffff */
.L_x_84:
[----:B------:R-:W-:Y:S05]  /*0ee0*/  BSYNC.RECONVERGENT B1 ;  /* 0x0000000000017941 */ /* 0x000fea0003800200 */
.L_x_83:
[----:B------:R-:W1:Y:S01]  /*0ef0*/  LDCU UR7, c[0x0][0x394] ;  /* 0x00007280ff0777ac */ /* 0x000e620008000800 */
[----:B------:R-:W-:Y:S01]  /*0f00*/  IMAD.IADD R19, R22, 0x1, R19 ;  /* 0x0000000116137824 */ /* 0x000fe200078e0213 */
[----:B------:R-:W-:-:S04]  /*0f10*/  IADD3 R18, PT, PT, R18, 0x1, RZ ;  /* 0x0000000112127810 */ /* 0x000fc80007ffe0ff */
[----:B-1----:R-:W-:-:S13]  /*0f20*/  ISETP.GE.AND P0, PT, R19, UR7, PT ;  /* 0x0000000713007c0c */ /* 0x002fda000bf06270 */
[----:B------:R-:W-:Y:S05]  /*0f30*/  @!P0 BRA `(.L_x_97) ;  /* 0xfffffff0009c8947 */ /* 0x000fea000383ffff */
[----:B------:R-:W-:Y:S05]  /*0f40*/  EXIT ;  /* 0x000000000000794d */ /* 0x000fea0003800000 */
        .weak           $__internal_1_$__cuda_sm3x_div_rn_noftz_f32_slowpath
        .type           $__internal_1_$__cuda_sm3x_div_rn_noftz_f32_slowpath,@function
        .size           $__internal_1_$__cuda_sm3x_div_rn_noftz_f32_slowpath,(.L_x_111 - $__internal_1_$__cuda_sm3x_div_rn_noftz_f32_slowpath)
$__internal_1_$__cuda_sm3x_div_rn_noftz_f32_slowpath:
[----:B------:R-:W-:Y:S01]  /*0f50*/  SHF.R.U32.HI R7, RZ, 0x17, R3 ;  /* 0x00000017ff077819 */ /* 0x000fe20000011603 */
[----:B------:R-:W-:Y:S01]  /*0f60*/  BSSY.RECONVERGENT B2, `(.L_x_98) ;  /* 0x0000062000027945 */ /* 0x000fe20003800200 */
[----:B------:R-:W-:Y:S02]  /*0f70*/  SHF.R.U32.HI R6, RZ, 0x17, R0 ;  /* 0x00000017ff067819 */ /* 0x000fe40000011600 */
[----:B------:R-:W-:Y:S02]  /*0f80*/  LOP3.LUT R7, R7, 0xff, RZ, 0xc0, !PT ;  /* 0x000000ff07077812 */ /* 0x000fe400078ec0ff */
[----:B------:R-:W-:-:S03]  /*0f90*/  LOP3.LUT R23, R6, 0xff, RZ, 0xc0, !PT ;  /* 0x000000ff06177812 */ /* 0x000fc600078ec0ff */
[----:B------:R-:W-:Y:S02]  /*0fa0*/  VIADD R25, R7, 0xffffffff ;  /* 0xffffffff07197836 */ /* 0x000fe40000000000 */
[----:B------:R-:W-:-:S03]  /*0fb0*/  VIADD R24, R23, 0xffffffff ;  /* 0xffffffff17187836 */ /* 0x000fc60000000000 */
[----:B------:R-:W-:-:S04]  /*0fc0*/  ISETP.GT.U32.AND P0, PT, R25, 0xfd, PT ;  /* 0x000000fd1900780c */ /* 0x000fc80003f04070 */
[----:B------:R-:W-:-:S13]  /*0fd0*/  ISETP.GT.U32.OR P0, PT, R24, 0xfd, P0 ;  /* 0x000000fd1800780c */ /* 0x000fda0000704470 */
[----:B------:R-:W-:Y:S01]  /*0fe0*/  @!P0 IMAD.MOV.U32 R6, RZ, RZ, RZ ;  /* 0x000000ffff068224 */ /* 0x000fe200078e00ff */
[----:B------:R-:W-:Y:S06]  /*0ff0*/  @!P0 BRA `(.L_x_99) ;  /* 0x00000000005c8947 */ /* 0x000fec0003800000 */
[----:B------:R-:W-:Y:S02]  /*1000*/  FSETP.GTU.FTZ.AND P0, PT, |R0|, +INF , PT ;  /* 0x7f8000000000780b */ /* 0x000fe40003f1c200 */
[----:B------:R-:W-:-:S04]  /*1010*/  FSETP.GTU.FTZ.AND P1, PT, |R3|, +INF , PT ;  /* 0x7f8000000300780b */ /* 0x000fc80003f3c200 */
[----:B------:R-:W-:-:S13]  /*1020*/  PLOP3.LUT P0, PT, P0, P1, PT, 0xf8, 0x8f ;  /* 0x00000000008f781c */ /* 0x000fda0000703f70 */
[----:B------:R-:W-:Y:S05]  /*1030*/  @P0 BRA `(.L_x_100) ;  /* 0x00000004004c0947 */ /* 0x000fea0003800000 */
[----:B------:R-:W-:-:S13]  /*1040*/  LOP3.LUT P0, RZ, R3, 0x7fffffff, R0, 0xc8, !PT ;  /* 0x7fffffff03ff7812 */ /* 0x000fda000780c800 */
[----:B------:R-:W-:Y:S05]  /*1050*/  @!P0 BRA `(.L_x_101) ;  /* 0x00000004003c8947 */ /* 0x000fea0003800000 */
[C---:B------:R-:W-:Y:S02]  /*1060*/  FSETP.NEU.FTZ.AND P2, PT, |R0|.reuse, +INF , PT ;  /* 0x7f8000000000780b */ /* 0x040fe40003f5d200 */
[----:B------:R-:W-:Y:S02]  /*1070*/  FSETP.NEU.FTZ.AND P1, PT, |R3|, +INF , PT ;  /* 0x7f8000000300780b */ /* 0x000fe40003f3d200 */
[----:B------:R-:W-:-:S11]  /*1080*/  FSETP.NEU.FTZ.AND P0, PT, |R0|, +INF , PT ;  /* 0x7f8000000000780b */ /* 0x000fd60003f1d200 */
[----:B------:R-:W-:Y:S05]  /*1090*/  @!P1 BRA !P2, `(.L_x_101) ;  /* 0x00000004002c9947 */ /* 0x000fea0005000000 */
[----:B------:R-:W-:-:S04]  /*10a0*/  LOP3.LUT P2, RZ, R0, 0x7fffffff, RZ, 0xc0, !PT ;  /* 0x7fffffff00ff7812 */ /* 0x000fc8000784c0ff */
[----:B------:R-:W-:-:S13]  /*10b0*/  PLOP3.LUT P1, PT, P1, P2, PT, 0x2f, 0xf2 ;  /* 0x0000000000f2781c */ /* 0x000fda0000f24577 */
[----:B------:R-:W-:Y:S05]  /*10c0*/  @P1 BRA `(.L_x_102) ;  /* 0x0000000400181947 */ /* 0x000fea0003800000 */
[----:B------:R-:W-:-:S04]  /*10d0*/  LOP3.LUT P1, RZ, R3, 0x7fffffff, RZ, 0xc0, !PT ;  /* 0x7fffffff03ff7812 */ /* 0x000fc8000782c0ff */
[----:B------:R-:W-:-:S13]  /*10e0*/  PLOP3.LUT P0, PT, P0, P1, PT, 0x2f, 0xf2 ;  /* 0x0000000000f2781c */ /* 0x000fda0000702577 */
[----:B------:R-:W-:Y:S05]  /*10f0*/  @P0 BRA `(.L_x_103) ;  /* 0x0000000400000947 */ /* 0x000fea0003800000 */
[----:B------:R-:W-:Y:S02]  /*1100*/  ISETP.GE.AND P0, PT, R24, RZ, PT ;  /* 0x000000ff1800720c */ /* 0x000fe40003f06270 */
[----:B------:R-:W-:-:S11]  /*1110*/  ISETP.GE.AND P1, PT, R25, RZ, PT ;  /* 0x000000ff1900720c */ /* 0x000fd60003f26270 */
[----:B------:R-:W-:Y:S01]  /*1120*/  @P0 IMAD.MOV.U32 R6, RZ, RZ, RZ ;  /* 0x000000ffff060224 */ /* 0x000fe200078e00ff */
[----:B------:R-:W-:Y:S01]  /*1130*/  @!P0 MOV R6, 0xffffffc0 ;  /* 0xffffffc000068802 */ /* 0x000fe20000000f00 */
[----:B------:R-:W-:Y:S01]  /*1140*/  @!P0 FFMA R0, R0, 1.84467440737095516160e+19, RZ ;  /* 0x5f80000000008823 */ /* 0x000fe200000000ff */
[----:B------:R-:W-:-:S03]  /*1150*/  @!P1 FFMA R3, R3, 1.84467440737095516160e+19, RZ ;  /* 0x5f80000003039823 */ /* 0x000fc600000000ff */
[----:B------:R-:W-:-:S07]  /*1160*/  @!P1 VIADD R6, R6, 0x40 ;  /* 0x0000004006069836 */ /* 0x000fce0000000000 */
.L_x_99:
[----:B------:R-:W-:Y:S01]  /*1170*/  LEA R24, R7, 0xc0800000, 0x17 ;  /* 0xc080000007187811 */ /* 0x000fe200078eb8ff */
[----:B------:R-:W-:Y:S01]  /*1180*/  VIADD R23, R23, 0xffffff81 ;  /* 0xffffff8117177836 */ /* 0x000fe20000000000 */
[----:B------:R-:W-:Y:S03]  /*1190*/  BSSY.RECONVERGENT B3, `(.L_x_104) ;  /* 0x0000035000037945 */ /* 0x000fe60003800200 */
[----:B------:R-:W-:Y:S02]  /*11a0*/  IMAD.IADD R24, R3, 0x1, -R24 ;  /* 0x0000000103187824 */ /* 0x000fe400078e0a18 */
[C---:B------:R-:W-:Y:S01]  /*11b0*/  IMAD R0, R23.reuse, -0x800000, R0 ;  /* 0xff80000017007824 */ /* 0x040fe200078e0200 */
[----:B------:R-:W-:Y:S01]  /*11c0*/  IADD3 R23, PT, PT, R23, 0x7f, -R7 ;  /* 0x0000007f17177810 */ /* 0x000fe20007ffe807 */
[----:B------:R-:W0:Y:S01]  /*11d0*/  MUFU.RCP R3, R24 ;  /* 0x0000001800037308 */ /* 0x000e220000001000 */
[----:B------:R-:W-:-:S03]  /*11e0*/  FADD.FTZ R25, -R24, -RZ ;  /* 0x800000ff18197221 */ /* 0x000fc60000010100 */
[----:B------:R-:W-:Y:S02]  /*11f0*/  IMAD.IADD R23, R23, 0x1, R6 ;  /* 0x0000000117177824 */ /* 0x000fe400078e0206 */
[----:B0-----:R-:W-:-:S04]  /*1200*/  FFMA R26, R3, R25, 1 ;  /* 0x3f800000031a7423 */ /* 0x001fc80000000019 */
[----:B------:R-:W-:-:S04]  /*1210*/  FFMA R3, R3, R26, R3 ;  /* 0x0000001a03037223 */ /* 0x000fc80000000003 */
[----:B------:R-:W-:-:S04]  /*1220*/  FFMA R26, R0, R3, RZ ;  /* 0x00000003001a7223 */ /* 0x000fc800000000ff */
[----:B------:R-:W-:-:S04]  /*1230*/  FFMA R27, R25, R26, R0 ;  /* 0x0000001a191b7223 */ /* 0x000fc80000000000 */
[----:B------:R-:W-:-:S04]  /*1240*/  FFMA R26, R3, R27, R26 ;  /* 0x0000001b031a7223 */ /* 0x000fc8000000001a */
[----:B------:R-:W-:-:S04]  /*1250*/  FFMA R25, R25, R26, R0 ;  /* 0x0000001a19197223 */ /* 0x000fc80000000000 */
[----:B------:R-:W-:-:S05]  /*1260*/  FFMA R0, R3, R25, R26 ;  /* 0x0000001903007223 */ /* 0x000fca000000001a */
[----:B------:R-:W-:-:S04]  /*1270*/  SHF.R.U32.HI R7, RZ, 0x17, R0 ;  /* 0x00000017ff077819 */ /* 0x000fc80000011600 */
[----:B------:R-:W-:-:S04]  /*1280*/  LOP3.LUT R7, R7, 0xff, RZ, 0xc0, !PT ;  /* 0x000000ff07077812 */ /* 0x000fc800078ec0ff */
[----:B------:R-:W-:-:S05]  /*1290*/  IADD3 R27, PT, PT, R7, R23, RZ ;  /* 0x00000017071b7210 */ /* 0x000fca0007ffe0ff */
[----:B------:R-:W-:-:S05]  /*12a0*/  VIADD R6, R27, 0xffffffff ;  /* 0xffffffff1b067836 */ /* 0x000fca0000000000 */
[----:B------:R-:W-:-:S13]  /*12b0*/  ISETP.GE.U32.AND P0, PT, R6, 0xfe, PT ;  /* 0x000000fe0600780c */ /* 0x000fda0003f06070 */
[----:B------:R-:W-:Y:S05]  /*12c0*/  @!P0 BRA `(.L_x_105) ;  /* 0x0000000000808947 */ /* 0x000fea0003800000 */
[----:B------:R-:W-:-:S13]  /*12d0*/  ISETP.GT.AND P0, PT, R27, 0xfe, PT ;  /* 0x000000fe1b00780c */ /* 0x000fda0003f04270 */
[----:B------:R-:W-:Y:S05]  /*12e0*/  @P0 BRA `(.L_x_106) ;  /* 0x00000000006c0947 */ /* 0x000fea0003800000 */
[----:B------:R-:W-:-:S13]  /*12f0*/  ISETP.GE.AND P0, PT, R27, 0x1, PT ;  /* 0x000000011b00780c */ /* 0x000fda0003f06270 */
[----:B------:R-:W-:Y:S05]  /*1300*/  @P0 BRA `(.L_x_107) ;  /* 0x0000000000740947 */ /* 0x000fea0003800000 */
[----:B------:R-:W-:Y:S02]  /*1310*/  ISETP.GE.AND P0, PT, R27, -0x18, PT ;  /* 0xffffffe81b00780c */ /* 0x000fe40003f06270 */
[----:B------:R-:W-:-:S11]  /*1320*/  LOP3.LUT R0, R0, 0x80000000, RZ, 0xc0, !PT ;  /* 0x8000000000007812 */ /* 0x000fd600078ec0ff */
[----:B------:R-:W-:Y:S05]  /*1330*/  @!P0 BRA `(.L_x_107) ;  /* 0x0000000000688947 */ /* 0x000fea0003800000 */
[-CC-:B------:R-:W-:Y:S01]  /*1340*/  FFMA.RZ R6, R3, R25.reuse, R26.reuse ;  /* 0x0000001903067223 */ /* 0x180fe2000000c01a */
[C---:B------:R-:W-:Y:S01]  /*1350*/  VIADD R24, R27.reuse, 0x20 ;  /* 0x000000201b187836 */ /* 0x040fe20000000000 */
[C---:B------:R-:W-:Y:S01]  /*1360*/  ISETP.NE.AND P2, PT, R27.reuse, RZ, PT ;  /* 0x000000ff1b00720c */ /* 0x040fe20003f45270 */
[----:B------:R-:W-:Y:S01]  /*1370*/  IMAD.MOV R23, RZ, RZ, -R27 ;  /* 0x000000ffff177224 */ /* 0x000fe200078e0a1b */
[----:B------:R-:W-:Y:S02]  /*1380*/  ISETP.NE.AND P1, PT, R27, RZ, PT ;  /* 0x000000ff1b00720c */ /* 0x000fe40003f25270 */
[----:B------:R-:W-:Y:S01]  /*1390*/  LOP3.LUT R7, R6, 0x7fffff, RZ, 0xc0, !PT ;  /* 0x007fffff06077812 */ /* 0x000fe200078ec0ff */
[CCC-:B------:R-:W-:Y:S01]  /*13a0*/  FFMA.RP R6, R3.reuse, R25.reuse, R26.reuse ;  /* 0x0000001903067223 */ /* 0x1c0fe2000000801a */
[----:B------:R-:W-:Y:S02]  /*13b0*/  FFMA.RM R3, R3, R25, R26 ;  /* 0x0000001903037223 */ /* 0x000fe4000000401a */
[----:B------:R-:W-:-:S03]  /*13c0*/  LOP3.LUT R7, R7, 0x800000, RZ, 0xfc, !PT ;  /* 0x0080000007077812 */ /* 0x000fc600078efcff */
[----:B------:R-:W-:Y:S02]  /*13d0*/  FSETP.NEU.FTZ.AND P0, PT, R6, R3, PT ;  /* 0x000000030600720b */ /* 0x000fe40003f1d000 */
[----:B------:R-:W-:Y:S02]  /*13e0*/  SHF.L.U32 R24, R7, R24, RZ ;  /* 0x0000001807187219 */ /* 0x000fe400000006ff */
[----:B------:R-:W-:Y:S02]  /*13f0*/  SEL R6, R23, RZ, P2 ;  /* 0x000000ff17067207 */ /* 0x000fe40001000000 */
[----:B------:R-:W-:Y:S02]  /*1400*/  ISETP.NE.AND P1, PT, R24, RZ, P1 ;  /* 0x000000ff1800720c */ /* 0x000fe40000f25270 */
[----:B------:R-:W-:Y:S02]  /*1410*/  SHF.R.U32.HI R6, RZ, R6, R7 ;  /* 0x00000006ff067219 */ /* 0x000fe40000011607 */
[----:B------:R-:W-:-:S02]  /*1420*/  PLOP3.LUT P0, PT, P0, P1, PT, 0xf8, 0x8f ;  /* 0x00000000008f781c */ /* 0x000fc40000703f70 */
[----:B------:R-:W-:Y:S02]  /*1430*/  SHF.R.U32.HI R24, RZ, 0x1, R6 ;  /* 0x00000001ff187819 */ /* 0x000fe40000011606 */
[----:B------:R-:W-:-:S04]  /*1440*/  SEL R3, RZ, 0x1, !P0 ;  /* 0x00000001ff037807 */ /* 0x000fc80004000000 */
[----:B------:R-:W-:-:S04]  /*1450*/  LOP3.LUT R3, R3, 0x1, R24, 0xf8, !PT ;  /* 0x0000000103037812 */ /* 0x000fc800078ef818 */
[----:B------:R-:W-:-:S04]  /*1460*/  LOP3.LUT R3, R3, R6, RZ, 0xc0, !PT ;  /* 0x0000000603037212 */ /* 0x000fc800078ec0ff */
[----:B------:R-:W-:-:S04]  /*1470*/  IADD3 R3, PT, PT, R24, R3, RZ ;  /* 0x0000000318037210 */ /* 0x000fc80007ffe0ff */
[----:B------:R-:W-:Y:S01]  /*1480*/  LOP3.LUT R0, R3, R0, RZ, 0xfc, !PT ;  /* 0x0000000003007212 */ /* 0x000fe200078efcff */
[----:B------:R-:W-:Y:S06]  /*1490*/  BRA `(.L_x_107) ;  /* 0x0000000000107947 */ /* 0x000fec0003800000 */
.L_x_106:
[----:B------:R-:W-:-:S04]  /*14a0*/  LOP3.LUT R0, R0, 0x80000000, RZ, 0xc0, !PT ;  /* 0x8000000000007812 */ /* 0x000fc800078ec0ff */
[----:B------:R-:W-:Y:S01]  /*14b0*/  LOP3.LUT R0, R0, 0x7f800000, RZ, 0xfc, !PT ;  /* 0x7f80000000007812 */ /* 0x000fe200078efcff */
[----:B------:R-:W-:Y:S06]  /*14c0*/  BRA `(.L_x_107) ;  /* 0x0000000000047947 */ /* 0x000fec0003800000 */
.L_x_105:
[----:B------:R-:W-:-:S07]  /*14d0*/  IMAD R0, R23, 0x800000, R0 ;  /* 0x0080000017007824 */ /* 0x000fce00078e0200 */
.L_x_107:
[----:B------:R-:W-:Y:S05]  /*14e0*/  BSYNC.RECONVERGENT B3 ;  /* 0x0000000000037941 */ /* 0x000fea0003800200 */
.L_x_104:
[----:B------:R-:W-:Y:S05]  /*14f0*/  BRA `(.L_x_108) ;  /* 0x0000000000207947 */ /* 0x000fea0003800000 */
.L_x_103:
[----:B------:R-:W-:-:S04]  /*1500*/  LOP3.LUT R0, R3, 0x80000000, R0, 0x48, !PT ;  /* 0x8000000003007812 */ /* 0x000fc800078e4800 */
[----:B------:R-:W-:Y:S01]  /*1510*/  LOP3.LUT R0, R0, 0x7f800000, RZ, 0xfc, !PT ;  /* 0x7f80000000007812 */ /* 0x000fe200078efcff */
[----:B------:R-:W-:Y:S06]  /*1520*/  BRA `(.L_x_108) ;  /* 0x0000000000147947 */ /* 0x000fec0003800000 */
.L_x_102:
[----:B------:R-:W-:Y:S01]  /*1530*/  LOP3.LUT R0, R3, 0x80000000, R0, 0x48, !PT ;  /* 0x8000000003007812 */ /* 0x000fe200078e4800 */
[----:B------:R-:W-:Y:S06]  /*1540*/  BRA `(.L_x_108) ;  /* 0x00000000000c7947 */ /* 0x000fec0003800000 */
.L_x_101:
[----:B------:R-:W0:Y:S01]  /*1550*/  MUFU.RSQ R0, -QNAN ;  /* 0xffc0000000007908 */ /* 0x000e220000001400 */
[----:B------:R-:W-:Y:S05]  /*1560*/  BRA `(.L_x_108) ;  /* 0x0000000000047947 */ /* 0x000fea0003800000 */
.L_x_100:
[----:B------:R-:W-:-:S07]  /*1570*/  FADD.FTZ R0, R0, R3 ;  /* 0x0000000300007221 */ /* 0x000fce0000010000 */
.L_x_108:
[----:B------:R-:W-:Y:S05]  /*1580*/  BSYNC.RECONVERGENT B2 ;  /* 0x0000000000027941 */ /* 0x000fea0003800200 */
.L_x_98:
[----:B------:R-:W-:-:S04]  /*1590*/  IMAD.MOV.U32 R3, RZ, RZ, 0x0 ;  /* 0x00000000ff037424 */ /* 0x000fc800078e00ff */
[----:B0-----:R-:W-:Y:S05]  /*15a0*/  RET.REL.NODEC R2 `(resample) ;  /* 0xffffffe802947950 */ /* 0x001fea0003c3ffff */
.L_x_109:
        /* <DEDUP_REMOVED lines=13> */
.L_x_111:


//--------------------- .nv.shared.reserved.0     --------------------------
	.section	.nv.shared.reserved.0,"aw",@nobits
	.weak		__nv_reservedSMEM_offset_0_alias
	.size		__nv_reservedSMEM_offset_0_alias, 0, 64
	.other		__nv_reservedSMEM_offset_0_alias,@"STO_CUDA_RESERVED_SHARED STV_DEFAULT"
__nv_reservedSMEM_offset_0_alias:
	.zero		0
	.zero		64


//--------------------- .nv.constant0.compute_windowed_fft --------------------------
	.section	.nv.constant0.compute_windowed_fft,"a",@progbits
	.sectionflags	@""
	.align	4
.nv.constant0.compute_windowed_fft:
	.zero		940


//--------------------- .nv.constant0.identityMatrix --------------------------
	.section	.nv.constant0.identityMatrix,"a",@progbits
	.sectionflags	@""
	.align	4
.nv.constant0.identityMatrix:
	.zero		920


//--------------------- .nv.constant0.resample    --------------------------
	.section	.nv.constant0.resample,"a",@progbits
	.sectionflags	@""
	.align	4
.nv.constant0.resample:
	.zero		920


//--------------------- SYMBOLS --------------------------

	.type		.nv.reservedSmem.offset0,@object
	.size		.nv.reservedSmem.offset0,0x4
